// auto-generated by cutlass_sweep.gemm — config: {"arch": "sm_100", "cluster_m": 2, "cluster_n": 2, "dtype": "e4m3", "dtype_b": "e4m3", "layout": "nt", "stages": 0, "tile_k": 32, "tile_m": 128, "tile_n": 64}
#include "cutlass/cutlass.h"
#include "cutlass/gemm/collective/collective_builder.hpp"
#include "cutlass/gemm/device/gemm_universal_adapter.h"
#include "cutlass/gemm/kernel/gemm_universal.hpp"
#include "cutlass/epilogue/collective/collective_builder.hpp"

using ElemA = cutlass::float_e4m3_t;
using ElemB = cutlass::float_e4m3_t;
using ElemCD = cutlass::float_e4m3_t;
using Acc  = float;
using TileShape    = cute::Shape<cute::_128, cute::_64, cute::_32>;
using ClusterShape = cute::Shape<cute::_2, cute::_2, cute::_1>;

using CollectiveEpilogue = typename cutlass::epilogue::collective::CollectiveBuilder<
    cutlass::arch::Sm100, cutlass::arch::OpClassTensorOp,
    TileShape, ClusterShape,
    cutlass::epilogue::collective::EpilogueTileAuto,
    Acc, Acc,
    ElemCD, cutlass::layout::RowMajor, 128 / cutlass::sizeof_bits<ElemCD>::value,
    ElemCD, cutlass::layout::RowMajor, 128 / cutlass::sizeof_bits<ElemCD>::value,
    cutlass::epilogue::collective::EpilogueScheduleAuto
  >::CollectiveOp;

using CollectiveMainloop = typename cutlass::gemm::collective::CollectiveBuilder<
    cutlass::arch::Sm100, cutlass::arch::OpClassTensorOp,
    ElemA, cutlass::layout::RowMajor, 128 / cutlass::sizeof_bits<ElemA>::value,
    ElemB, cutlass::layout::ColumnMajor, 128 / cutlass::sizeof_bits<ElemB>::value,
    Acc,
    TileShape, ClusterShape,
    cutlass::gemm::collective::StageCountAutoCarveout<static_cast<int>(sizeof(typename CollectiveEpilogue::SharedStorage))>,
    cutlass::gemm::collective::KernelScheduleAuto
  >::CollectiveOp;

using GemmKernel = cutlass::gemm::kernel::GemmUniversal<
    cute::Shape<int,int,int,int>,
    CollectiveMainloop,
    CollectiveEpilogue
>;
using Gemm = cutlass::gemm::device::GemmUniversalAdapter<GemmKernel>;

// Force the device kernel symbol into the cubin without needing a host main.
auto* _anchor = &cutlass::device_kernel<GemmKernel>;


// ===== COMPILED SASS (sm_100a) =====

	.target	sm_100a

	.elftype	@"ET_EXEC"


//--------------------- .note.nv.tkinfo           --------------------------
	.section	.note.nv.tkinfo,"",@"SHT_NOTE"
	.sectionflags	@"SHF_NOTE_NV_TKINFO"
	.tkinfo
        /*0018*/ 	.word	0x00000002
        /*0030*/ 	.string	""
        /*0030*/ 	.string	"ptxas"
        /*0030*/ 	.string	"Cuda compilation tools, release 13.0, V13.0.88"
        /*0030*/ 	.string	"Build cuda_13.0.r13.0/compiler.36424714_0"
        /*0030*/ 	.string	"-arch sm_100a -m 64 "



//--------------------- .note.nv.cuinfo           --------------------------
	.section	.note.nv.cuinfo,"",@"SHT_NOTE"
	.sectionflags	@"SHF_NOTE_NV_CUINFO"
        /*0018*/ 	.short	0x0002
        /*001a*/ 	.short	0x0064
        /*001c*/ 	.short	0x0082
	.zero		2


//--------------------- .nv.info                  --------------------------
	.section	.nv.info,"",@"SHT_CUDA_INFO"
	.align	4


	//----- nvinfo : EIATTR_REGCOUNT
	.align		4
        /*0000*/ 	.byte	0x04, 0x2f
        /*0002*/ 	.short	(.L_19 - .L_18)
	.align		4
.L_18:
        /*0004*/ 	.word	index@(_ZN7cutlass13device_kernelINS_4gemm6kernel13GemmUniversalIN4cute5tupleIJiiiiEEENS1_10collective13CollectiveMmaINS1_35MainloopSm100TmaUmmaWarpSpecializedILi72ELi2ELi4ENS5_IJNS4_1CILi2EEESB_NSA_ILi1EEEEEEEENS5_IJNSA_ILi128EEENSA_ILi64EEENSA_ILi32EEEEEENS_12float_e4m3_tENS5_IJlSC_lEEESJ_SK_NS4_8TiledMMAINS4_8MMA_AtomIJNS4_10MMA_TraitsINS4_25SM100_MMA_F8F6F4_2x1SM_SSEJSJ_SJ_fSF_SG_NS4_17integral_constantINS4_4UMMA5MajorELSR_0EEESS_NSP_INSQ_7ScaleInELST_0EEESU_EEEEEENS4_6LayoutINS5_IJSC_SC_SC_EEENS5_IJNSA_ILi0EEESZ_SZ_EEEEENS5_IJNS4_10UnderscoreES12_S12_EEEEENS4_28SM100_TMA_2SM_LOAD_MULTICASTENS4_14ComposedLayoutINS4_7SwizzleILi1ELi4ELi3EEENS4_18smem_ptr_flag_bitsILi8EEENSX_INS5_IJNSA_ILi8EEESH_EEENS5_IJSH_SC_EEEEEEEvNS4_8identityENS4_18SM100_TMA_2SM_LOADES1F_vS1G_EENS_8epilogue10collective18CollectiveEpilogueINS1J_23Sm100TmaWarpSpecializedILi1ELi1ELi32ELb0ELb0EEEJNS5_IJSG_SG_SH_EEENS5_IJNSX_ISG_SC_EES1P_EEESJ_SK_SJ_SK_NS1J_6fusion15FusionCallbacksIS1N_NS1R_17LinearCombinationISJ_fSJ_fLNS_15FloatRoundStyleE2EEES1O_S1Q_JEEENS4_5SM1004TMEM4LOAD26SM100_TMEM_LOAD_32dp32b32xENS4_13SM90_TMA_LOADENS16_INS17_ILi2ELi4ELi3EEES1A_NSX_INS5_IJS1B_SG_EEENS5_IJSG_SC_EEEEEEENS4_39AutoVectorizingCopyWithAssumedAlignmentILi128EEENS4_14SM90_TMA_STOREES26_S28_S28_EEEvvEEEEvNT_6ParamsE)
        /*0008*/ 	.word	0x0000005a


	//----- nvinfo : EIATTR_FRAME_SIZE
	.align		4
.L_19:
        /*000c*/ 	.byte	0x04, 0x11
        /*000e*/ 	.short	(.L_21 - .L_20)
	.align		4
.L_20:
        /*0010*/ 	.word	index@($__internal_2_$__cuda_sm10x_tcgen05_guardrail_trap_unallocated_columns_being_dealloced)
        /*0014*/ 	.word	0x00000000


	//----- nvinfo : EIATTR_FRAME_SIZE
	.align		4
.L_21:
        /*0018*/ 	.byte	0x04, 0x11
        /*001a*/ 	.short	(.L_23 - .L_22)
	.align		4
.L_22:
        /*001c*/ 	.word	index@($__internal_1_$__cuda_sm10x_tcgen05_guardrail_trap_phase_invalid_during_alloc)
        /*0020*/ 	.word	0x00000000


	//----- nvinfo : EIATTR_FRAME_SIZE
	.align		4
.L_23:
        /*0024*/ 	.byte	0x04, 0x11
        /*0026*/ 	.short	(.L_25 - .L_24)
	.align		4
.L_24:
        /*0028*/ 	.word	index@($__internal_0_$__cuda_sm10x_tcgen05_guardrail_trap_col_being_dealloced_not_returned_by_alloc)
        /*002c*/ 	.word	0x00000000


	//----- nvinfo : EIATTR_FRAME_SIZE
	.align		4
.L_25:
        /*0030*/ 	.byte	0x04, 0x11
        /*0032*/ 	.short	(.L_27 - .L_26)
	.align		4
.L_26:
        /*0034*/ 	.word	index@(_ZN7cutlass13device_kernelINS_4gemm6kernel13GemmUniversalIN4cute5tupleIJiiiiEEENS1_10collective13CollectiveMmaINS1_35MainloopSm100TmaUmmaWarpSpecializedILi72ELi2ELi4ENS5_IJNS4_1CILi2EEESB_NSA_ILi1EEEEEEEENS5_IJNSA_ILi128EEENSA_ILi64EEENSA_ILi32EEEEEENS_12float_e4m3_tENS5_IJlSC_lEEESJ_SK_NS4_8TiledMMAINS4_8MMA_AtomIJNS4_10MMA_TraitsINS4_25SM100_MMA_F8F6F4_2x1SM_SSEJSJ_SJ_fSF_SG_NS4_17integral_constantINS4_4UMMA5MajorELSR_0EEESS_NSP_INSQ_7ScaleInELST_0EEESU_EEEEEENS4_6LayoutINS5_IJSC_SC_SC_EEENS5_IJNSA_ILi0EEESZ_SZ_EEEEENS5_IJNS4_10UnderscoreES12_S12_EEEEENS4_28SM100_TMA_2SM_LOAD_MULTICASTENS4_14ComposedLayoutINS4_7SwizzleILi1ELi4ELi3EEENS4_18smem_ptr_flag_bitsILi8EEENSX_INS5_IJNSA_ILi8EEESH_EEENS5_IJSH_SC_EEEEEEEvNS4_8identityENS4_18SM100_TMA_2SM_LOADES1F_vS1G_EENS_8epilogue10collective18CollectiveEpilogueINS1J_23Sm100TmaWarpSpecializedILi1ELi1ELi32ELb0ELb0EEEJNS5_IJSG_SG_SH_EEENS5_IJNSX_ISG_SC_EES1P_EEESJ_SK_SJ_SK_NS1J_6fusion15FusionCallbacksIS1N_NS1R_17LinearCombinationISJ_fSJ_fLNS_15FloatRoundStyleE2EEES1O_S1Q_JEEENS4_5SM1004TMEM4LOAD26SM100_TMEM_LOAD_32dp32b32xENS4_13SM90_TMA_LOADENS16_INS17_ILi2ELi4ELi3EEES1A_NSX_INS5_IJS1B_SG_EEENS5_IJSG_SC_EEEEEEENS4_39AutoVectorizingCopyWithAssumedAlignmentILi128EEENS4_14SM90_TMA_STOREES26_S28_S28_EEEvvEEEEvNT_6ParamsE)
        /*0038*/ 	.word	0x00000000


	//----- nvinfo : EIATTR_MIN_STACK_SIZE
	.align		4
.L_27:
        /*003c*/ 	.byte	0x04, 0x12
        /*003e*/ 	.short	(.L_29 - .L_28)
	.align		4
.L_28:
        /*0040*/ 	.word	index@(_ZN7cutlass13device_kernelINS_4gemm6kernel13GemmUniversalIN4cute5tupleIJiiiiEEENS1_10collective13CollectiveMmaINS1_35MainloopSm100TmaUmmaWarpSpecializedILi72ELi2ELi4ENS5_IJNS4_1CILi2EEESB_NSA_ILi1EEEEEEEENS5_IJNSA_ILi128EEENSA_ILi64EEENSA_ILi32EEEEEENS_12float_e4m3_tENS5_IJlSC_lEEESJ_SK_NS4_8TiledMMAINS4_8MMA_AtomIJNS4_10MMA_TraitsINS4_25SM100_MMA_F8F6F4_2x1SM_SSEJSJ_SJ_fSF_SG_NS4_17integral_constantINS4_4UMMA5MajorELSR_0EEESS_NSP_INSQ_7ScaleInELST_0EEESU_EEEEEENS4_6LayoutINS5_IJSC_SC_SC_EEENS5_IJNSA_ILi0EEESZ_SZ_EEEEENS5_IJNS4_10UnderscoreES12_S12_EEEEENS4_28SM100_TMA_2SM_LOAD_MULTICASTENS4_14ComposedLayoutINS4_7SwizzleILi1ELi4ELi3EEENS4_18smem_ptr_flag_bitsILi8EEENSX_INS5_IJNSA_ILi8EEESH_EEENS5_IJSH_SC_EEEEEEEvNS4_8identityENS4_18SM100_TMA_2SM_LOADES1F_vS1G_EENS_8epilogue10collective18CollectiveEpilogueINS1J_23Sm100TmaWarpSpecializedILi1ELi1ELi32ELb0ELb0EEEJNS5_IJSG_SG_SH_EEENS5_IJNSX_ISG_SC_EES1P_EEESJ_SK_SJ_SK_NS1J_6fusion15FusionCallbacksIS1N_NS1R_17LinearCombinationISJ_fSJ_fLNS_15FloatRoundStyleE2EEES1O_S1Q_JEEENS4_5SM1004TMEM4LOAD26SM100_TMEM_LOAD_32dp32b32xENS4_13SM90_TMA_LOADENS16_INS17_ILi2ELi4ELi3EEES1A_NSX_INS5_IJS1B_SG_EEENS5_IJSG_SC_EEEEEEENS4_39AutoVectorizingCopyWithAssumedAlignmentILi128EEENS4_14SM90_TMA_STOREES26_S28_S28_EEEvvEEEEvNT_6ParamsE)
        /*0044*/ 	.word	0x00000000
.L_29:


//--------------------- .nv.compat                --------------------------
	.section	.nv.compat,"",@"SHT_CUDA_COMPAT_INFO"
	.align	4
        /*0000*/ 	.byte	0x02, 0x09, 0x01, 0x00, 0x02, 0x02, 0x02, 0x00, 0x02, 0x05, 0x05, 0x00, 0x03, 0x07, 0x01, 0x01
        /*0010*/ 	.byte	0x02, 0x03, 0x01, 0x00, 0x02, 0x06, 0x01, 0x00, 0x04, 0x0b, 0x08, 0x00, 0x09, 0x00, 0x00, 0x00
        /*0020*/ 	.byte	0x00, 0x00, 0x00, 0x00


//--------------------- .nv.info._ZN7cutlass13device_kernelINS_4gemm6kernel13GemmUniversalIN4cute5tupleIJiiiiEEENS1_10collective13CollectiveMmaINS1_35MainloopSm100TmaUmmaWarpSpecializedILi72ELi2ELi4ENS5_IJNS4_1CILi2EEESB_NSA_ILi1EEEEEEEENS5_IJNSA_ILi128EEENSA_ILi64EEENSA_ILi32EEEEEENS_12float_e4m3_tENS5_IJlSC_lEEESJ_SK_NS4_8TiledMMAINS4_8MMA_AtomIJNS4_10MMA_TraitsINS4_25SM100_MMA_F8F6F4_2x1SM_SSEJSJ_SJ_fSF_SG_NS4_17integral_constantINS4_4UMMA5MajorELSR_0EEESS_NSP_INSQ_7ScaleInELST_0EEESU_EEEEEENS4_6LayoutINS5_IJSC_SC_SC_EEENS5_IJNSA_ILi0EEESZ_SZ_EEEEENS5_IJNS4_10UnderscoreES12_S12_EEEEENS4_28SM100_TMA_2SM_LOAD_MULTICASTENS4_14ComposedLayoutINS4_7SwizzleILi1ELi4ELi3EEENS4_18smem_ptr_flag_bitsILi8EEENSX_INS5_IJNSA_ILi8EEESH_EEENS5_IJSH_SC_EEEEEEEvNS4_8identityENS4_18SM100_TMA_2SM_LOADES1F_vS1G_EENS_8epilogue10collective18CollectiveEpilogueINS1J_23Sm100TmaWarpSpecializedILi1ELi1ELi32ELb0ELb0EEEJNS5_IJSG_SG_SH_EEENS5_IJNSX_ISG_SC_EES1P_EEESJ_SK_SJ_SK_NS1J_6fusion15FusionCallbacksIS1N_NS1R_17LinearCombinationISJ_fSJ_fLNS_15FloatRoundStyleE2EEES1O_S1Q_JEEENS4_5SM1004TMEM4LOAD26SM100_TMEM_LOAD_32dp32b32xENS4_13SM90_TMA_LOADENS16_INS17_ILi2ELi4ELi3EEES1A_NSX_INS5_IJS1B_SG_EEENS5_IJSG_SC_EEEEEEENS4_39AutoVectorizingCopyWithAssumedAlignmentILi128EEENS4_14SM90_TMA_STOREES26_S28_S28_EEEvvEEEEvNT_6ParamsE --------------------------
	.section	.nv.info._ZN7cutlass13device_kernelINS_4gemm6kernel13GemmUniversalIN4cute5tupleIJiiiiEEENS1_10collective13CollectiveMmaINS1_35MainloopSm100TmaUmmaWarpSpecializedILi72ELi2ELi4ENS5_IJNS4_1CILi2EEESB_NSA_ILi1EEEEEEEENS5_IJNSA_ILi128EEENSA_ILi64EEENSA_ILi32EEEEEENS_12float_e4m3_tENS5_IJlSC_lEEESJ_SK_NS4_8TiledMMAINS4_8MMA_AtomIJNS4_10MMA_TraitsINS4_25SM100_MMA_F8F6F4_2x1SM_SSEJSJ_SJ_fSF_SG_NS4_17integral_constantINS4_4UMMA5MajorELSR_0EEESS_NSP_INSQ_7ScaleInELST_0EEESU_EEEEEENS4_6LayoutINS5_IJSC_SC_SC_EEENS5_IJNSA_ILi0EEESZ_SZ_EEEEENS5_IJNS4_10UnderscoreES12_S12_EEEEENS4_28SM100_TMA_2SM_LOAD_MULTICASTENS4_14ComposedLayoutINS4_7SwizzleILi1ELi4ELi3EEENS4_18smem_ptr_flag_bitsILi8EEENSX_INS5_IJNSA_ILi8EEESH_EEENS5_IJSH_SC_EEEEEEEvNS4_8identityENS4_18SM100_TMA_2SM_LOADES1F_vS1G_EENS_8epilogue10collective18CollectiveEpilogueINS1J_23Sm100TmaWarpSpecializedILi1ELi1ELi32ELb0ELb0EEEJNS5_IJSG_SG_SH_EEENS5_IJNSX_ISG_SC_EES1P_EEESJ_SK_SJ_SK_NS1J_6fusion15FusionCallbacksIS1N_NS1R_17LinearCombinationISJ_fSJ_fLNS_15FloatRoundStyleE2EEES1O_S1Q_JEEENS4_5SM1004TMEM4LOAD26SM100_TMEM_LOAD_32dp32b32xENS4_13SM90_TMA_LOADENS16_INS17_ILi2ELi4ELi3EEES1A_NSX_INS5_IJS1B_SG_EEENS5_IJSG_SC_EEEEEEENS4_39AutoVectorizingCopyWithAssumedAlignmentILi128EEENS4_14SM90_TMA_STOREES26_S28_S28_EEEvvEEEEvNT_6ParamsE,"",@"SHT_CUDA_INFO"
	.sectionflags	@""
	.align	4


	//----- nvinfo : EIATTR_CUDA_API_VERSION
	.align		4
        /*0000*/ 	.byte	0x04, 0x37
        /*0002*/ 	.short	(.L_31 - .L_30)
.L_30:
        /*0004*/ 	.word	0x00000082


	//----- nvinfo : EIATTR_KPARAM_INFO
	.align		4
.L_31:
        /*0008*/ 	.byte	0x04, 0x17
        /*000a*/ 	.short	(.L_33 - .L_32)
.L_32:
        /*000c*/ 	.word	0x00000000
        /*0010*/ 	.short	0x0000
        /*0012*/ 	.short	0x0000
        /*0014*/ 	.byte	0x00, 0xf0, 0x01, 0x20


	//----- nvinfo : EIATTR_AT_ENTRY_FRAGMENTS
	.align		4
.L_33:
        /*0018*/ 	.byte	0x04, 0x4f
        /*001a*/ 	.short	(.L_35 - .L_34)


	//   ....[0]....
.L_34:
        /*001c*/ 	.word	0x00000007


	//----- nvinfo : EIATTR_RESERVED_SMEM_USED
	.align		4
.L_35:
        /*0020*/ 	.byte	0x01, 0x41
	.zero		2


	//----- nvinfo : EIATTR_SPARSE_MMA_MASK
	.align		4
        /*0024*/ 	.byte	0x03, 0x50
        /*0026*/ 	.short	0x0000


	//----- nvinfo : EIATTR_TCGEN05_2CTA_USED
	.align		4
        /*0028*/ 	.byte	0x01, 0x52
	.zero		2


	//----- nvinfo : EIATTR_MAXREG_COUNT
	.align		4
        /*002c*/ 	.byte	0x03, 0x1b
        /*002e*/ 	.short	0x00ff


	//----- nvinfo : EIATTR_NUM_BARRIERS
	.align		4
        /*0030*/ 	.byte	0x02, 0x4c
        /*0032*/ 	.byte	0x07
	.zero		1


	//----- nvinfo : EIATTR_EXTERNS
	.align		4
        /*0034*/ 	.byte	0x04, 0x0f
        /*0036*/ 	.short	(.L_37 - .L_36)


	//   ....[0]....
	.align		4
.L_36:
        /*0038*/ 	.word	index@(__assertfail)


	//----- nvinfo : EIATTR_MERCURY_ISA_VERSION
	.align		4
.L_37:
        /*003c*/ 	.byte	0x03, 0x5f
        /*003e*/ 	.short	0x0101


	//----- nvinfo : EIATTR_INT_WARP_WIDE_INSTR_OFFSETS
	.align		4
        /*0040*/ 	.byte	0x04, 0x31
        /*0042*/ 	.short	(.L_39 - .L_38)


	//   ....[0]....
.L_38:
        /*0044*/ 	.word	0x00001620


	//   ....[1]....
        /*0048*/ 	.word	0x000016d0


	//   ....[2]....
        /*004c*/ 	.word	0x00007060


	//   ....[3]....
        /*0050*/ 	.word	0x00007090


	//   ....[4]....
        /*0054*/ 	.word	0x000070b0


	//   ....[5]....
        /*0058*/ 	.word	0x00007bf0


	//   ....[6]....
        /*005c*/ 	.word	0x00007ca0


	//----- nvinfo : EIATTR_COOP_GROUP_MASK_REGIDS
	.align		4
.L_39:
        /*0060*/ 	.byte	0x04, 0x29
        /*0062*/ 	.short	(.L_41 - .L_40)


	//   ....[0]....
.L_40:
        /*0064*/ 	.word	0xffffffff


	//   ....[1]....
        /*0068*/ 	.word	0xffffffff


	//   ....[2]....
        /*006c*/ 	.word	0xffffffff


	//   ....[3]....
        /*0070*/ 	.word	0xffffffff


	//   ....[4]....
        /*0074*/ 	.word	0xffffffff


	//   ....[5]....
        /*0078*/ 	.word	0xffffffff


	//   ....[6]....
        /*007c*/ 	.word	0xffffffff


	//   ....[7]....
        /*0080*/ 	.word	0xffffffff


	//   ....[8]....
        /*0084*/ 	.word	0xffffffff


	//   ....[9]....
        /*0088*/ 	.word	0xffffffff


	//   ....[10]....
        /*008c*/ 	.word	0xffffffff


	//   ....[11]....
        /*0090*/ 	.word	0xffffffff


	//   ....[12]....
        /*0094*/ 	.word	0xffffffff


	//   ....[13]....
        /*0098*/ 	.word	0xffffffff


	//----- nvinfo : EIATTR_COOP_GROUP_INSTR_OFFSETS
	.align		4
.L_41:
        /*009c*/ 	.byte	0x04, 0x28
        /*009e*/ 	.short	(.L_43 - .L_42)


	//   ....[0]....
.L_42:
        /*00a0*/ 	.word	0x000000b0


	//   ....[1]....
        /*00a4*/ 	.word	0x00000510


	//   ....[2]....
        /*00a8*/ 	.word	0x00000f90


	//   ....[3]....
        /*00ac*/ 	.word	0x000010d0


	//   ....[4]....
        /*00b0*/ 	.word	0x000011d0


	//   ....[5]....
        /*00b4*/ 	.word	0x00001340


	//   ....[6]....
        /*00b8*/ 	.word	0x000014e0


	//   ....[7]....
        /*00bc*/ 	.word	0x00001740


	//   ....[8]....
        /*00c0*/ 	.word	0x00002a80


	//   ....[9]....
        /*00c4*/ 	.word	0x00005f90


	//   ....[10]....
        /*00c8*/ 	.word	0x00006460


	//   ....[11]....
        /*00cc*/ 	.word	0x00006490


	//   ....[12]....
        /*00d0*/ 	.word	0x00006f60


	//   ....[13]....
        /*00d4*/ 	.word	0x00007170


	//----- nvinfo : EIATTR_VRC_CTA_INIT_COUNT
	.align		4
.L_43:
        /*00d8*/ 	.byte	0x02, 0x4a
        /*00da*/ 	.byte	0x80
	.zero		1


	//----- nvinfo : EIATTR_SYSCALL_OFFSETS
	.align		4
        /*00dc*/ 	.byte	0x04, 0x46
        /*00de*/ 	.short	(.L_45 - .L_44)


	//   ....[0]....
.L_44:
        /*00e0*/ 	.word	0x00008830


	//   ....[1]....
        /*00e4*/ 	.word	0x00008970


	//   ....[2]....
        /*00e8*/ 	.word	0x000090b0


	//----- nvinfo : EIATTR_MBARRIER_INSTR_OFFSETS
	.align		4
.L_45:
        /*00ec*/ 	.byte	0x04, 0x39
        /*00ee*/ 	.short	(.L_47 - .L_46)


	//   ....[0]....
.L_46:
        /*00f0*/ 	.word	0x00000670
        /*00f4*/ 	.word	0x000000ff
        /*00f8*/ 	.word	0x00000000
        /*00fc*/ 	.short	0x0100
        /*00fe*/ 	.byte	0x04
	.zero		1


	//   ....[1]....
        /*0100*/ 	.word	0x00000680
        /*0104*/ 	.word	0x000000ff
        /*0108*/ 	.word	0x00000240
        /*010c*/ 	.short	0x0100
        /*010e*/ 	.byte	0x04
	.zero		1


	//   ....[2]....
        /*0110*/ 	.word	0x00000690
        /*0114*/ 	.word	0x000000ff
        /*0118*/ 	.word	0x00000008
        /*011c*/ 	.short	0x0100
        /*011e*/ 	.byte	0x04
	.zero		1


	//   ....[3]....
        /*0120*/ 	.word	0x000006a0
        /*0124*/ 	.word	0x000000ff
        /*0128*/ 	.word	0x00000248
        /*012c*/ 	.short	0x0100
        /*012e*/ 	.byte	0x04
	.zero		1


	//   ....[4]....
        /*0130*/ 	.word	0x000006b0
        /*0134*/ 	.word	0x000000ff
        /*0138*/ 	.word	0x00000010
        /*013c*/ 	.short	0x0100
        /*013e*/ 	.byte	0x04
	.zero		1


	//   ....[5]....
        /*0140*/ 	.word	0x000006c0
        /*0144*/ 	.word	0x000000ff
        /*0148*/ 	.word	0x00000250
        /*014c*/ 	.short	0x0100
        /*014e*/ 	.byte	0x04
	.zero		1


	//   ....[6]....
        /*0150*/ 	.word	0x000006d0
        /*0154*/ 	.word	0x000000ff
        /*0158*/ 	.word	0x00000018
        /*015c*/ 	.short	0x0100
        /*015e*/ 	.byte	0x04
	.zero		1


	//   ....[7]....
        /*0160*/ 	.word	0x000006e0
        /*0164*/ 	.word	0x000000ff
        /*0168*/ 	.word	0x00000258
        /*016c*/ 	.short	0x0100
        /*016e*/ 	.byte	0x04
	.zero		1


	//   ....[8]....
        /*0170*/ 	.word	0x000006f0
        /*0174*/ 	.word	0x000000ff
        /*0178*/ 	.word	0x00000020
        /*017c*/ 	.short	0x0100
        /*017e*/ 	.byte	0x04
	.zero		1


	//   ....[9]....
        /*0180*/ 	.word	0x00000700
        /*0184*/ 	.word	0x000000ff
        /*0188*/ 	.word	0x00000260
        /*018c*/ 	.short	0x0100
        /*018e*/ 	.byte	0x04
	.zero		1


	//   ....[10]....
        /*0190*/ 	.word	0x00000710
        /*0194*/ 	.word	0x000000ff
        /*0198*/ 	.word	0x00000028
        /*019c*/ 	.short	0x0100
        /*019e*/ 	.byte	0x04
	.zero		1


	//   ....[11]....
        /*01a0*/ 	.word	0x00000720
        /*01a4*/ 	.word	0x000000ff
        /*01a8*/ 	.word	0x00000268
        /*01ac*/ 	.short	0x0100
        /*01ae*/ 	.byte	0x04
	.zero		1


	//   ....[12]....
        /*01b0*/ 	.word	0x00000730
        /*01b4*/ 	.word	0x000000ff
        /*01b8*/ 	.word	0x00000030
        /*01bc*/ 	.short	0x0100
        /*01be*/ 	.byte	0x04
	.zero		1


	//   ....[13]....
        /*01c0*/ 	.word	0x00000740
        /*01c4*/ 	.word	0x000000ff
        /*01c8*/ 	.word	0x00000270
        /*01cc*/ 	.short	0x0100
        /*01ce*/ 	.byte	0x04
	.zero		1


	//   ....[14]....
        /*01d0*/ 	.word	0x00000750
        /*01d4*/ 	.word	0x000000ff
        /*01d8*/ 	.word	0x00000038
        /*01dc*/ 	.short	0x0100
        /*01de*/ 	.byte	0x04
	.zero		1


	//   ....[15]....
        /*01e0*/ 	.word	0x00000760
        /*01e4*/ 	.word	0x000000ff
        /*01e8*/ 	.word	0x00000278
        /*01ec*/ 	.short	0x0100
        /*01ee*/ 	.byte	0x04
	.zero		1


	//   ....[16]....
        /*01f0*/ 	.word	0x00000770
        /*01f4*/ 	.word	0x000000ff
        /*01f8*/ 	.word	0x00000040
        /*01fc*/ 	.short	0x0100
        /*01fe*/ 	.byte	0x04
	.zero		1


	//   ....[17]....
        /*0200*/ 	.word	0x00000780
        /*0204*/ 	.word	0x000000ff
        /*0208*/ 	.word	0x00000280
        /*020c*/ 	.short	0x0100
        /*020e*/ 	.byte	0x04
	.zero		1


	//   ....[18]....
        /*0210*/ 	.word	0x00000790
        /*0214*/ 	.word	0x000000ff
        /*0218*/ 	.word	0x00000048
        /*021c*/ 	.short	0x0100
        /*021e*/ 	.byte	0x04
	.zero		1


	//   ....[19]....
        /*0220*/ 	.word	0x000007a0
        /*0224*/ 	.word	0x000000ff
        /*0228*/ 	.word	0x00000288
        /*022c*/ 	.short	0x0100
        /*022e*/ 	.byte	0x04
	.zero		1


	//   ....[20]....
        /*0230*/ 	.word	0x000007b0
        /*0234*/ 	.word	0x000000ff
        /*0238*/ 	.word	0x00000050
        /*023c*/ 	.short	0x0100
        /*023e*/ 	.byte	0x04
	.zero		1


	//   ....[21]....
        /*0240*/ 	.word	0x000007c0
        /*0244*/ 	.word	0x000000ff
        /*0248*/ 	.word	0x00000290
        /*024c*/ 	.short	0x0100
        /*024e*/ 	.byte	0x04
	.zero		1


	//   ....[22]....
        /*0250*/ 	.word	0x000007d0
        /*0254*/ 	.word	0x000000ff
        /*0258*/ 	.word	0x00000058
        /*025c*/ 	.short	0x0100
        /*025e*/ 	.byte	0x04
	.zero		1


	//   ....[23]....
        /*0260*/ 	.word	0x000007e0
        /*0264*/ 	.word	0x000000ff
        /*0268*/ 	.word	0x00000298
        /*026c*/ 	.short	0x0100
        /*026e*/ 	.byte	0x04
	.zero		1


	//   ....[24]....
        /*0270*/ 	.word	0x000007f0
        /*0274*/ 	.word	0x000000ff
        /*0278*/ 	.word	0x00000060
        /*027c*/ 	.short	0x0100
        /*027e*/ 	.byte	0x04
	.zero		1


	//   ....[25]....
        /*0280*/ 	.word	0x00000800
        /*0284*/ 	.word	0x000000ff
        /*0288*/ 	.word	0x000002a0
        /*028c*/ 	.short	0x0100
        /*028e*/ 	.byte	0x04
	.zero		1


	//   ....[26]....
        /*0290*/ 	.word	0x00000810
        /*0294*/ 	.word	0x000000ff
        /*0298*/ 	.word	0x00000068
        /*029c*/ 	.short	0x0100
        /*029e*/ 	.byte	0x04
	.zero		1


	//   ....[27]....
        /*02a0*/ 	.word	0x00000820
        /*02a4*/ 	.word	0x000000ff
        /*02a8*/ 	.word	0x000002a8
        /*02ac*/ 	.short	0x0100
        /*02ae*/ 	.byte	0x04
	.zero		1


	//   ....[28]....
        /*02b0*/ 	.word	0x00000830
        /*02b4*/ 	.word	0x000000ff
        /*02b8*/ 	.word	0x00000070
        /*02bc*/ 	.short	0x0100
        /*02be*/ 	.byte	0x04
	.zero		1


	//   ....[29]....
        /*02c0*/ 	.word	0x00000840
        /*02c4*/ 	.word	0x000000ff
        /*02c8*/ 	.word	0x000002b0
        /*02cc*/ 	.short	0x0100
        /*02ce*/ 	.byte	0x04
	.zero		1


	//   ....[30]....
        /*02d0*/ 	.word	0x00000850
        /*02d4*/ 	.word	0x000000ff
        /*02d8*/ 	.word	0x00000078
        /*02dc*/ 	.short	0x0100
        /*02de*/ 	.byte	0x04
	.zero		1


	//   ....[31]....
        /*02e0*/ 	.word	0x00000860
        /*02e4*/ 	.word	0x000000ff
        /*02e8*/ 	.word	0x000002b8
        /*02ec*/ 	.short	0x0100
        /*02ee*/ 	.byte	0x04
	.zero		1


	//   ....[32]....
        /*02f0*/ 	.word	0x00000870
        /*02f4*/ 	.word	0x000000ff
        /*02f8*/ 	.word	0x00000080
        /*02fc*/ 	.short	0x0100
        /*02fe*/ 	.byte	0x04
	.zero		1


	//   ....[33]....
        /*0300*/ 	.word	0x00000880
        /*0304*/ 	.word	0x000000ff
        /*0308*/ 	.word	0x000002c0
        /*030c*/ 	.short	0x0100
        /*030e*/ 	.byte	0x04
	.zero		1


	//   ....[34]....
        /*0310*/ 	.word	0x00000890
        /*0314*/ 	.word	0x000000ff
        /*0318*/ 	.word	0x00000088
        /*031c*/ 	.short	0x0100
        /*031e*/ 	.byte	0x04
	.zero		1


	//   ....[35]....
        /*0320*/ 	.word	0x000008a0
        /*0324*/ 	.word	0x000000ff
        /*0328*/ 	.word	0x000002c8
        /*032c*/ 	.short	0x0100
        /*032e*/ 	.byte	0x04
	.zero		1


	//   ....[36]....
        /*0330*/ 	.word	0x000008b0
        /*0334*/ 	.word	0x000000ff
        /*0338*/ 	.word	0x00000090
        /*033c*/ 	.short	0x0100
        /*033e*/ 	.byte	0x04
	.zero		1


	//   ....[37]....
        /*0340*/ 	.word	0x000008c0
        /*0344*/ 	.word	0x000000ff
        /*0348*/ 	.word	0x000002d0
        /*034c*/ 	.short	0x0100
        /*034e*/ 	.byte	0x04
	.zero		1


	//   ....[38]....
        /*0350*/ 	.word	0x000008d0
        /*0354*/ 	.word	0x000000ff
        /*0358*/ 	.word	0x00000098
        /*035c*/ 	.short	0x0100
        /*035e*/ 	.byte	0x04
	.zero		1


	//   ....[39]....
        /*0360*/ 	.word	0x000008e0
        /*0364*/ 	.word	0x000000ff
        /*0368*/ 	.word	0x000002d8
        /*036c*/ 	.short	0x0100
        /*036e*/ 	.byte	0x04
	.zero		1


	//   ....[40]....
        /*0370*/ 	.word	0x000008f0
        /*0374*/ 	.word	0x000000ff
        /*0378*/ 	.word	0x000000a0
        /*037c*/ 	.short	0x0100
        /*037e*/ 	.byte	0x04
	.zero		1


	//   ....[41]....
        /*0380*/ 	.word	0x00000900
        /*0384*/ 	.word	0x000000ff
        /*0388*/ 	.word	0x000002e0
        /*038c*/ 	.short	0x0100
        /*038e*/ 	.byte	0x04
	.zero		1


	//   ....[42]....
        /*0390*/ 	.word	0x00000910
        /*0394*/ 	.word	0x000000ff
        /*0398*/ 	.word	0x000000a8
        /*039c*/ 	.short	0x0100
        /*039e*/ 	.byte	0x04
	.zero		1


	//   ....[43]....
        /*03a0*/ 	.word	0x00000920
        /*03a4*/ 	.word	0x000000ff
        /*03a8*/ 	.word	0x000002e8
        /*03ac*/ 	.short	0x0100
        /*03ae*/ 	.byte	0x04
	.zero		1


	//   ....[44]....
        /*03b0*/ 	.word	0x00000930
        /*03b4*/ 	.word	0x000000ff
        /*03b8*/ 	.word	0x000000b0
        /*03bc*/ 	.short	0x0100
        /*03be*/ 	.byte	0x04
	.zero		1


	//   ....[45]....
        /*03c0*/ 	.word	0x00000940
        /*03c4*/ 	.word	0x000000ff
        /*03c8*/ 	.word	0x000002f0
        /*03cc*/ 	.short	0x0100
        /*03ce*/ 	.byte	0x04
	.zero		1


	//   ....[46]....
        /*03d0*/ 	.word	0x00000950
        /*03d4*/ 	.word	0x000000ff
        /*03d8*/ 	.word	0x000000b8
        /*03dc*/ 	.short	0x0100
        /*03de*/ 	.byte	0x04
	.zero		1


	//   ....[47]....
        /*03e0*/ 	.word	0x00000960
        /*03e4*/ 	.word	0x000000ff
        /*03e8*/ 	.word	0x000002f8
        /*03ec*/ 	.short	0x0100
        /*03ee*/ 	.byte	0x04
	.zero		1


	//   ....[48]....
        /*03f0*/ 	.word	0x00000970
        /*03f4*/ 	.word	0x000000ff
        /*03f8*/ 	.word	0x000000c0
        /*03fc*/ 	.short	0x0100
        /*03fe*/ 	.byte	0x04
	.zero		1


	//   ....[49]....
        /*0400*/ 	.word	0x00000980
        /*0404*/ 	.word	0x000000ff
        /*0408*/ 	.word	0x00000300
        /*040c*/ 	.short	0x0100
        /*040e*/ 	.byte	0x04
	.zero		1


	//   ....[50]....
        /*0410*/ 	.word	0x00000990
        /*0414*/ 	.word	0x000000ff
        /*0418*/ 	.word	0x000000c8
        /*041c*/ 	.short	0x0100
        /*041e*/ 	.byte	0x04
	.zero		1


	//   ....[51]....
        /*0420*/ 	.word	0x000009a0
        /*0424*/ 	.word	0x000000ff
        /*0428*/ 	.word	0x00000308
        /*042c*/ 	.short	0x0100
        /*042e*/ 	.byte	0x04
	.zero		1


	//   ....[52]....
        /*0430*/ 	.word	0x000009b0
        /*0434*/ 	.word	0x000000ff
        /*0438*/ 	.word	0x000000d0
        /*043c*/ 	.short	0x0100
        /*043e*/ 	.byte	0x04
	.zero		1


	//   ....[53]....
        /*0440*/ 	.word	0x000009c0
        /*0444*/ 	.word	0x000000ff
        /*0448*/ 	.word	0x00000310
        /*044c*/ 	.short	0x0100
        /*044e*/ 	.byte	0x04
	.zero		1


	//   ....[54]....
        /*0450*/ 	.word	0x000009d0
        /*0454*/ 	.word	0x000000ff
        /*0458*/ 	.word	0x000000d8
        /*045c*/ 	.short	0x0100
        /*045e*/ 	.byte	0x04
	.zero		1


	//   ....[55]....
        /*0460*/ 	.word	0x000009e0
        /*0464*/ 	.word	0x000000ff
        /*0468*/ 	.word	0x00000318
        /*046c*/ 	.short	0x0100
        /*046e*/ 	.byte	0x04
	.zero		1


	//   ....[56]....
        /*0470*/ 	.word	0x000009f0
        /*0474*/ 	.word	0x000000ff
        /*0478*/ 	.word	0x000000e0
        /*047c*/ 	.short	0x0100
        /*047e*/ 	.byte	0x04
	.zero		1


	//   ....[57]....
        /*0480*/ 	.word	0x00000a00
        /*0484*/ 	.word	0x000000ff
        /*0488*/ 	.word	0x00000320
        /*048c*/ 	.short	0x0100
        /*048e*/ 	.byte	0x04
	.zero		1


	//   ....[58]....
        /*0490*/ 	.word	0x00000a10
        /*0494*/ 	.word	0x000000ff
        /*0498*/ 	.word	0x000000e8
        /*049c*/ 	.short	0x0100
        /*049e*/ 	.byte	0x04
	.zero		1


	//   ....[59]....
        /*04a0*/ 	.word	0x00000a20
        /*04a4*/ 	.word	0x000000ff
        /*04a8*/ 	.word	0x00000328
        /*04ac*/ 	.short	0x0100
        /*04ae*/ 	.byte	0x04
	.zero		1


	//   ....[60]....
        /*04b0*/ 	.word	0x00000a30
        /*04b4*/ 	.word	0x000000ff
        /*04b8*/ 	.word	0x000000f0
        /*04bc*/ 	.short	0x0100
        /*04be*/ 	.byte	0x04
	.zero		1


	//   ....[61]....
        /*04c0*/ 	.word	0x00000a40
        /*04c4*/ 	.word	0x000000ff
        /*04c8*/ 	.word	0x00000330
        /*04cc*/ 	.short	0x0100
        /*04ce*/ 	.byte	0x04
	.zero		1


	//   ....[62]....
        /*04d0*/ 	.word	0x00000a50
        /*04d4*/ 	.word	0x000000ff
        /*04d8*/ 	.word	0x000000f8
        /*04dc*/ 	.short	0x0100
        /*04de*/ 	.byte	0x04
	.zero		1


	//   ....[63]....
        /*04e0*/ 	.word	0x00000a60
        /*04e4*/ 	.word	0x000000ff
        /*04e8*/ 	.word	0x00000338
        /*04ec*/ 	.short	0x0100
        /*04ee*/ 	.byte	0x04
	.zero		1


	//   ....[64]....
        /*04f0*/ 	.word	0x00000a70
        /*04f4*/ 	.word	0x000000ff
        /*04f8*/ 	.word	0x00000100
        /*04fc*/ 	.short	0x0100
        /*04fe*/ 	.byte	0x04
	.zero		1


	//   ....[65]....
        /*0500*/ 	.word	0x00000a80
        /*0504*/ 	.word	0x000000ff
        /*0508*/ 	.word	0x00000340
        /*050c*/ 	.short	0x0100
        /*050e*/ 	.byte	0x04
	.zero		1


	//   ....[66]....
        /*0510*/ 	.word	0x00000a90
        /*0514*/ 	.word	0x000000ff
        /*0518*/ 	.word	0x00000108
        /*051c*/ 	.short	0x0100
        /*051e*/ 	.byte	0x04
	.zero		1


	//   ....[67]....
        /*0520*/ 	.word	0x00000aa0
        /*0524*/ 	.word	0x000000ff
        /*0528*/ 	.word	0x00000348
        /*052c*/ 	.short	0x0100
        /*052e*/ 	.byte	0x04
	.zero		1


	//   ....[68]....
        /*0530*/ 	.word	0x00000ab0
        /*0534*/ 	.word	0x000000ff
        /*0538*/ 	.word	0x00000110
        /*053c*/ 	.short	0x0100
        /*053e*/ 	.byte	0x04
	.zero		1


	//   ....[69]....
        /*0540*/ 	.word	0x00000ac0
        /*0544*/ 	.word	0x000000ff
        /*0548*/ 	.word	0x00000350
        /*054c*/ 	.short	0x0100
        /*054e*/ 	.byte	0x04
	.zero		1


	//   ....[70]....
        /*0550*/ 	.word	0x00000ad0
        /*0554*/ 	.word	0x000000ff
        /*0558*/ 	.word	0x00000118
        /*055c*/ 	.short	0x0100
        /*055e*/ 	.byte	0x04
	.zero		1


	//   ....[71]....
        /*0560*/ 	.word	0x00000ae0
        /*0564*/ 	.word	0x000000ff
        /*0568*/ 	.word	0x00000358
        /*056c*/ 	.short	0x0100
        /*056e*/ 	.byte	0x04
	.zero		1


	//   ....[72]....
        /*0570*/ 	.word	0x00000af0
        /*0574*/ 	.word	0x000000ff
        /*0578*/ 	.word	0x00000120
        /*057c*/ 	.short	0x0100
        /*057e*/ 	.byte	0x04
	.zero		1


	//   ....[73]....
        /*0580*/ 	.word	0x00000b00
        /*0584*/ 	.word	0x000000ff
        /*0588*/ 	.word	0x00000360
        /*058c*/ 	.short	0x0100
        /*058e*/ 	.byte	0x04
	.zero		1


	//   ....[74]....
        /*0590*/ 	.word	0x00000b10
        /*0594*/ 	.word	0x000000ff
        /*0598*/ 	.word	0x00000128
        /*059c*/ 	.short	0x0100
        /*059e*/ 	.byte	0x04
	.zero		1


	//   ....[75]....
        /*05a0*/ 	.word	0x00000b20
        /*05a4*/ 	.word	0x000000ff
        /*05a8*/ 	.word	0x00000368
        /*05ac*/ 	.short	0x0100
        /*05ae*/ 	.byte	0x04
	.zero		1


	//   ....[76]....
        /*05b0*/ 	.word	0x00000b30
        /*05b4*/ 	.word	0x000000ff
        /*05b8*/ 	.word	0x00000130
        /*05bc*/ 	.short	0x0100
        /*05be*/ 	.byte	0x04
	.zero		1


	//   ....[77]....
        /*05c0*/ 	.word	0x00000b40
        /*05c4*/ 	.word	0x000000ff
        /*05c8*/ 	.word	0x00000370
        /*05cc*/ 	.short	0x0100
        /*05ce*/ 	.byte	0x04
	.zero		1


	//   ....[78]....
        /*05d0*/ 	.word	0x00000b50
        /*05d4*/ 	.word	0x000000ff
        /*05d8*/ 	.word	0x00000138
        /*05dc*/ 	.short	0x0100
        /*05de*/ 	.byte	0x04
	.zero		1


	//   ....[79]....
        /*05e0*/ 	.word	0x00000b60
        /*05e4*/ 	.word	0x000000ff
        /*05e8*/ 	.word	0x00000378
        /*05ec*/ 	.short	0x0100
        /*05ee*/ 	.byte	0x04
	.zero		1


	//   ....[80]....
        /*05f0*/ 	.word	0x00000b70
        /*05f4*/ 	.word	0x000000ff
        /*05f8*/ 	.word	0x00000140
        /*05fc*/ 	.short	0x0100
        /*05fe*/ 	.byte	0x04
	.zero		1


	//   ....[81]....
        /*0600*/ 	.word	0x00000b80
        /*0604*/ 	.word	0x000000ff
        /*0608*/ 	.word	0x00000380
        /*060c*/ 	.short	0x0100
        /*060e*/ 	.byte	0x04
	.zero		1


	//   ....[82]....
        /*0610*/ 	.word	0x00000b90
        /*0614*/ 	.word	0x000000ff
        /*0618*/ 	.word	0x00000148
        /*061c*/ 	.short	0x0100
        /*061e*/ 	.byte	0x04
	.zero		1


	//   ....[83]....
        /*0620*/ 	.word	0x00000ba0
        /*0624*/ 	.word	0x000000ff
        /*0628*/ 	.word	0x00000388
        /*062c*/ 	.short	0x0100
        /*062e*/ 	.byte	0x04
	.zero		1


	//   ....[84]....
        /*0630*/ 	.word	0x00000bb0
        /*0634*/ 	.word	0x000000ff
        /*0638*/ 	.word	0x00000150
        /*063c*/ 	.short	0x0100
        /*063e*/ 	.byte	0x04
	.zero		1


	//   ....[85]....
        /*0640*/ 	.word	0x00000bc0
        /*0644*/ 	.word	0x000000ff
        /*0648*/ 	.word	0x00000390
        /*064c*/ 	.short	0x0100
        /*064e*/ 	.byte	0x04
	.zero		1


	//   ....[86]....
        /*0650*/ 	.word	0x00000bd0
        /*0654*/ 	.word	0x000000ff
        /*0658*/ 	.word	0x00000158
        /*065c*/ 	.short	0x0100
        /*065e*/ 	.byte	0x04
	.zero		1


	//   ....[87]....
        /*0660*/ 	.word	0x00000be0
        /*0664*/ 	.word	0x000000ff
        /*0668*/ 	.word	0x00000398
        /*066c*/ 	.short	0x0100
        /*066e*/ 	.byte	0x04
	.zero		1


	//   ....[88]....
        /*0670*/ 	.word	0x00000bf0
        /*0674*/ 	.word	0x000000ff
        /*0678*/ 	.word	0x00000160
        /*067c*/ 	.short	0x0100
        /*067e*/ 	.byte	0x04
	.zero		1


	//   ....[89]....
        /*0680*/ 	.word	0x00000c00
        /*0684*/ 	.word	0x000000ff
        /*0688*/ 	.word	0x000003a0
        /*068c*/ 	.short	0x0100
        /*068e*/ 	.byte	0x04
	.zero		1


	//   ....[90]....
        /*0690*/ 	.word	0x00000c10
        /*0694*/ 	.word	0x000000ff
        /*0698*/ 	.word	0x00000168
        /*069c*/ 	.short	0x0100
        /*069e*/ 	.byte	0x04
	.zero		1


	//   ....[91]....
        /*06a0*/ 	.word	0x00000c20
        /*06a4*/ 	.word	0x000000ff
        /*06a8*/ 	.word	0x000003a8
        /*06ac*/ 	.short	0x0100
        /*06ae*/ 	.byte	0x04
	.zero		1


	//   ....[92]....
        /*06b0*/ 	.word	0x00000c30
        /*06b4*/ 	.word	0x000000ff
        /*06b8*/ 	.word	0x00000170
        /*06bc*/ 	.short	0x0100
        /*06be*/ 	.byte	0x04
	.zero		1


	//   ....[93]....
        /*06c0*/ 	.word	0x00000c40
        /*06c4*/ 	.word	0x000000ff
        /*06c8*/ 	.word	0x000003b0
        /*06cc*/ 	.short	0x0100
        /*06ce*/ 	.byte	0x04
	.zero		1


	//   ....[94]....
        /*06d0*/ 	.word	0x00000c50
        /*06d4*/ 	.word	0x000000ff
        /*06d8*/ 	.word	0x00000178
        /*06dc*/ 	.short	0x0100
        /*06de*/ 	.byte	0x04
	.zero		1


	//   ....[95]....
        /*06e0*/ 	.word	0x00000c60
        /*06e4*/ 	.word	0x000000ff
        /*06e8*/ 	.word	0x000003b8
        /*06ec*/ 	.short	0x0100
        /*06ee*/ 	.byte	0x04
	.zero		1


	//   ....[96]....
        /*06f0*/ 	.word	0x00000c70
        /*06f4*/ 	.word	0x000000ff
        /*06f8*/ 	.word	0x00000180
        /*06fc*/ 	.short	0x0100
        /*06fe*/ 	.byte	0x04
	.zero		1


	//   ....[97]....
        /*0700*/ 	.word	0x00000c80
        /*0704*/ 	.word	0x000000ff
        /*0708*/ 	.word	0x000003c0
        /*070c*/ 	.short	0x0100
        /*070e*/ 	.byte	0x04
	.zero		1


	//   ....[98]....
        /*0710*/ 	.word	0x00000c90
        /*0714*/ 	.word	0x000000ff
        /*0718*/ 	.word	0x00000188
        /*071c*/ 	.short	0x0100
        /*071e*/ 	.byte	0x04
	.zero		1


	//   ....[99]....
        /*0720*/ 	.word	0x00000ca0
        /*0724*/ 	.word	0x000000ff
        /*0728*/ 	.word	0x000003c8
        /*072c*/ 	.short	0x0100
        /*072e*/ 	.byte	0x04
	.zero		1


	//   ....[100]....
        /*0730*/ 	.word	0x00000cb0
        /*0734*/ 	.word	0x000000ff
        /*0738*/ 	.word	0x00000190
        /*073c*/ 	.short	0x0100
        /*073e*/ 	.byte	0x04
	.zero		1


	//   ....[101]....
        /*0740*/ 	.word	0x00000cc0
        /*0744*/ 	.word	0x000000ff
        /*0748*/ 	.word	0x000003d0
        /*074c*/ 	.short	0x0100
        /*074e*/ 	.byte	0x04
	.zero		1


	//   ....[102]....
        /*0750*/ 	.word	0x00000cd0
        /*0754*/ 	.word	0x000000ff
        /*0758*/ 	.word	0x00000198
        /*075c*/ 	.short	0x0100
        /*075e*/ 	.byte	0x04
	.zero		1


	//   ....[103]....
        /*0760*/ 	.word	0x00000ce0
        /*0764*/ 	.word	0x000000ff
        /*0768*/ 	.word	0x000003d8
        /*076c*/ 	.short	0x0100
        /*076e*/ 	.byte	0x04
	.zero		1


	//   ....[104]....
        /*0770*/ 	.word	0x00000cf0
        /*0774*/ 	.word	0x000000ff
        /*0778*/ 	.word	0x000001a0
        /*077c*/ 	.short	0x0100
        /*077e*/ 	.byte	0x04
	.zero		1


	//   ....[105]....
        /*0780*/ 	.word	0x00000d00
        /*0784*/ 	.word	0x000000ff
        /*0788*/ 	.word	0x000003e0
        /*078c*/ 	.short	0x0100
        /*078e*/ 	.byte	0x04
	.zero		1


	//   ....[106]....
        /*0790*/ 	.word	0x00000d10
        /*0794*/ 	.word	0x000000ff
        /*0798*/ 	.word	0x000001a8
        /*079c*/ 	.short	0x0100
        /*079e*/ 	.byte	0x04
	.zero		1


	//   ....[107]....
        /*07a0*/ 	.word	0x00000d20
        /*07a4*/ 	.word	0x000000ff
        /*07a8*/ 	.word	0x000003e8
        /*07ac*/ 	.short	0x0100
        /*07ae*/ 	.byte	0x04
	.zero		1


	//   ....[108]....
        /*07b0*/ 	.word	0x00000d30
        /*07b4*/ 	.word	0x000000ff
        /*07b8*/ 	.word	0x000001b0
        /*07bc*/ 	.short	0x0100
        /*07be*/ 	.byte	0x04
	.zero		1


	//   ....[109]....
        /*07c0*/ 	.word	0x00000d40
        /*07c4*/ 	.word	0x000000ff
        /*07c8*/ 	.word	0x000003f0
        /*07cc*/ 	.short	0x0100
        /*07ce*/ 	.byte	0x04
	.zero		1


	//   ....[110]....
        /*07d0*/ 	.word	0x00000d50
        /*07d4*/ 	.word	0x000000ff
        /*07d8*/ 	.word	0x000001b8
        /*07dc*/ 	.short	0x0100
        /*07de*/ 	.byte	0x04
	.zero		1


	//   ....[111]....
        /*07e0*/ 	.word	0x00000d60
        /*07e4*/ 	.word	0x000000ff
        /*07e8*/ 	.word	0x000003f8
        /*07ec*/ 	.short	0x0100
        /*07ee*/ 	.byte	0x04
	.zero		1


	//   ....[112]....
        /*07f0*/ 	.word	0x00000d70
        /*07f4*/ 	.word	0x000000ff
        /*07f8*/ 	.word	0x000001c0
        /*07fc*/ 	.short	0x0100
        /*07fe*/ 	.byte	0x04
	.zero		1


	//   ....[113]....
        /*0800*/ 	.word	0x00000d80
        /*0804*/ 	.word	0x000000ff
        /*0808*/ 	.word	0x00000400
        /*080c*/ 	.short	0x0100
        /*080e*/ 	.byte	0x04
	.zero		1


	//   ....[114]....
        /*0810*/ 	.word	0x00000d90
        /*0814*/ 	.word	0x000000ff
        /*0818*/ 	.word	0x000001c8
        /*081c*/ 	.short	0x0100
        /*081e*/ 	.byte	0x04
	.zero		1


	//   ....[115]....
        /*0820*/ 	.word	0x00000da0
        /*0824*/ 	.word	0x000000ff
        /*0828*/ 	.word	0x00000408
        /*082c*/ 	.short	0x0100
        /*082e*/ 	.byte	0x04
	.zero		1


	//   ....[116]....
        /*0830*/ 	.word	0x00000db0
        /*0834*/ 	.word	0x000000ff
        /*0838*/ 	.word	0x000001d0
        /*083c*/ 	.short	0x0100
        /*083e*/ 	.byte	0x04
	.zero		1


	//   ....[117]....
        /*0840*/ 	.word	0x00000dc0
        /*0844*/ 	.word	0x000000ff
        /*0848*/ 	.word	0x00000410
        /*084c*/ 	.short	0x0100
        /*084e*/ 	.byte	0x04
	.zero		1


	//   ....[118]....
        /*0850*/ 	.word	0x00000dd0
        /*0854*/ 	.word	0x000000ff
        /*0858*/ 	.word	0x000001d8
        /*085c*/ 	.short	0x0100
        /*085e*/ 	.byte	0x04
	.zero		1


	//   ....[119]....
        /*0860*/ 	.word	0x00000de0
        /*0864*/ 	.word	0x000000ff
        /*0868*/ 	.word	0x00000418
        /*086c*/ 	.short	0x0100
        /*086e*/ 	.byte	0x04
	.zero		1


	//   ....[120]....
        /*0870*/ 	.word	0x00000df0
        /*0874*/ 	.word	0x000000ff
        /*0878*/ 	.word	0x000001e0
        /*087c*/ 	.short	0x0100
        /*087e*/ 	.byte	0x04
	.zero		1


	//   ....[121]....
        /*0880*/ 	.word	0x00000e00
        /*0884*/ 	.word	0x000000ff
        /*0888*/ 	.word	0x00000420
        /*088c*/ 	.short	0x0100
        /*088e*/ 	.byte	0x04
	.zero		1


	//   ....[122]....
        /*0890*/ 	.word	0x00000e10
        /*0894*/ 	.word	0x000000ff
        /*0898*/ 	.word	0x000001e8
        /*089c*/ 	.short	0x0100
        /*089e*/ 	.byte	0x04
	.zero		1


	//   ....[123]....
        /*08a0*/ 	.word	0x00000e20
        /*08a4*/ 	.word	0x000000ff
        /*08a8*/ 	.word	0x00000428
        /*08ac*/ 	.short	0x0100
        /*08ae*/ 	.byte	0x04
	.zero		1


	//   ....[124]....
        /*08b0*/ 	.word	0x00000e30
        /*08b4*/ 	.word	0x000000ff
        /*08b8*/ 	.word	0x000001f0
        /*08bc*/ 	.short	0x0100
        /*08be*/ 	.byte	0x04
	.zero		1


	//   ....[125]....
        /*08c0*/ 	.word	0x00000e40
        /*08c4*/ 	.word	0x000000ff
        /*08c8*/ 	.word	0x00000430
        /*08cc*/ 	.short	0x0100
        /*08ce*/ 	.byte	0x04
	.zero		1


	//   ....[126]....
        /*08d0*/ 	.word	0x00000e50
        /*08d4*/ 	.word	0x000000ff
        /*08d8*/ 	.word	0x000001f8
        /*08dc*/ 	.short	0x0100
        /*08de*/ 	.byte	0x04
	.zero		1


	//   ....[127]....
        /*08e0*/ 	.word	0x00000e60
        /*08e4*/ 	.word	0x000000ff
        /*08e8*/ 	.word	0x00000438
        /*08ec*/ 	.short	0x0100
        /*08ee*/ 	.byte	0x04
	.zero		1


	//   ....[128]....
        /*08f0*/ 	.word	0x00000e70
        /*08f4*/ 	.word	0x000000ff
        /*08f8*/ 	.word	0x00000200
        /*08fc*/ 	.short	0x0100
        /*08fe*/ 	.byte	0x04
	.zero		1


	//   ....[129]....
        /*0900*/ 	.word	0x00000e80
        /*0904*/ 	.word	0x000000ff
        /*0908*/ 	.word	0x00000440
        /*090c*/ 	.short	0x0100
        /*090e*/ 	.byte	0x04
	.zero		1


	//   ....[130]....
        /*0910*/ 	.word	0x00000e90
        /*0914*/ 	.word	0x000000ff
        /*0918*/ 	.word	0x00000208
        /*091c*/ 	.short	0x0100
        /*091e*/ 	.byte	0x04
	.zero		1


	//   ....[131]....
        /*0920*/ 	.word	0x00000ea0
        /*0924*/ 	.word	0x000000ff
        /*0928*/ 	.word	0x00000448
        /*092c*/ 	.short	0x0100
        /*092e*/ 	.byte	0x04
	.zero		1


	//   ....[132]....
        /*0930*/ 	.word	0x00000eb0
        /*0934*/ 	.word	0x000000ff
        /*0938*/ 	.word	0x00000210
        /*093c*/ 	.short	0x0100
        /*093e*/ 	.byte	0x04
	.zero		1


	//   ....[133]....
        /*0940*/ 	.word	0x00000ec0
        /*0944*/ 	.word	0x000000ff
        /*0948*/ 	.word	0x00000450
        /*094c*/ 	.short	0x0100
        /*094e*/ 	.byte	0x04
	.zero		1


	//   ....[134]....
        /*0950*/ 	.word	0x00000ed0
        /*0954*/ 	.word	0x000000ff
        /*0958*/ 	.word	0x00000218
        /*095c*/ 	.short	0x0100
        /*095e*/ 	.byte	0x04
	.zero		1


	//   ....[135]....
        /*0960*/ 	.word	0x00000ee0
        /*0964*/ 	.word	0x000000ff
        /*0968*/ 	.word	0x00000458
        /*096c*/ 	.short	0x0100
        /*096e*/ 	.byte	0x04
	.zero		1


	//   ....[136]....
        /*0970*/ 	.word	0x00000ef0
        /*0974*/ 	.word	0x000000ff
        /*0978*/ 	.word	0x00000220
        /*097c*/ 	.short	0x0100
        /*097e*/ 	.byte	0x04
	.zero		1


	//   ....[137]....
        /*0980*/ 	.word	0x00000f00
        /*0984*/ 	.word	0x000000ff
        /*0988*/ 	.word	0x00000460
        /*098c*/ 	.short	0x0100
        /*098e*/ 	.byte	0x04
	.zero		1


	//   ....[138]....
        /*0990*/ 	.word	0x00000f10
        /*0994*/ 	.word	0x000000ff
        /*0998*/ 	.word	0x00000228
        /*099c*/ 	.short	0x0100
        /*099e*/ 	.byte	0x04
	.zero		1


	//   ....[139]....
        /*09a0*/ 	.word	0x00000f20
        /*09a4*/ 	.word	0x000000ff
        /*09a8*/ 	.word	0x00000468
        /*09ac*/ 	.short	0x0100
        /*09ae*/ 	.byte	0x04
	.zero		1


	//   ....[140]....
        /*09b0*/ 	.word	0x00000f30
        /*09b4*/ 	.word	0x000000ff
        /*09b8*/ 	.word	0x00000230
        /*09bc*/ 	.short	0x0100
        /*09be*/ 	.byte	0x04
	.zero		1


	//   ....[141]....
        /*09c0*/ 	.word	0x00000f40
        /*09c4*/ 	.word	0x000000ff
        /*09c8*/ 	.word	0x00000470
        /*09cc*/ 	.short	0x0100
        /*09ce*/ 	.byte	0x04
	.zero		1


	//   ....[142]....
        /*09d0*/ 	.word	0x00000f50
        /*09d4*/ 	.word	0x000000ff
        /*09d8*/ 	.word	0x00000238
        /*09dc*/ 	.short	0x0100
        /*09de*/ 	.byte	0x04
	.zero		1


	//   ....[143]....
        /*09e0*/ 	.word	0x00000f60
        /*09e4*/ 	.word	0x000000ff
        /*09e8*/ 	.word	0x00000478
        /*09ec*/ 	.short	0x0100
        /*09ee*/ 	.byte	0x04
	.zero		1


	//   ....[144]....
        /*09f0*/ 	.word	0x000010a0
        /*09f4*/ 	.word	0x000000ff
        /*09f8*/ 	.word	0x00000480
        /*09fc*/ 	.short	0x0100
        /*09fe*/ 	.byte	0x04
	.zero		1


	//   ....[145]....
        /*0a00*/ 	.word	0x000010b0
        /*0a04*/ 	.word	0x000000ff
        /*0a08*/ 	.word	0x00000488
        /*0a0c*/ 	.short	0x0100
        /*0a0e*/ 	.byte	0x04
	.zero		1


	//   ....[146]....
        /*0a10*/ 	.word	0x000011a0
        /*0a14*/ 	.word	0x000000ff
        /*0a18*/ 	.word	0x00000490
        /*0a1c*/ 	.short	0x0100
        /*0a1e*/ 	.byte	0x06
	.zero		1


	//   ....[147]....
        /*0a20*/ 	.word	0x000011b0
        /*0a24*/ 	.word	0x000000ff
        /*0a28*/ 	.word	0x00000498
        /*0a2c*/ 	.short	0x0100
        /*0a2e*/ 	.byte	0x06
	.zero		1


	//   ....[148]....
        /*0a30*/ 	.word	0x000012f0
        /*0a34*/ 	.word	0x000000ff
        /*0a38*/ 	.word	0x000004a0
        /*0a3c*/ 	.short	0x0100
        /*0a3e*/ 	.byte	0x06
	.zero		1


	//   ....[149]....
        /*0a40*/ 	.word	0x00001300
        /*0a44*/ 	.word	0x000000ff
        /*0a48*/ 	.word	0x000004b0
        /*0a4c*/ 	.short	0x0100
        /*0a4e*/ 	.byte	0x06
	.zero		1


	//   ....[150]....
        /*0a50*/ 	.word	0x00001310
        /*0a54*/ 	.word	0x000000ff
        /*0a58*/ 	.word	0x000004a8
        /*0a5c*/ 	.short	0x0100
        /*0a5e*/ 	.byte	0x06
	.zero		1


	//   ....[151]....
        /*0a60*/ 	.word	0x00001320
        /*0a64*/ 	.word	0x000000ff
        /*0a68*/ 	.word	0x000004b8
        /*0a6c*/ 	.short	0x0100
        /*0a6e*/ 	.byte	0x06
	.zero		1


	//   ....[152]....
        /*0a70*/ 	.word	0x00001450
        /*0a74*/ 	.word	0x000000ff
        /*0a78*/ 	.word	0x000004c0
        /*0a7c*/ 	.short	0x0100
        /*0a7e*/ 	.byte	0x04
	.zero		1


	//   ....[153]....
        /*0a80*/ 	.word	0x00001460
        /*0a84*/ 	.word	0x000000ff
        /*0a88*/ 	.word	0x000004e0
        /*0a8c*/ 	.short	0x0100
        /*0a8e*/ 	.byte	0x04
	.zero		1


	//   ....[154]....
        /*0a90*/ 	.word	0x00001470
        /*0a94*/ 	.word	0x000000ff
        /*0a98*/ 	.word	0x000004c8
        /*0a9c*/ 	.short	0x0100
        /*0a9e*/ 	.byte	0x04
	.zero		1


	//   ....[155]....
        /*0aa0*/ 	.word	0x00001480
        /*0aa4*/ 	.word	0x000000ff
        /*0aa8*/ 	.word	0x000004e8
        /*0aac*/ 	.short	0x0100
        /*0aae*/ 	.byte	0x04
	.zero		1


	//   ....[156]....
        /*0ab0*/ 	.word	0x00001490
        /*0ab4*/ 	.word	0x000000ff
        /*0ab8*/ 	.word	0x000004d0
        /*0abc*/ 	.short	0x0100
        /*0abe*/ 	.byte	0x04
	.zero		1


	//   ....[157]....
        /*0ac0*/ 	.word	0x000014a0
        /*0ac4*/ 	.word	0x000000ff
        /*0ac8*/ 	.word	0x000004f0
        /*0acc*/ 	.short	0x0100
        /*0ace*/ 	.byte	0x04
	.zero		1


	//   ....[158]....
        /*0ad0*/ 	.word	0x000014b0
        /*0ad4*/ 	.word	0x000000ff
        /*0ad8*/ 	.word	0x000004d8
        /*0adc*/ 	.short	0x0100
        /*0ade*/ 	.byte	0x04
	.zero		1


	//   ....[159]....
        /*0ae0*/ 	.word	0x000014c0
        /*0ae4*/ 	.word	0x000000ff
        /*0ae8*/ 	.word	0x000004f8
        /*0aec*/ 	.short	0x0100
        /*0aee*/ 	.byte	0x04
	.zero		1


	//   ....[160]....
        /*0af0*/ 	.word	0x000015c0
        /*0af4*/ 	.word	0x000000ff
        /*0af8*/ 	.word	0x00000500
        /*0afc*/ 	.short	0x0100
        /*0afe*/ 	.byte	0x04
	.zero		1


	//   ....[161]....
        /*0b00*/ 	.word	0x000015d0
        /*0b04*/ 	.word	0x000000ff
        /*0b08*/ 	.word	0x00000510
        /*0b0c*/ 	.short	0x0100
        /*0b0e*/ 	.byte	0x04
	.zero		1


	//   ....[162]....
        /*0b10*/ 	.word	0x000015e0
        /*0b14*/ 	.word	0x000000ff
        /*0b18*/ 	.word	0x00000508
        /*0b1c*/ 	.short	0x0100
        /*0b1e*/ 	.byte	0x04
	.zero		1


	//   ....[163]....
        /*0b20*/ 	.word	0x000015f0
        /*0b24*/ 	.word	0x000000ff
        /*0b28*/ 	.word	0x00000518
        /*0b2c*/ 	.short	0x0100
        /*0b2e*/ 	.byte	0x04
	.zero		1


	//   ....[164]....
        /*0b30*/ 	.word	0x000016f0
        /*0b34*/ 	.word	0x000000ff
        /*0b38*/ 	.word	0x00000520
        /*0b3c*/ 	.short	0x0100
        /*0b3e*/ 	.byte	0x06
	.zero		1


	//   ....[165]....
        /*0b40*/ 	.word	0x000022d0
        /*0b44*/ 	.word	0x00000000
        /*0b48*/ 	.word	0x00000510
        /*0b4c*/ 	.short	0x010a
        /*0b4e*/ 	.byte	0xff
	.zero		1


	//   ....[166]....
        /*0b50*/ 	.word	0x00002300
        /*0b54*/ 	.word	0x00000000
        /*0b58*/ 	.word	0x00000500
        /*0b5c*/ 	.short	0x0101
        /*0b5e*/ 	.byte	0xff
	.zero		1


	//   ....[167]....
        /*0b60*/ 	.word	0x000023a0
        /*0b64*/ 	.word	0x000000ff
        /*0b68*/ 	.word	0x00000240
        /*0b6c*/ 	.short	0x010a
        /*0b6e*/ 	.byte	0x04
	.zero		1


	//   ....[168]....
        /*0b70*/ 	.word	0x00002470
        /*0b74*/ 	.word	0x000000ff
        /*0b78*/ 	.word	0x00000240
        /*0b7c*/ 	.short	0x010a
        /*0b7e*/ 	.byte	0x21
	.zero		1


	//   ....[169]....
        /*0b80*/ 	.word	0x00002620
        /*0b84*/ 	.word	0x000000ff
        /*0b88*/ 	.word	0x00000240
        /*0b8c*/ 	.short	0x010a
        /*0b8e*/ 	.byte	0x05
	.zero		1


	//   ....[170]....
        /*0b90*/ 	.word	0x00002730
        /*0b94*/ 	.word	0x000000ff
        /*0b98*/ 	.word	0x00000498
        /*0b9c*/ 	.short	0x0101
        /*0b9e*/ 	.byte	0x0d
	.zero		1


	//   ....[171]....
        /*0ba0*/ 	.word	0x00002750
        /*0ba4*/ 	.word	0x000000ff
        /*0ba8*/ 	.word	0x00000240
        /*0bac*/ 	.short	0x010a
        /*0bae*/ 	.byte	0x04
	.zero		1


	//   ....[172]....
        /*0bb0*/ 	.word	0x000027d0
        /*0bb4*/ 	.word	0x000000ff
        /*0bb8*/ 	.word	0x00000240
        /*0bbc*/ 	.short	0x010a
        /*0bbe*/ 	.byte	0x11
	.zero		1


	//   ....[173]....
        /*0bc0*/ 	.word	0x00002970
        /*0bc4*/ 	.word	0x000000ff
        /*0bc8*/ 	.word	0x00000240
        /*0bcc*/ 	.short	0x010a
        /*0bce*/ 	.byte	0x05
	.zero		1


	//   ....[174]....
        /*0bd0*/ 	.word	0x00002ab0
        /*0bd4*/ 	.word	0x00000003
        /*0bd8*/ 	.word	0x000004a0
        /*0bdc*/ 	.short	0x010a
        /*0bde*/ 	.byte	0xff
	.zero		1


	//   ....[175]....
        /*0be0*/ 	.word	0x00002c00
        /*0be4*/ 	.word	0x00000000
        /*0be8*/ 	.word	0x00000000
        /*0bec*/ 	.short	0x0101
        /*0bee*/ 	.byte	0xff
	.zero		1


	//   ....[176]....
        /*0bf0*/ 	.word	0x000031a0
        /*0bf4*/ 	.word	0x000000ff
        /*0bf8*/ 	.word	0x00000000
        /*0bfc*/ 	.short	0x010a
        /*0bfe*/ 	.byte	0x04
	.zero		1


	//   ....[177]....
        /*0c00*/ 	.word	0x00003230
        /*0c04*/ 	.word	0x000000ff
        /*0c08*/ 	.word	0x00000000
        /*0c0c*/ 	.short	0x010a
        /*0c0e*/ 	.byte	0x05
	.zero		1


	//   ....[178]....
        /*0c10*/ 	.word	0x000032c0
        /*0c14*/ 	.word	0x000000ff
        /*0c18*/ 	.word	0x00000000
        /*0c1c*/ 	.short	0x010a
        /*0c1e*/ 	.byte	0x05
	.zero		1


	//   ....[179]....
        /*0c20*/ 	.word	0x00003350
        /*0c24*/ 	.word	0x000000ff
        /*0c28*/ 	.word	0x00000000
        /*0c2c*/ 	.short	0x010a
        /*0c2e*/ 	.byte	0x05
	.zero		1


	//   ....[180]....
        /*0c30*/ 	.word	0x000033e0
        /*0c34*/ 	.word	0x000000ff
        /*0c38*/ 	.word	0x00000000
        /*0c3c*/ 	.short	0x010a
        /*0c3e*/ 	.byte	0x05
	.zero		1


	//   ....[181]....
        /*0c40*/ 	.word	0x00003470
        /*0c44*/ 	.word	0x000000ff
        /*0c48*/ 	.word	0x00000000
        /*0c4c*/ 	.short	0x010a
        /*0c4e*/ 	.byte	0x05
	.zero		1


	//   ....[182]....
        /*0c50*/ 	.word	0x00003500
        /*0c54*/ 	.word	0x000000ff
        /*0c58*/ 	.word	0x00000000
        /*0c5c*/ 	.short	0x010a
        /*0c5e*/ 	.byte	0x05
	.zero		1


	//   ....[183]....
        /*0c60*/ 	.word	0x00003590
        /*0c64*/ 	.word	0x000000ff
        /*0c68*/ 	.word	0x00000000
        /*0c6c*/ 	.short	0x010a
        /*0c6e*/ 	.byte	0x05
	.zero		1


	//   ....[184]....
        /*0c70*/ 	.word	0x00003620
        /*0c74*/ 	.word	0x000000ff
        /*0c78*/ 	.word	0x00000000
        /*0c7c*/ 	.short	0x010a
        /*0c7e*/ 	.byte	0x05
	.zero		1


	//   ....[185]....
        /*0c80*/ 	.word	0x000036b0
        /*0c84*/ 	.word	0x000000ff
        /*0c88*/ 	.word	0x00000000
        /*0c8c*/ 	.short	0x010a
        /*0c8e*/ 	.byte	0x05
	.zero		1


	//   ....[186]....
        /*0c90*/ 	.word	0x00003740
        /*0c94*/ 	.word	0x000000ff
        /*0c98*/ 	.word	0x00000000
        /*0c9c*/ 	.short	0x010a
        /*0c9e*/ 	.byte	0x05
	.zero		1


	//   ....[187]....
        /*0ca0*/ 	.word	0x000037d0
        /*0ca4*/ 	.word	0x000000ff
        /*0ca8*/ 	.word	0x00000000
        /*0cac*/ 	.short	0x010a
        /*0cae*/ 	.byte	0x05
	.zero		1


	//   ....[188]....
        /*0cb0*/ 	.word	0x00003860
        /*0cb4*/ 	.word	0x000000ff
        /*0cb8*/ 	.word	0x00000000
        /*0cbc*/ 	.short	0x010a
        /*0cbe*/ 	.byte	0x05
	.zero		1


	//   ....[189]....
        /*0cc0*/ 	.word	0x000038f0
        /*0cc4*/ 	.word	0x000000ff
        /*0cc8*/ 	.word	0x00000000
        /*0ccc*/ 	.short	0x010a
        /*0cce*/ 	.byte	0x05
	.zero		1


	//   ....[190]....
        /*0cd0*/ 	.word	0x00003980
        /*0cd4*/ 	.word	0x000000ff
        /*0cd8*/ 	.word	0x00000000
        /*0cdc*/ 	.short	0x010a
        /*0cde*/ 	.byte	0x05
	.zero		1


	//   ....[191]....
        /*0ce0*/ 	.word	0x00003a10
        /*0ce4*/ 	.word	0x000000ff
        /*0ce8*/ 	.word	0x00000000
        /*0cec*/ 	.short	0x010a
        /*0cee*/ 	.byte	0x05
	.zero		1


	//   ....[192]....
        /*0cf0*/ 	.word	0x00003aa0
        /*0cf4*/ 	.word	0x000000ff
        /*0cf8*/ 	.word	0x00000000
        /*0cfc*/ 	.short	0x010a
        /*0cfe*/ 	.byte	0x05
	.zero		1


	//   ....[193]....
        /*0d00*/ 	.word	0x00003b30
        /*0d04*/ 	.word	0x000000ff
        /*0d08*/ 	.word	0x00000000
        /*0d0c*/ 	.short	0x010a
        /*0d0e*/ 	.byte	0x05
	.zero		1


	//   ....[194]....
        /*0d10*/ 	.word	0x00003bc0
        /*0d14*/ 	.word	0x000000ff
        /*0d18*/ 	.word	0x00000000
        /*0d1c*/ 	.short	0x010a
        /*0d1e*/ 	.byte	0x05
	.zero		1


	//   ....[195]....
        /*0d20*/ 	.word	0x00003c50
        /*0d24*/ 	.word	0x000000ff
        /*0d28*/ 	.word	0x00000000
        /*0d2c*/ 	.short	0x010a
        /*0d2e*/ 	.byte	0x05
	.zero		1


	//   ....[196]....
        /*0d30*/ 	.word	0x00003ce0
        /*0d34*/ 	.word	0x000000ff
        /*0d38*/ 	.word	0x00000000
        /*0d3c*/ 	.short	0x010a
        /*0d3e*/ 	.byte	0x05
	.zero		1


	//   ....[197]....
        /*0d40*/ 	.word	0x00003d70
        /*0d44*/ 	.word	0x000000ff
        /*0d48*/ 	.word	0x00000000
        /*0d4c*/ 	.short	0x010a
        /*0d4e*/ 	.byte	0x05
	.zero		1


	//   ....[198]....
        /*0d50*/ 	.word	0x00003e00
        /*0d54*/ 	.word	0x000000ff
        /*0d58*/ 	.word	0x00000000
        /*0d5c*/ 	.short	0x010a
        /*0d5e*/ 	.byte	0x05
	.zero		1


	//   ....[199]....
        /*0d60*/ 	.word	0x00003e90
        /*0d64*/ 	.word	0x000000ff
        /*0d68*/ 	.word	0x00000000
        /*0d6c*/ 	.short	0x010a
        /*0d6e*/ 	.byte	0x05
	.zero		1


	//   ....[200]....
        /*0d70*/ 	.word	0x00003f20
        /*0d74*/ 	.word	0x000000ff
        /*0d78*/ 	.word	0x00000000
        /*0d7c*/ 	.short	0x010a
        /*0d7e*/ 	.byte	0x05
	.zero		1


	//   ....[201]....
        /*0d80*/ 	.word	0x00003fb0
        /*0d84*/ 	.word	0x000000ff
        /*0d88*/ 	.word	0x00000000
        /*0d8c*/ 	.short	0x010a
        /*0d8e*/ 	.byte	0x05
	.zero		1


	//   ....[202]....
        /*0d90*/ 	.word	0x00004040
        /*0d94*/ 	.word	0x000000ff
        /*0d98*/ 	.word	0x00000000
        /*0d9c*/ 	.short	0x010a
        /*0d9e*/ 	.byte	0x05
	.zero		1


	//   ....[203]....
        /*0da0*/ 	.word	0x000040d0
        /*0da4*/ 	.word	0x000000ff
        /*0da8*/ 	.word	0x00000000
        /*0dac*/ 	.short	0x010a
        /*0dae*/ 	.byte	0x05
	.zero		1


	//   ....[204]....
        /*0db0*/ 	.word	0x00004160
        /*0db4*/ 	.word	0x000000ff
        /*0db8*/ 	.word	0x00000000
        /*0dbc*/ 	.short	0x010a
        /*0dbe*/ 	.byte	0x05
	.zero		1


	//   ....[205]....
        /*0dc0*/ 	.word	0x000041f0
        /*0dc4*/ 	.word	0x000000ff
        /*0dc8*/ 	.word	0x00000000
        /*0dcc*/ 	.short	0x010a
        /*0dce*/ 	.byte	0x05
	.zero		1


	//   ....[206]....
        /*0dd0*/ 	.word	0x00004280
        /*0dd4*/ 	.word	0x000000ff
        /*0dd8*/ 	.word	0x00000000
        /*0ddc*/ 	.short	0x010a
        /*0dde*/ 	.byte	0x05
	.zero		1


	//   ....[207]....
        /*0de0*/ 	.word	0x00004310
        /*0de4*/ 	.word	0x000000ff
        /*0de8*/ 	.word	0x00000000
        /*0dec*/ 	.short	0x010a
        /*0dee*/ 	.byte	0x05
	.zero		1


	//   ....[208]....
        /*0df0*/ 	.word	0x000043a0
        /*0df4*/ 	.word	0x000000ff
        /*0df8*/ 	.word	0x00000000
        /*0dfc*/ 	.short	0x010a
        /*0dfe*/ 	.byte	0x05
	.zero		1


	//   ....[209]....
        /*0e00*/ 	.word	0x00004430
        /*0e04*/ 	.word	0x000000ff
        /*0e08*/ 	.word	0x00000000
        /*0e0c*/ 	.short	0x010a
        /*0e0e*/ 	.byte	0x05
	.zero		1


	//   ....[210]....
        /*0e10*/ 	.word	0x000044c0
        /*0e14*/ 	.word	0x000000ff
        /*0e18*/ 	.word	0x00000000
        /*0e1c*/ 	.short	0x010a
        /*0e1e*/ 	.byte	0x05
	.zero		1


	//   ....[211]....
        /*0e20*/ 	.word	0x00004550
        /*0e24*/ 	.word	0x000000ff
        /*0e28*/ 	.word	0x00000000
        /*0e2c*/ 	.short	0x010a
        /*0e2e*/ 	.byte	0x05
	.zero		1


	//   ....[212]....
        /*0e30*/ 	.word	0x000045e0
        /*0e34*/ 	.word	0x000000ff
        /*0e38*/ 	.word	0x00000000
        /*0e3c*/ 	.short	0x010a
        /*0e3e*/ 	.byte	0x05
	.zero		1


	//   ....[213]....
        /*0e40*/ 	.word	0x00004670
        /*0e44*/ 	.word	0x000000ff
        /*0e48*/ 	.word	0x00000000
        /*0e4c*/ 	.short	0x010a
        /*0e4e*/ 	.byte	0x05
	.zero		1


	//   ....[214]....
        /*0e50*/ 	.word	0x00004700
        /*0e54*/ 	.word	0x000000ff
        /*0e58*/ 	.word	0x00000000
        /*0e5c*/ 	.short	0x010a
        /*0e5e*/ 	.byte	0x05
	.zero		1


	//   ....[215]....
        /*0e60*/ 	.word	0x00004790
        /*0e64*/ 	.word	0x000000ff
        /*0e68*/ 	.word	0x00000000
        /*0e6c*/ 	.short	0x010a
        /*0e6e*/ 	.byte	0x05
	.zero		1


	//   ....[216]....
        /*0e70*/ 	.word	0x00004820
        /*0e74*/ 	.word	0x000000ff
        /*0e78*/ 	.word	0x00000000
        /*0e7c*/ 	.short	0x010a
        /*0e7e*/ 	.byte	0x05
	.zero		1


	//   ....[217]....
        /*0e80*/ 	.word	0x000048b0
        /*0e84*/ 	.word	0x000000ff
        /*0e88*/ 	.word	0x00000000
        /*0e8c*/ 	.short	0x010a
        /*0e8e*/ 	.byte	0x05
	.zero		1


	//   ....[218]....
        /*0e90*/ 	.word	0x00004940
        /*0e94*/ 	.word	0x000000ff
        /*0e98*/ 	.word	0x00000000
        /*0e9c*/ 	.short	0x010a
        /*0e9e*/ 	.byte	0x05
	.zero		1


	//   ....[219]....
        /*0ea0*/ 	.word	0x000049d0
        /*0ea4*/ 	.word	0x000000ff
        /*0ea8*/ 	.word	0x00000000
        /*0eac*/ 	.short	0x010a
        /*0eae*/ 	.byte	0x05
	.zero		1


	//   ....[220]....
        /*0eb0*/ 	.word	0x00004a60
        /*0eb4*/ 	.word	0x000000ff
        /*0eb8*/ 	.word	0x00000000
        /*0ebc*/ 	.short	0x010a
        /*0ebe*/ 	.byte	0x05
	.zero		1


	//   ....[221]....
        /*0ec0*/ 	.word	0x00004af0
        /*0ec4*/ 	.word	0x000000ff
        /*0ec8*/ 	.word	0x00000000
        /*0ecc*/ 	.short	0x010a
        /*0ece*/ 	.byte	0x05
	.zero		1


	//   ....[222]....
        /*0ed0*/ 	.word	0x00004b80
        /*0ed4*/ 	.word	0x000000ff
        /*0ed8*/ 	.word	0x00000000
        /*0edc*/ 	.short	0x010a
        /*0ede*/ 	.byte	0x05
	.zero		1


	//   ....[223]....
        /*0ee0*/ 	.word	0x00004c10
        /*0ee4*/ 	.word	0x000000ff
        /*0ee8*/ 	.word	0x00000000
        /*0eec*/ 	.short	0x010a
        /*0eee*/ 	.byte	0x05
	.zero		1


	//   ....[224]....
        /*0ef0*/ 	.word	0x00004ca0
        /*0ef4*/ 	.word	0x000000ff
        /*0ef8*/ 	.word	0x00000000
        /*0efc*/ 	.short	0x010a
        /*0efe*/ 	.byte	0x05
	.zero		1


	//   ....[225]....
        /*0f00*/ 	.word	0x00004d30
        /*0f04*/ 	.word	0x000000ff
        /*0f08*/ 	.word	0x00000000
        /*0f0c*/ 	.short	0x010a
        /*0f0e*/ 	.byte	0x05
	.zero		1


	//   ....[226]....
        /*0f10*/ 	.word	0x00004dc0
        /*0f14*/ 	.word	0x000000ff
        /*0f18*/ 	.word	0x00000000
        /*0f1c*/ 	.short	0x010a
        /*0f1e*/ 	.byte	0x05
	.zero		1


	//   ....[227]....
        /*0f20*/ 	.word	0x00004e50
        /*0f24*/ 	.word	0x000000ff
        /*0f28*/ 	.word	0x00000000
        /*0f2c*/ 	.short	0x010a
        /*0f2e*/ 	.byte	0x05
	.zero		1


	//   ....[228]....
        /*0f30*/ 	.word	0x00004ee0
        /*0f34*/ 	.word	0x000000ff
        /*0f38*/ 	.word	0x00000000
        /*0f3c*/ 	.short	0x010a
        /*0f3e*/ 	.byte	0x05
	.zero		1


	//   ....[229]....
        /*0f40*/ 	.word	0x00004f70
        /*0f44*/ 	.word	0x000000ff
        /*0f48*/ 	.word	0x00000000
        /*0f4c*/ 	.short	0x010a
        /*0f4e*/ 	.byte	0x05
	.zero		1


	//   ....[230]....
        /*0f50*/ 	.word	0x00005000
        /*0f54*/ 	.word	0x000000ff
        /*0f58*/ 	.word	0x00000000
        /*0f5c*/ 	.short	0x010a
        /*0f5e*/ 	.byte	0x05
	.zero		1


	//   ....[231]....
        /*0f60*/ 	.word	0x00005090
        /*0f64*/ 	.word	0x000000ff
        /*0f68*/ 	.word	0x00000000
        /*0f6c*/ 	.short	0x010a
        /*0f6e*/ 	.byte	0x05
	.zero		1


	//   ....[232]....
        /*0f70*/ 	.word	0x00005120
        /*0f74*/ 	.word	0x000000ff
        /*0f78*/ 	.word	0x00000000
        /*0f7c*/ 	.short	0x010a
        /*0f7e*/ 	.byte	0x05
	.zero		1


	//   ....[233]....
        /*0f80*/ 	.word	0x000051b0
        /*0f84*/ 	.word	0x000000ff
        /*0f88*/ 	.word	0x00000000
        /*0f8c*/ 	.short	0x010a
        /*0f8e*/ 	.byte	0x05
	.zero		1


	//   ....[234]....
        /*0f90*/ 	.word	0x00005240
        /*0f94*/ 	.word	0x000000ff
        /*0f98*/ 	.word	0x00000000
        /*0f9c*/ 	.short	0x010a
        /*0f9e*/ 	.byte	0x05
	.zero		1


	//   ....[235]....
        /*0fa0*/ 	.word	0x000052d0
        /*0fa4*/ 	.word	0x000000ff
        /*0fa8*/ 	.word	0x00000000
        /*0fac*/ 	.short	0x010a
        /*0fae*/ 	.byte	0x05
	.zero		1


	//   ....[236]....
        /*0fb0*/ 	.word	0x00005360
        /*0fb4*/ 	.word	0x000000ff
        /*0fb8*/ 	.word	0x00000000
        /*0fbc*/ 	.short	0x010a
        /*0fbe*/ 	.byte	0x05
	.zero		1


	//   ....[237]....
        /*0fc0*/ 	.word	0x000053f0
        /*0fc4*/ 	.word	0x000000ff
        /*0fc8*/ 	.word	0x00000000
        /*0fcc*/ 	.short	0x010a
        /*0fce*/ 	.byte	0x05
	.zero		1


	//   ....[238]....
        /*0fd0*/ 	.word	0x00005480
        /*0fd4*/ 	.word	0x000000ff
        /*0fd8*/ 	.word	0x00000000
        /*0fdc*/ 	.short	0x010a
        /*0fde*/ 	.byte	0x05
	.zero		1


	//   ....[239]....
        /*0fe0*/ 	.word	0x00005510
        /*0fe4*/ 	.word	0x000000ff
        /*0fe8*/ 	.word	0x00000000
        /*0fec*/ 	.short	0x010a
        /*0fee*/ 	.byte	0x05
	.zero		1


	//   ....[240]....
        /*0ff0*/ 	.word	0x000055a0
        /*0ff4*/ 	.word	0x000000ff
        /*0ff8*/ 	.word	0x00000000
        /*0ffc*/ 	.short	0x010a
        /*0ffe*/ 	.byte	0x05
	.zero		1


	//   ....[241]....
        /*1000*/ 	.word	0x00005630
        /*1004*/ 	.word	0x000000ff
        /*1008*/ 	.word	0x00000000
        /*100c*/ 	.short	0x010a
        /*100e*/ 	.byte	0x05
	.zero		1


	//   ....[242]....
        /*1010*/ 	.word	0x000056c0
        /*1014*/ 	.word	0x000000ff
        /*1018*/ 	.word	0x00000000
        /*101c*/ 	.short	0x010a
        /*101e*/ 	.byte	0x05
	.zero		1


	//   ....[243]....
        /*1020*/ 	.word	0x00005750
        /*1024*/ 	.word	0x000000ff
        /*1028*/ 	.word	0x00000000
        /*102c*/ 	.short	0x010a
        /*102e*/ 	.byte	0x05
	.zero		1


	//   ....[244]....
        /*1030*/ 	.word	0x000057e0
        /*1034*/ 	.word	0x000000ff
        /*1038*/ 	.word	0x00000000
        /*103c*/ 	.short	0x010a
        /*103e*/ 	.byte	0x05
	.zero		1


	//   ....[245]....
        /*1040*/ 	.word	0x00005870
        /*1044*/ 	.word	0x000000ff
        /*1048*/ 	.word	0x00000000
        /*104c*/ 	.short	0x010a
        /*104e*/ 	.byte	0x05
	.zero		1


	//   ....[246]....
        /*1050*/ 	.word	0x00005900
        /*1054*/ 	.word	0x000000ff
        /*1058*/ 	.word	0x00000000
        /*105c*/ 	.short	0x010a
        /*105e*/ 	.byte	0x05
	.zero		1


	//   ....[247]....
        /*1060*/ 	.word	0x000059a0
        /*1064*/ 	.word	0x00000000
        /*1068*/ 	.word	0x00000000
        /*106c*/ 	.short	0x010a
        /*106e*/ 	.byte	0xff
	.zero		1


	//   ....[248]....
        /*1070*/ 	.word	0x00005ae0
        /*1074*/ 	.word	0x00000002
        /*1078*/ 	.word	0x00000500
        /*107c*/ 	.short	0x010a
        /*107e*/ 	.byte	0xff
	.zero		1


	//   ....[249]....
        /*1080*/ 	.word	0x00005b50
        /*1084*/ 	.word	0x00000002
        /*1088*/ 	.word	0x00000000
        /*108c*/ 	.short	0x0101
        /*108e*/ 	.byte	0xff
	.zero		1


	//   ....[250]....
        /*1090*/ 	.word	0x00005b70
        /*1094*/ 	.word	0x000000ff
        /*1098*/ 	.word	0x000004b0
        /*109c*/ 	.short	0x010a
        /*109e*/ 	.byte	0x04
	.zero		1


	//   ....[251]....
        /*10a0*/ 	.word	0x00005c90
        /*10a4*/ 	.word	0x00000002
        /*10a8*/ 	.word	0x000004a0
        /*10ac*/ 	.short	0x010a
        /*10ae*/ 	.byte	0xff
	.zero		1


	//   ....[252]....
        /*10b0*/ 	.word	0x00005d90
        /*10b4*/ 	.word	0x00000002
        /*10b8*/ 	.word	0x00000000
        /*10bc*/ 	.short	0x0101
        /*10be*/ 	.byte	0xff
	.zero		1


	//   ....[253]....
        /*10c0*/ 	.word	0x00005e20
        /*10c4*/ 	.word	0x000000ff
        /*10c8*/ 	.word	0x000004b0
        /*10cc*/ 	.short	0x0106
        /*10ce*/ 	.byte	0x04
	.zero		1


	//   ....[254]....
        /*10d0*/ 	.word	0x00005e40
        /*10d4*/ 	.word	0x000000ff
        /*10d8*/ 	.word	0x000004b0
        /*10dc*/ 	.short	0x010a
        /*10de*/ 	.byte	0x04
	.zero		1


	//   ....[255]....
        /*10e0*/ 	.word	0x00005ed0
        /*10e4*/ 	.word	0x000000ff
        /*10e8*/ 	.word	0x000004b0
        /*10ec*/ 	.short	0x0106
        /*10ee*/ 	.byte	0x07
	.zero		1


	//   ....[0]....
        /*10f0*/ 	.word	0x00005f10
        /*10f4*/ 	.word	0x00000000
        /*10f8*/ 	.word	0x000004b0
        /*10fc*/ 	.short	0x010a
        /*10fe*/ 	.byte	0xff
	.zero		1


	//   ....[1]....
        /*1100*/ 	.word	0x00006160
        /*1104*/ 	.word	0x000000ff
        /*1108*/ 	.word	0x00000008
        /*110c*/ 	.short	0x010a
        /*110e*/ 	.byte	0x05
	.zero		1


	//   ....[2]....
        /*1110*/ 	.word	0x00006180
        /*1114*/ 	.word	0x000000ff
        /*1118*/ 	.word	0x00000008
        /*111c*/ 	.short	0x010a
        /*111e*/ 	.byte	0x05
	.zero		1


	//   ....[3]....
        /*1120*/ 	.word	0x00006310
        /*1124*/ 	.word	0x000000ff
        /*1128*/ 	.word	0x00000008
        /*112c*/ 	.short	0x010a
        /*112e*/ 	.byte	0x05
	.zero		1


	//   ....[4]....
        /*1130*/ 	.word	0x00006330
        /*1134*/ 	.word	0x000000ff
        /*1138*/ 	.word	0x00000008
        /*113c*/ 	.short	0x010a
        /*113e*/ 	.byte	0x05
	.zero		1


	//   ....[5]....
        /*1140*/ 	.word	0x000063f0
        /*1144*/ 	.word	0x000000ff
        /*1148*/ 	.word	0x00000000
        /*114c*/ 	.short	0x0101
        /*114e*/ 	.byte	0x04
	.zero		1


	//   ....[6]....
        /*1150*/ 	.word	0x000066d0
        /*1154*/ 	.word	0x00000000
        /*1158*/ 	.word	0x000004a0
        /*115c*/ 	.short	0x010a
        /*115e*/ 	.byte	0xff
	.zero		1


	//   ....[7]....
        /*1160*/ 	.word	0x00006790
        /*1164*/ 	.word	0x00000000
        /*1168*/ 	.word	0x00000000
        /*116c*/ 	.short	0x0101
        /*116e*/ 	.byte	0xff
	.zero		1


	//   ....[8]....
        /*1170*/ 	.word	0x00006840
        /*1174*/ 	.word	0x000000ff
        /*1178*/ 	.word	0x00000000
        /*117c*/ 	.short	0x010a
        /*117e*/ 	.byte	0x04
	.zero		1


	//   ....[9]....
        /*1180*/ 	.word	0x00006850
        /*1184*/ 	.word	0x000000ff
        /*1188*/ 	.word	0x000004e0
        /*118c*/ 	.short	0x010a
        /*118e*/ 	.byte	0x13
	.zero		1


	//   ....[10]....
        /*1190*/ 	.word	0x00006910
        /*1194*/ 	.word	0x000000ff
        /*1198*/ 	.word	0x00000000
        /*119c*/ 	.short	0x010a
        /*119e*/ 	.byte	0x06
	.zero		1


	//   ....[11]....
        /*11a0*/ 	.word	0x00006a30
        /*11a4*/ 	.word	0x000000ff
        /*11a8*/ 	.word	0x00000000
        /*11ac*/ 	.short	0x010a
        /*11ae*/ 	.byte	0x04
	.zero		1


	//   ....[12]....
        /*11b0*/ 	.word	0x00006c50
        /*11b4*/ 	.word	0x000000ff
        /*11b8*/ 	.word	0x00000000
        /*11bc*/ 	.short	0x010a
        /*11be*/ 	.byte	0x04
	.zero		1


	//   ....[13]....
        /*11c0*/ 	.word	0x00006ce0
        /*11c4*/ 	.word	0x000000ff
        /*11c8*/ 	.word	0x00000000
        /*11cc*/ 	.short	0x010a
        /*11ce*/ 	.byte	0x05
	.zero		1


	//   ....[14]....
        /*11d0*/ 	.word	0x00006d70
        /*11d4*/ 	.word	0x000000ff
        /*11d8*/ 	.word	0x00000000
        /*11dc*/ 	.short	0x010a
        /*11de*/ 	.byte	0x05
	.zero		1


	//   ....[15]....
        /*11e0*/ 	.word	0x00006e10
        /*11e4*/ 	.word	0x00000000
        /*11e8*/ 	.word	0x00000000
        /*11ec*/ 	.short	0x010a
        /*11ee*/ 	.byte	0xff
	.zero		1


	//   ....[16]....
        /*11f0*/ 	.word	0x00006e50
        /*11f4*/ 	.word	0x00000000
        /*11f8*/ 	.word	0x00000000
        /*11fc*/ 	.short	0x010a
        /*11fe*/ 	.byte	0xff
	.zero		1


	//   ....[17]....
        /*1200*/ 	.word	0x00006ec0
        /*1204*/ 	.word	0x000000ff
        /*1208*/ 	.word	0x00000000
        /*120c*/ 	.short	0x0101
        /*120e*/ 	.byte	0x04
	.zero		1


	//   ....[18]....
        /*1210*/ 	.word	0x00006f00
        /*1214*/ 	.word	0x000000ff
        /*1218*/ 	.word	0x00000520
        /*121c*/ 	.short	0x010a
        /*121e*/ 	.byte	0x0d
	.zero		1


	//   ....[19]....
        /*1220*/ 	.word	0x00006f50
        /*1224*/ 	.word	0x000000ff
        /*1228*/ 	.word	0x00000000
        /*122c*/ 	.short	0x0101
        /*122e*/ 	.byte	0x04
	.zero		1


	//   ....[20]....
        /*1230*/ 	.word	0x000073d0
        /*1234*/ 	.word	0x00000007
        /*1238*/ 	.word	0x000004a0
        /*123c*/ 	.short	0x010a
        /*123e*/ 	.byte	0xff
	.zero		1


	//   ....[21]....
        /*1240*/ 	.word	0x00007540
        /*1244*/ 	.word	0x00000000
        /*1248*/ 	.word	0x00000000
        /*124c*/ 	.short	0x0101
        /*124e*/ 	.byte	0xff
	.zero		1


	//   ....[22]....
        /*1250*/ 	.word	0x000079b0
        /*1254*/ 	.word	0x000000ff
        /*1258*/ 	.word	0x00000498
        /*125c*/ 	.short	0x010a
        /*125e*/ 	.byte	0x11
	.zero		1


	//   ....[23]....
        /*1260*/ 	.word	0x00007b30
        /*1264*/ 	.word	0x000000ff
        /*1268*/ 	.word	0x00000488
        /*126c*/ 	.short	0x010a
        /*126e*/ 	.byte	0x11
	.zero		1


	//   ....[24]....
        /*1270*/ 	.word	0x00007d40
        /*1274*/ 	.word	0x000000ff
        /*1278*/ 	.word	0x00000480
        /*127c*/ 	.short	0x010b
        /*127e*/ 	.byte	0x11
	.zero		1


	//   ....[25]....
        /*1280*/ 	.word	0x00007d50
        /*1284*/ 	.word	0x000000ff
        /*1288*/ 	.word	0x00000000
        /*128c*/ 	.short	0x0101
        /*128e*/ 	.byte	0x1b
	.zero		1


	//   ....[26]....
        /*1290*/ 	.word	0x00007d90
        /*1294*/ 	.word	0x00000000
        /*1298*/ 	.word	0x00000488
        /*129c*/ 	.short	0x010a
        /*129e*/ 	.byte	0xff
	.zero		1


	//   ....[27]....
        /*12a0*/ 	.word	0x00008100
        /*12a4*/ 	.word	0x00000003
        /*12a8*/ 	.word	0x000004a0
        /*12ac*/ 	.short	0x010a
        /*12ae*/ 	.byte	0xff
	.zero		1


	//   ....[28]....
        /*12b0*/ 	.word	0x00008280
        /*12b4*/ 	.word	0x00000000
        /*12b8*/ 	.word	0x00000000
        /*12bc*/ 	.short	0x0101
        /*12be*/ 	.byte	0xff
	.zero		1


	//   ....[29]....
        /*12c0*/ 	.word	0x00008ce0
        /*12c4*/ 	.word	0x000000ff
        /*12c8*/ 	.word	0x00000480
        /*12cc*/ 	.short	0x010a
        /*12ce*/ 	.byte	0x2c
	.zero		1


	//   ....[30]....
        /*12d0*/ 	.word	0x00008cf0
        /*12d4*/ 	.word	0x00000052
        /*12d8*/ 	.word	0x000004c0
        /*12dc*/ 	.short	0x010a
        /*12de*/ 	.byte	0xff
	.zero		1


	//   ....[31]....
        /*12e0*/ 	.word	0x00008e40
        /*12e4*/ 	.word	0x000000ff
        /*12e8*/ 	.word	0x00000480
        /*12ec*/ 	.short	0x010a
        /*12ee*/ 	.byte	0x2c
	.zero		1


	//   ....[32]....
        /*12f0*/ 	.word	0x00008f30
        /*12f4*/ 	.word	0x000000ff
        /*12f8*/ 	.word	0x00000000
        /*12fc*/ 	.short	0x0101
        /*12fe*/ 	.byte	0x04
	.zero		1


	//   ....[33]....
        /*1300*/ 	.word	0x00008f90
        /*1304*/ 	.word	0x00000052
        /*1308*/ 	.word	0x000004c0
        /*130c*/ 	.short	0x010a
        /*130e*/ 	.byte	0xff
	.zero		1


	//   ....[34]....
        /*1310*/ 	.word	0x00009370
        /*1314*/ 	.word	0x00000052
        /*1318*/ 	.word	0x00000000
        /*131c*/ 	.short	0x0101
        /*131e*/ 	.byte	0xff
	.zero		1


	//   ....[35]....
        /*1320*/ 	.word	0x00009bc0
        /*1324*/ 	.word	0x00000000
        /*1328*/ 	.word	0x00000510
        /*132c*/ 	.short	0x010a
        /*132e*/ 	.byte	0xff
	.zero		1


	//   ....[36]....
        /*1330*/ 	.word	0x00009c20
        /*1334*/ 	.word	0x00000000
        /*1338*/ 	.word	0x00000240
        /*133c*/ 	.short	0x010a
        /*133e*/ 	.byte	0xff
	.zero		1


	//   ....[37]....
        /*1340*/ 	.word	0x00009c80
        /*1344*/ 	.word	0x00000000
        /*1348*/ 	.word	0x00000240
        /*134c*/ 	.short	0x010a
        /*134e*/ 	.byte	0xff
	.zero		1


	//   ....[38]....
        /*1350*/ 	.word	0x00009cd0
        /*1354*/ 	.word	0x00000003
        /*1358*/ 	.word	0x000004a0
        /*135c*/ 	.short	0x010a
        /*135e*/ 	.byte	0xff
	.zero		1


	//   ....[39]....
        /*1360*/ 	.word	0x00009d30
        /*1364*/ 	.word	0x00000000
        /*1368*/ 	.word	0x00000000
        /*136c*/ 	.short	0x010a
        /*136e*/ 	.byte	0xff
	.zero		1


	//   ....[40]....
        /*1370*/ 	.word	0x00009d90
        /*1374*/ 	.word	0x00000000
        /*1378*/ 	.word	0x00000000
        /*137c*/ 	.short	0x010a
        /*137e*/ 	.byte	0xff
	.zero		1


	//   ....[41]....
        /*1380*/ 	.word	0x00009df0
        /*1384*/ 	.word	0x00000000
        /*1388*/ 	.word	0x00000000
        /*138c*/ 	.short	0x010a
        /*138e*/ 	.byte	0xff
	.zero		1


	//   ....[42]....
        /*1390*/ 	.word	0x00009e50
        /*1394*/ 	.word	0x00000000
        /*1398*/ 	.word	0x00000000
        /*139c*/ 	.short	0x010a
        /*139e*/ 	.byte	0xff
	.zero		1


	//   ....[43]....
        /*13a0*/ 	.word	0x00009eb0
        /*13a4*/ 	.word	0x00000000
        /*13a8*/ 	.word	0x00000000
        /*13ac*/ 	.short	0x010a
        /*13ae*/ 	.byte	0xff
	.zero		1


	//   ....[44]....
        /*13b0*/ 	.word	0x00009f10
        /*13b4*/ 	.word	0x00000000
        /*13b8*/ 	.word	0x00000000
        /*13bc*/ 	.short	0x010a
        /*13be*/ 	.byte	0xff
	.zero		1


	//   ....[45]....
        /*13c0*/ 	.word	0x00009f70
        /*13c4*/ 	.word	0x00000000
        /*13c8*/ 	.word	0x00000000
        /*13cc*/ 	.short	0x010a
        /*13ce*/ 	.byte	0xff
	.zero		1


	//   ....[46]....
        /*13d0*/ 	.word	0x00009fd0
        /*13d4*/ 	.word	0x00000000
        /*13d8*/ 	.word	0x00000000
        /*13dc*/ 	.short	0x010a
        /*13de*/ 	.byte	0xff
	.zero		1


	//   ....[47]....
        /*13e0*/ 	.word	0x0000a030
        /*13e4*/ 	.word	0x00000000
        /*13e8*/ 	.word	0x00000000
        /*13ec*/ 	.short	0x010a
        /*13ee*/ 	.byte	0xff
	.zero		1


	//   ....[48]....
        /*13f0*/ 	.word	0x0000a090
        /*13f4*/ 	.word	0x00000000
        /*13f8*/ 	.word	0x00000000
        /*13fc*/ 	.short	0x010a
        /*13fe*/ 	.byte	0xff
	.zero		1


	//   ....[49]....
        /*1400*/ 	.word	0x0000a0f0
        /*1404*/ 	.word	0x00000000
        /*1408*/ 	.word	0x00000000
        /*140c*/ 	.short	0x010a
        /*140e*/ 	.byte	0xff
	.zero		1


	//   ....[50]....
        /*1410*/ 	.word	0x0000a150
        /*1414*/ 	.word	0x00000000
        /*1418*/ 	.word	0x00000000
        /*141c*/ 	.short	0x010a
        /*141e*/ 	.byte	0xff
	.zero		1


	//   ....[51]....
        /*1420*/ 	.word	0x0000a1b0
        /*1424*/ 	.word	0x00000000
        /*1428*/ 	.word	0x00000000
        /*142c*/ 	.short	0x010a
        /*142e*/ 	.byte	0xff
	.zero		1


	//   ....[52]....
        /*1430*/ 	.word	0x0000a210
        /*1434*/ 	.word	0x00000000
        /*1438*/ 	.word	0x00000000
        /*143c*/ 	.short	0x010a
        /*143e*/ 	.byte	0xff
	.zero		1


	//   ....[53]....
        /*1440*/ 	.word	0x0000a270
        /*1444*/ 	.word	0x00000000
        /*1448*/ 	.word	0x00000000
        /*144c*/ 	.short	0x010a
        /*144e*/ 	.byte	0xff
	.zero		1


	//   ....[54]....
        /*1450*/ 	.word	0x0000a2d0
        /*1454*/ 	.word	0x00000000
        /*1458*/ 	.word	0x00000000
        /*145c*/ 	.short	0x010a
        /*145e*/ 	.byte	0xff
	.zero		1


	//   ....[55]....
        /*1460*/ 	.word	0x0000a330
        /*1464*/ 	.word	0x00000000
        /*1468*/ 	.word	0x00000000
        /*146c*/ 	.short	0x010a
        /*146e*/ 	.byte	0xff
	.zero		1


	//   ....[56]....
        /*1470*/ 	.word	0x0000a390
        /*1474*/ 	.word	0x00000000
        /*1478*/ 	.word	0x00000000
        /*147c*/ 	.short	0x010a
        /*147e*/ 	.byte	0xff
	.zero		1


	//   ....[57]....
        /*1480*/ 	.word	0x0000a3f0
        /*1484*/ 	.word	0x00000000
        /*1488*/ 	.word	0x00000000
        /*148c*/ 	.short	0x010a
        /*148e*/ 	.byte	0xff
	.zero		1


	//   ....[58]....
        /*1490*/ 	.word	0x0000a450
        /*1494*/ 	.word	0x00000000
        /*1498*/ 	.word	0x00000000
        /*149c*/ 	.short	0x010a
        /*149e*/ 	.byte	0xff
	.zero		1


	//   ....[59]....
        /*14a0*/ 	.word	0x0000a4b0
        /*14a4*/ 	.word	0x00000000
        /*14a8*/ 	.word	0x00000000
        /*14ac*/ 	.short	0x010a
        /*14ae*/ 	.byte	0xff
	.zero		1


	//   ....[60]....
        /*14b0*/ 	.word	0x0000a510
        /*14b4*/ 	.word	0x00000000
        /*14b8*/ 	.word	0x00000000
        /*14bc*/ 	.short	0x010a
        /*14be*/ 	.byte	0xff
	.zero		1


	//   ....[61]....
        /*14c0*/ 	.word	0x0000a570
        /*14c4*/ 	.word	0x00000000
        /*14c8*/ 	.word	0x00000000
        /*14cc*/ 	.short	0x010a
        /*14ce*/ 	.byte	0xff
	.zero		1


	//   ....[62]....
        /*14d0*/ 	.word	0x0000a5d0
        /*14d4*/ 	.word	0x00000000
        /*14d8*/ 	.word	0x00000000
        /*14dc*/ 	.short	0x010a
        /*14de*/ 	.byte	0xff
	.zero		1


	//   ....[63]....
        /*14e0*/ 	.word	0x0000a630
        /*14e4*/ 	.word	0x00000000
        /*14e8*/ 	.word	0x00000000
        /*14ec*/ 	.short	0x010a
        /*14ee*/ 	.byte	0xff
	.zero		1


	//   ....[64]....
        /*14f0*/ 	.word	0x0000a690
        /*14f4*/ 	.word	0x00000000
        /*14f8*/ 	.word	0x00000000
        /*14fc*/ 	.short	0x010a
        /*14fe*/ 	.byte	0xff
	.zero		1


	//   ....[65]....
        /*1500*/ 	.word	0x0000a6f0
        /*1504*/ 	.word	0x00000000
        /*1508*/ 	.word	0x00000000
        /*150c*/ 	.short	0x010a
        /*150e*/ 	.byte	0xff
	.zero		1


	//   ....[66]....
        /*1510*/ 	.word	0x0000a750
        /*1514*/ 	.word	0x00000000
        /*1518*/ 	.word	0x00000000
        /*151c*/ 	.short	0x010a
        /*151e*/ 	.byte	0xff
	.zero		1


	//   ....[67]....
        /*1520*/ 	.word	0x0000a7b0
        /*1524*/ 	.word	0x00000000
        /*1528*/ 	.word	0x00000000
        /*152c*/ 	.short	0x010a
        /*152e*/ 	.byte	0xff
	.zero		1


	//   ....[68]....
        /*1530*/ 	.word	0x0000a810
        /*1534*/ 	.word	0x00000000
        /*1538*/ 	.word	0x00000000
        /*153c*/ 	.short	0x010a
        /*153e*/ 	.byte	0xff
	.zero		1


	//   ....[69]....
        /*1540*/ 	.word	0x0000a870
        /*1544*/ 	.word	0x00000000
        /*1548*/ 	.word	0x00000000
        /*154c*/ 	.short	0x010a
        /*154e*/ 	.byte	0xff
	.zero		1


	//   ....[70]....
        /*1550*/ 	.word	0x0000a8d0
        /*1554*/ 	.word	0x00000000
        /*1558*/ 	.word	0x00000000
        /*155c*/ 	.short	0x010a
        /*155e*/ 	.byte	0xff
	.zero		1


	//   ....[71]....
        /*1560*/ 	.word	0x0000a930
        /*1564*/ 	.word	0x00000000
        /*1568*/ 	.word	0x00000000
        /*156c*/ 	.short	0x010a
        /*156e*/ 	.byte	0xff
	.zero		1


	//   ....[72]....
        /*1570*/ 	.word	0x0000a990
        /*1574*/ 	.word	0x00000000
        /*1578*/ 	.word	0x00000000
        /*157c*/ 	.short	0x010a
        /*157e*/ 	.byte	0xff
	.zero		1


	//   ....[73]....
        /*1580*/ 	.word	0x0000a9f0
        /*1584*/ 	.word	0x00000000
        /*1588*/ 	.word	0x00000000
        /*158c*/ 	.short	0x010a
        /*158e*/ 	.byte	0xff
	.zero		1


	//   ....[74]....
        /*1590*/ 	.word	0x0000aa50
        /*1594*/ 	.word	0x00000000
        /*1598*/ 	.word	0x00000000
        /*159c*/ 	.short	0x010a
        /*159e*/ 	.byte	0xff
	.zero		1


	//   ....[75]....
        /*15a0*/ 	.word	0x0000aab0
        /*15a4*/ 	.word	0x00000000
        /*15a8*/ 	.word	0x00000000
        /*15ac*/ 	.short	0x010a
        /*15ae*/ 	.byte	0xff
	.zero		1


	//   ....[76]....
        /*15b0*/ 	.word	0x0000ab10
        /*15b4*/ 	.word	0x00000000
        /*15b8*/ 	.word	0x00000000
        /*15bc*/ 	.short	0x010a
        /*15be*/ 	.byte	0xff
	.zero		1


	//   ....[77]....
        /*15c0*/ 	.word	0x0000ab70
        /*15c4*/ 	.word	0x00000000
        /*15c8*/ 	.word	0x00000000
        /*15cc*/ 	.short	0x010a
        /*15ce*/ 	.byte	0xff
	.zero		1


	//   ....[78]....
        /*15d0*/ 	.word	0x0000abd0
        /*15d4*/ 	.word	0x00000000
        /*15d8*/ 	.word	0x00000000
        /*15dc*/ 	.short	0x010a
        /*15de*/ 	.byte	0xff
	.zero		1


	//   ....[79]....
        /*15e0*/ 	.word	0x0000ac30
        /*15e4*/ 	.word	0x00000000
        /*15e8*/ 	.word	0x00000000
        /*15ec*/ 	.short	0x010a
        /*15ee*/ 	.byte	0xff
	.zero		1


	//   ....[80]....
        /*15f0*/ 	.word	0x0000ac90
        /*15f4*/ 	.word	0x00000000
        /*15f8*/ 	.word	0x00000000
        /*15fc*/ 	.short	0x010a
        /*15fe*/ 	.byte	0xff
	.zero		1


	//   ....[81]....
        /*1600*/ 	.word	0x0000acf0
        /*1604*/ 	.word	0x00000000
        /*1608*/ 	.word	0x00000000
        /*160c*/ 	.short	0x010a
        /*160e*/ 	.byte	0xff
	.zero		1


	//   ....[82]....
        /*1610*/ 	.word	0x0000ad50
        /*1614*/ 	.word	0x00000000
        /*1618*/ 	.word	0x00000000
        /*161c*/ 	.short	0x010a
        /*161e*/ 	.byte	0xff
	.zero		1


	//   ....[83]....
        /*1620*/ 	.word	0x0000adb0
        /*1624*/ 	.word	0x00000000
        /*1628*/ 	.word	0x00000000
        /*162c*/ 	.short	0x010a
        /*162e*/ 	.byte	0xff
	.zero		1


	//   ....[84]....
        /*1630*/ 	.word	0x0000ae10
        /*1634*/ 	.word	0x00000000
        /*1638*/ 	.word	0x00000000
        /*163c*/ 	.short	0x010a
        /*163e*/ 	.byte	0xff
	.zero		1


	//   ....[85]....
        /*1640*/ 	.word	0x0000ae70
        /*1644*/ 	.word	0x00000000
        /*1648*/ 	.word	0x00000000
        /*164c*/ 	.short	0x010a
        /*164e*/ 	.byte	0xff
	.zero		1


	//   ....[86]....
        /*1650*/ 	.word	0x0000aed0
        /*1654*/ 	.word	0x00000000
        /*1658*/ 	.word	0x00000000
        /*165c*/ 	.short	0x010a
        /*165e*/ 	.byte	0xff
	.zero		1


	//   ....[87]....
        /*1660*/ 	.word	0x0000af30
        /*1664*/ 	.word	0x00000000
        /*1668*/ 	.word	0x00000000
        /*166c*/ 	.short	0x010a
        /*166e*/ 	.byte	0xff
	.zero		1


	//   ....[88]....
        /*1670*/ 	.word	0x0000af90
        /*1674*/ 	.word	0x00000000
        /*1678*/ 	.word	0x00000000
        /*167c*/ 	.short	0x010a
        /*167e*/ 	.byte	0xff
	.zero		1


	//   ....[89]....
        /*1680*/ 	.word	0x0000aff0
        /*1684*/ 	.word	0x00000000
        /*1688*/ 	.word	0x00000000
        /*168c*/ 	.short	0x010a
        /*168e*/ 	.byte	0xff
	.zero		1


	//   ....[90]....
        /*1690*/ 	.word	0x0000b050
        /*1694*/ 	.word	0x00000000
        /*1698*/ 	.word	0x00000000
        /*169c*/ 	.short	0x010a
        /*169e*/ 	.byte	0xff
	.zero		1


	//   ....[91]....
        /*16a0*/ 	.word	0x0000b0b0
        /*16a4*/ 	.word	0x00000000
        /*16a8*/ 	.word	0x00000000
        /*16ac*/ 	.short	0x010a
        /*16ae*/ 	.byte	0xff
	.zero		1


	//   ....[92]....
        /*16b0*/ 	.word	0x0000b110
        /*16b4*/ 	.word	0x00000000
        /*16b8*/ 	.word	0x00000000
        /*16bc*/ 	.short	0x010a
        /*16be*/ 	.byte	0xff
	.zero		1


	//   ....[93]....
        /*16c0*/ 	.word	0x0000b170
        /*16c4*/ 	.word	0x00000000
        /*16c8*/ 	.word	0x00000000
        /*16cc*/ 	.short	0x010a
        /*16ce*/ 	.byte	0xff
	.zero		1


	//   ....[94]....
        /*16d0*/ 	.word	0x0000b1d0
        /*16d4*/ 	.word	0x00000000
        /*16d8*/ 	.word	0x00000000
        /*16dc*/ 	.short	0x010a
        /*16de*/ 	.byte	0xff
	.zero		1


	//   ....[95]....
        /*16e0*/ 	.word	0x0000b230
        /*16e4*/ 	.word	0x00000000
        /*16e8*/ 	.word	0x00000000
        /*16ec*/ 	.short	0x010a
        /*16ee*/ 	.byte	0xff
	.zero		1


	//   ....[96]....
        /*16f0*/ 	.word	0x0000b290
        /*16f4*/ 	.word	0x00000000
        /*16f8*/ 	.word	0x00000000
        /*16fc*/ 	.short	0x010a
        /*16fe*/ 	.byte	0xff
	.zero		1


	//   ....[97]....
        /*1700*/ 	.word	0x0000b2f0
        /*1704*/ 	.word	0x00000000
        /*1708*/ 	.word	0x00000000
        /*170c*/ 	.short	0x010a
        /*170e*/ 	.byte	0xff
	.zero		1


	//   ....[98]....
        /*1710*/ 	.word	0x0000b350
        /*1714*/ 	.word	0x00000000
        /*1718*/ 	.word	0x00000000
        /*171c*/ 	.short	0x010a
        /*171e*/ 	.byte	0xff
	.zero		1


	//   ....[99]....
        /*1720*/ 	.word	0x0000b3b0
        /*1724*/ 	.word	0x00000000
        /*1728*/ 	.word	0x00000000
        /*172c*/ 	.short	0x010a
        /*172e*/ 	.byte	0xff
	.zero		1


	//   ....[100]....
        /*1730*/ 	.word	0x0000b410
        /*1734*/ 	.word	0x00000000
        /*1738*/ 	.word	0x00000000
        /*173c*/ 	.short	0x010a
        /*173e*/ 	.byte	0xff
	.zero		1


	//   ....[101]....
        /*1740*/ 	.word	0x0000b470
        /*1744*/ 	.word	0x00000000
        /*1748*/ 	.word	0x00000000
        /*174c*/ 	.short	0x010a
        /*174e*/ 	.byte	0xff
	.zero		1


	//   ....[102]....
        /*1750*/ 	.word	0x0000b4d0
        /*1754*/ 	.word	0x00000000
        /*1758*/ 	.word	0x00000000
        /*175c*/ 	.short	0x010a
        /*175e*/ 	.byte	0xff
	.zero		1


	//   ....[103]....
        /*1760*/ 	.word	0x0000b530
        /*1764*/ 	.word	0x00000000
        /*1768*/ 	.word	0x00000000
        /*176c*/ 	.short	0x010a
        /*176e*/ 	.byte	0xff
	.zero		1


	//   ....[104]....
        /*1770*/ 	.word	0x0000b590
        /*1774*/ 	.word	0x00000000
        /*1778*/ 	.word	0x00000000
        /*177c*/ 	.short	0x010a
        /*177e*/ 	.byte	0xff
	.zero		1


	//   ....[105]....
        /*1780*/ 	.word	0x0000b5f0
        /*1784*/ 	.word	0x00000000
        /*1788*/ 	.word	0x00000000
        /*178c*/ 	.short	0x010a
        /*178e*/ 	.byte	0xff
	.zero		1


	//   ....[106]....
        /*1790*/ 	.word	0x0000b650
        /*1794*/ 	.word	0x00000000
        /*1798*/ 	.word	0x00000000
        /*179c*/ 	.short	0x010a
        /*179e*/ 	.byte	0xff
	.zero		1


	//   ....[107]....
        /*17a0*/ 	.word	0x0000b6b0
        /*17a4*/ 	.word	0x00000000
        /*17a8*/ 	.word	0x00000000
        /*17ac*/ 	.short	0x010a
        /*17ae*/ 	.byte	0xff
	.zero		1


	//   ....[108]....
        /*17b0*/ 	.word	0x0000b710
        /*17b4*/ 	.word	0x00000000
        /*17b8*/ 	.word	0x00000000
        /*17bc*/ 	.short	0x010a
        /*17be*/ 	.byte	0xff
	.zero		1


	//   ....[109]....
        /*17c0*/ 	.word	0x0000b770
        /*17c4*/ 	.word	0x00000000
        /*17c8*/ 	.word	0x00000000
        /*17cc*/ 	.short	0x010a
        /*17ce*/ 	.byte	0xff
	.zero		1


	//   ....[110]....
        /*17d0*/ 	.word	0x0000b7c0
        /*17d4*/ 	.word	0x00000002
        /*17d8*/ 	.word	0x00000500
        /*17dc*/ 	.short	0x010a
        /*17de*/ 	.byte	0xff
	.zero		1


	//   ....[111]....
        /*17e0*/ 	.word	0x0000b820
        /*17e4*/ 	.word	0x00000002
        /*17e8*/ 	.word	0x000004b0
        /*17ec*/ 	.short	0x010a
        /*17ee*/ 	.byte	0xff
	.zero		1


	//   ....[112]....
        /*17f0*/ 	.word	0x0000b870
        /*17f4*/ 	.word	0x00000002
        /*17f8*/ 	.word	0x000004a0
        /*17fc*/ 	.short	0x010a
        /*17fe*/ 	.byte	0xff
	.zero		1


	//   ....[113]....
        /*1800*/ 	.word	0x0000b8d0
        /*1804*/ 	.word	0x00000000
        /*1808*/ 	.word	0x000004b0
        /*180c*/ 	.short	0x010a
        /*180e*/ 	.byte	0xff
	.zero		1


	//   ....[114]....
        /*1810*/ 	.word	0x0000b930
        /*1814*/ 	.word	0x00000005
        /*1818*/ 	.word	0x00000008
        /*181c*/ 	.short	0x010a
        /*181e*/ 	.byte	0xff
	.zero		1


	//   ....[115]....
        /*1820*/ 	.word	0x0000ba20
        /*1824*/ 	.word	0x00000000
        /*1828*/ 	.word	0x00000008
        /*182c*/ 	.short	0x010a
        /*182e*/ 	.byte	0xff
	.zero		1


	//   ....[116]....
        /*1830*/ 	.word	0x0000ba70
        /*1834*/ 	.word	0x00000000
        /*1838*/ 	.word	0x000004a0
        /*183c*/ 	.short	0x010a
        /*183e*/ 	.byte	0xff
	.zero		1


	//   ....[117]....
        /*1840*/ 	.word	0x0000bad0
        /*1844*/ 	.word	0x00000000
        /*1848*/ 	.word	0x000004e0
        /*184c*/ 	.short	0x010a
        /*184e*/ 	.byte	0xff
	.zero		1


	//   ....[118]....
        /*1850*/ 	.word	0x0000bb30
        /*1854*/ 	.word	0x00000000
        /*1858*/ 	.word	0x00000000
        /*185c*/ 	.short	0x010a
        /*185e*/ 	.byte	0xff
	.zero		1


	//   ....[119]....
        /*1860*/ 	.word	0x0000bb90
        /*1864*/ 	.word	0x00000000
        /*1868*/ 	.word	0x00000000
        /*186c*/ 	.short	0x010a
        /*186e*/ 	.byte	0xff
	.zero		1


	//   ....[120]....
        /*1870*/ 	.word	0x0000bbf0
        /*1874*/ 	.word	0x00000000
        /*1878*/ 	.word	0x00000000
        /*187c*/ 	.short	0x010a
        /*187e*/ 	.byte	0xff
	.zero		1


	//   ....[121]....
        /*1880*/ 	.word	0x0000bc50
        /*1884*/ 	.word	0x00000000
        /*1888*/ 	.word	0x00000000
        /*188c*/ 	.short	0x010a
        /*188e*/ 	.byte	0xff
	.zero		1


	//   ....[122]....
        /*1890*/ 	.word	0x0000bcb0
        /*1894*/ 	.word	0x00000000
        /*1898*/ 	.word	0x00000520
        /*189c*/ 	.short	0x010a
        /*189e*/ 	.byte	0xff
	.zero		1


	//   ....[123]....
        /*18a0*/ 	.word	0x0000bd00
        /*18a4*/ 	.word	0x00000007
        /*18a8*/ 	.word	0x000004a0
        /*18ac*/ 	.short	0x010a
        /*18ae*/ 	.byte	0xff
	.zero		1


	//   ....[124]....
        /*18b0*/ 	.word	0x0000bd60
        /*18b4*/ 	.word	0x00000000
        /*18b8*/ 	.word	0x00000498
        /*18bc*/ 	.short	0x010a
        /*18be*/ 	.byte	0xff
	.zero		1


	//   ....[125]....
        /*18c0*/ 	.word	0x0000bdc0
        /*18c4*/ 	.word	0x00000000
        /*18c8*/ 	.word	0x00000488
        /*18cc*/ 	.short	0x010a
        /*18ce*/ 	.byte	0xff
	.zero		1


	//   ....[126]....
        /*18d0*/ 	.word	0x0000be10
        /*18d4*/ 	.word	0x00000003
        /*18d8*/ 	.word	0x000004a0
        /*18dc*/ 	.short	0x010a
        /*18de*/ 	.byte	0xff
	.zero		1


	//   ....[127]....
        /*18e0*/ 	.word	0x0000be70
        /*18e4*/ 	.word	0x00000000
        /*18e8*/ 	.word	0x00000480
        /*18ec*/ 	.short	0x010a
        /*18ee*/ 	.byte	0xff
	.zero		1


	//   ....[128]....
        /*18f0*/ 	.word	0x0000bec0
        /*18f4*/ 	.word	0x00000052
        /*18f8*/ 	.word	0x000004c0
        /*18fc*/ 	.short	0x010a
        /*18fe*/ 	.byte	0xff
	.zero		1


	//----- nvinfo : EIATTR_NUM_MBARRIERS
	.align		4
.L_47:
        /*1900*/ 	.byte	0x03, 0x38
        /*1902*/ 	.short	0x00a5


	//----- nvinfo : EIATTR_EXIT_INSTR_OFFSETS
	.align		4
        /*1904*/ 	.byte	0x04, 0x1c
        /*1906*/ 	.short	(.L_49 - .L_48)


	//   ....[0]....
.L_48:
        /*1908*/ 	.word	0x000059d0


	//   ....[1]....
        /*190c*/ 	.word	0x00005ee0


	//   ....[2]....
        /*1910*/ 	.word	0x00005f40


	//   ....[3]....
        /*1914*/ 	.word	0x00007180


	//   ....[4]....
        /*1918*/ 	.word	0x00007dc0


	//   ....[5]....
        /*191c*/ 	.word	0x00007e00


	//   ....[6]....
        /*1920*/ 	.word	0x00009bb0


	//----- nvinfo : EIATTR_MAX_THREADS
	.align		4
.L_49:
        /*1924*/ 	.byte	0x04, 0x05
        /*1926*/ 	.short	(.L_51 - .L_50)
.L_50:
        /*1928*/ 	.word	0x00000100
        /*192c*/ 	.word	0x00000001
        /*1930*/ 	.word	0x00000001


	//----- nvinfo : EIATTR_CRS_STACK_SIZE
	.align		4
.L_51:
        /*1934*/ 	.byte	0x04, 0x1e
        /*1936*/ 	.short	(.L_53 - .L_52)
.L_52:
        /*1938*/ 	.word	0x00000000


	//----- nvinfo : EIATTR_CBANK_PARAM_SIZE
	.align		4
.L_53:
        /*193c*/ 	.byte	0x03, 0x19
        /*193e*/ 	.short	0x0800


	//----- nvinfo : EIATTR_PARAM_CBANK
	.align		4
        /*1940*/ 	.byte	0x04, 0x0a
        /*1942*/ 	.short	(.L_55 - .L_54)
	.align		4
.L_54:
        /*1944*/ 	.word	index@(.nv.constant0._ZN7cutlass13device_kernelINS_4gemm6kernel13GemmUniversalIN4cute5tupleIJiiiiEEENS1_10collective13CollectiveMmaINS1_35MainloopSm100TmaUmmaWarpSpecializedILi72ELi2ELi4ENS5_IJNS4_1CILi2EEESB_NSA_ILi1EEEEEEEENS5_IJNSA_ILi128EEENSA_ILi64EEENSA_ILi32EEEEEENS_12float_e4m3_tENS5_IJlSC_lEEESJ_SK_NS4_8TiledMMAINS4_8MMA_AtomIJNS4_10MMA_TraitsINS4_25SM100_MMA_F8F6F4_2x1SM_SSEJSJ_SJ_fSF_SG_NS4_17integral_constantINS4_4UMMA5MajorELSR_0EEESS_NSP_INSQ_7ScaleInELST_0EEESU_EEEEEENS4_6LayoutINS5_IJSC_SC_SC_EEENS5_IJNSA_ILi0EEESZ_SZ_EEEEENS5_IJNS4_10UnderscoreES12_S12_EEEEENS4_28SM100_TMA_2SM_LOAD_MULTICASTENS4_14ComposedLayoutINS4_7SwizzleILi1ELi4ELi3EEENS4_18smem_ptr_flag_bitsILi8EEENSX_INS5_IJNSA_ILi8EEESH_EEENS5_IJSH_SC_EEEEEEEvNS4_8identityENS4_18SM100_TMA_2SM_LOADES1F_vS1G_EENS_8epilogue10collective18CollectiveEpilogueINS1J_23Sm100TmaWarpSpecializedILi1ELi1ELi32ELb0ELb0EEEJNS5_IJSG_SG_SH_EEENS5_IJNSX_ISG_SC_EES1P_EEESJ_SK_SJ_SK_NS1J_6fusion15FusionCallbacksIS1N_NS1R_17LinearCombinationISJ_fSJ_fLNS_15FloatRoundStyleE2EEES1O_S1Q_JEEENS4_5SM1004TMEM4LOAD26SM100_TMEM_LOAD_32dp32b32xENS4_13SM90_TMA_LOADENS16_INS17_ILi2ELi4ELi3EEES1A_NSX_INS5_IJS1B_SG_EEENS5_IJSG_SC_EEEEEEENS4_39AutoVectorizingCopyWithAssumedAlignmentILi128EEENS4_14SM90_TMA_STOREES26_S28_S28_EEEvvEEEEvNT_6ParamsE)
        /*1948*/ 	.short	0x0380
        /*194a*/ 	.short	0x0800


	//----- nvinfo : EIATTR_SW_WAR
	.align		4
.L_55:
        /*194c*/ 	.byte	0x04, 0x36
        /*194e*/ 	.short	(.L_57 - .L_56)
.L_56:
        /*1950*/ 	.word	0x00000008
.L_57:


//--------------------- .nv.callgraph             --------------------------
	.section	.nv.callgraph,"",@"SHT_CUDA_CALLGRAPH"
	.align	4
	.sectionentsize	8
	.align		4
        /*0000*/ 	.word	0x00000000
	.align		4
        /*0004*/ 	.word	0xffffffff
	.align		4
        /*0008*/ 	.word	index@(_ZN7cutlass13device_kernelINS_4gemm6kernel13GemmUniversalIN4cute5tupleIJiiiiEEENS1_10collective13CollectiveMmaINS1_35MainloopSm100TmaUmmaWarpSpecializedILi72ELi2ELi4ENS5_IJNS4_1CILi2EEESB_NSA_ILi1EEEEEEEENS5_IJNSA_ILi128EEENSA_ILi64EEENSA_ILi32EEEEEENS_12float_e4m3_tENS5_IJlSC_lEEESJ_SK_NS4_8TiledMMAINS4_8MMA_AtomIJNS4_10MMA_TraitsINS4_25SM100_MMA_F8F6F4_2x1SM_SSEJSJ_SJ_fSF_SG_NS4_17integral_constantINS4_4UMMA5MajorELSR_0EEESS_NSP_INSQ_7ScaleInELST_0EEESU_EEEEEENS4_6LayoutINS5_IJSC_SC_SC_EEENS5_IJNSA_ILi0EEESZ_SZ_EEEEENS5_IJNS4_10UnderscoreES12_S12_EEEEENS4_28SM100_TMA_2SM_LOAD_MULTICASTENS4_14ComposedLayoutINS4_7SwizzleILi1ELi4ELi3EEENS4_18smem_ptr_flag_bitsILi8EEENSX_INS5_IJNSA_ILi8EEESH_EEENS5_IJSH_SC_EEEEEEEvNS4_8identityENS4_18SM100_TMA_2SM_LOADES1F_vS1G_EENS_8epilogue10collective18CollectiveEpilogueINS1J_23Sm100TmaWarpSpecializedILi1ELi1ELi32ELb0ELb0EEEJNS5_IJSG_SG_SH_EEENS5_IJNSX_ISG_SC_EES1P_EEESJ_SK_SJ_SK_NS1J_6fusion15FusionCallbacksIS1N_NS1R_17LinearCombinationISJ_fSJ_fLNS_15FloatRoundStyleE2EEES1O_S1Q_JEEENS4_5SM1004TMEM4LOAD26SM100_TMEM_LOAD_32dp32b32xENS4_13SM90_TMA_LOADENS16_INS17_ILi2ELi4ELi3EEES1A_NSX_INS5_IJS1B_SG_EEENS5_IJSG_SC_EEEEEEENS4_39AutoVectorizingCopyWithAssumedAlignmentILi128EEENS4_14SM90_TMA_STOREES26_S28_S28_EEEvvEEEEvNT_6ParamsE)
	.align		4
        /*000c*/ 	.word	index@(__assertfail)
	.align		4
        /*0010*/ 	.word	0x00000000
	.align		4
        /*0014*/ 	.word	0xfffffffe
	.align		4
        /*0018*/ 	.word	0x00000000
	.align		4
        /*001c*/ 	.word	0xfffffffd
	.align		4
        /*0020*/ 	.word	0x00000000
	.align		4
        /*0024*/ 	.word	0xfffffffc


//--------------------- .nv.constant4             --------------------------
	.section	.nv.constant4,"a",@progbits
	.align	8
	.align		8
.nv.constant4:
        /*0000*/ 	.dword	__assertfail
	.align		8
        /*0008*/ 	.dword	__unnamed_1
	.align		8
        /*0010*/ 	.dword	__unnamed_2
	.align		8
        /*0018*/ 	.dword	_ZN40_INTERNAL_c2150cdd_4_k_cu_97f3fc39_325124cuda3std3__45__cpo5beginE
	.align		8
        /*0020*/ 	.dword	_ZN40_INTERNAL_c2150cdd_4_k_cu_97f3fc39_325124cuda3std3__45__cpo3endE
	.align		8
        /*0028*/ 	.dword	_ZN40_INTERNAL_c2150cdd_4_k_cu_97f3fc39_325124cuda3std3__45__cpo6cbeginE
	.align		8
        /*0030*/ 	.dword	_ZN40_INTERNAL_c2150cdd_4_k_cu_97f3fc39_325124cuda3std3__45__cpo4cendE
	.align		8
        /*0038*/ 	.dword	_ZN40_INTERNAL_c2150cdd_4_k_cu_97f3fc39_325124cuda3std3__442_GLOBAL__N__c2150cdd_4_k_cu_97f3fc39_325126ignoreE
	.align		8
        /*0040*/ 	.dword	_ZN40_INTERNAL_c2150cdd_4_k_cu_97f3fc39_325124cuda3std3__419piecewise_constructE
	.align		8
        /*0048*/ 	.dword	_ZN40_INTERNAL_c2150cdd_4_k_cu_97f3fc39_325124cuda3std3__48in_placeE
	.align		8
        /*0050*/ 	.dword	_ZN40_INTERNAL_c2150cdd_4_k_cu_97f3fc39_325124cuda3std6ranges3__45__cpo4swapE
	.align		8
        /*0058*/ 	.dword	_ZN40_INTERNAL_c2150cdd_4_k_cu_97f3fc39_325124cuda3std6ranges3__45__cpo9iter_moveE
	.align		8
        /*0060*/ 	.dword	_ZN40_INTERNAL_c2150cdd_4_k_cu_97f3fc39_325124cute7productE
	.align		8
        /*0068*/ 	.dword	_ZN40_INTERNAL_c2150cdd_4_k_cu_97f3fc39_325124cute1_E
	.align		8
        /*0070*/ 	.dword	$str$25
	.align		8
        /*0078*/ 	.dword	$str$26
	.align		8
        /*0080*/ 	.dword	$str$27
	.align		8
        /*0088*/ 	.dword	$str$28


//--------------------- .text._ZN7cutlass13device_kernelINS_4gemm6kernel13GemmUniversalIN4cute5tupleIJiiiiEEENS1_10collective13CollectiveMmaINS1_35MainloopSm100TmaUmmaWarpSpecializedILi72ELi2ELi4ENS5_IJNS4_1CILi2EEESB_NSA_ILi1EEEEEEEENS5_IJNSA_ILi128EEENSA_ILi64EEENSA_ILi32EEEEEENS_12float_e4m3_tENS5_IJlSC_lEEESJ_SK_NS4_8TiledMMAINS4_8MMA_AtomIJNS4_10MMA_TraitsINS4_25SM100_MMA_F8F6F4_2x1SM_SSEJSJ_SJ_fSF_SG_NS4_17integral_constantINS4_4UMMA5MajorELSR_0EEESS_NSP_INSQ_7ScaleInELST_0EEESU_EEEEEENS4_6LayoutINS5_IJSC_SC_SC_EEENS5_IJNSA_ILi0EEESZ_SZ_EEEEENS5_IJNS4_10UnderscoreES12_S12_EEEEENS4_28SM100_TMA_2SM_LOAD_MULTICASTENS4_14ComposedLayoutINS4_7SwizzleILi1ELi4ELi3EEENS4_18smem_ptr_flag_bitsILi8EEENSX_INS5_IJNSA_ILi8EEESH_EEENS5_IJSH_SC_EEEEEEEvNS4_8identityENS4_18SM100_TMA_2SM_LOADES1F_vS1G_EENS_8epilogue10collective18CollectiveEpilogueINS1J_23Sm100TmaWarpSpecializedILi1ELi1ELi32ELb0ELb0EEEJNS5_IJSG_SG_SH_EEENS5_IJNSX_ISG_SC_EES1P_EEESJ_SK_SJ_SK_NS1J_6fusion15FusionCallbacksIS1N_NS1R_17LinearCombinationISJ_fSJ_fLNS_15FloatRoundStyleE2EEES1O_S1Q_JEEENS4_5SM1004TMEM4LOAD26SM100_TMEM_LOAD_32dp32b32xENS4_13SM90_TMA_LOADENS16_INS17_ILi2ELi4ELi3EEES1A_NSX_INS5_IJS1B_SG_EEENS5_IJSG_SC_EEEEEEENS4_39AutoVectorizingCopyWithAssumedAlignmentILi128EEENS4_14SM90_TMA_STOREES26_S28_S28_EEEvvEEEEvNT_6ParamsE --------------------------
	.section	.text._ZN7cutlass13device_kernelINS_4gemm6kernel13GemmUniversalIN4cute5tupleIJiiiiEEENS1_10collective13CollectiveMmaINS1_35MainloopSm100TmaUmmaWarpSpecializedILi72ELi2ELi4ENS5_IJNS4_1CILi2EEESB_NSA_ILi1EEEEEEEENS5_IJNSA_ILi128EEENSA_ILi64EEENSA_ILi32EEEEEENS_12float_e4m3_tENS5_IJlSC_lEEESJ_SK_NS4_8TiledMMAINS4_8MMA_AtomIJNS4_10MMA_TraitsINS4_25SM100_MMA_F8F6F4_2x1SM_SSEJSJ_SJ_fSF_SG_NS4_17integral_constantINS4_4UMMA5MajorELSR_0EEESS_NSP_INSQ_7ScaleInELST_0EEESU_EEEEEENS4_6LayoutINS5_IJSC_SC_SC_EEENS5_IJNSA_ILi0EEESZ_SZ_EEEEENS5_IJNS4_10UnderscoreES12_S12_EEEEENS4_28SM100_TMA_2SM_LOAD_MULTICASTENS4_14ComposedLayoutINS4_7SwizzleILi1ELi4ELi3EEENS4_18smem_ptr_flag_bitsILi8EEENSX_INS5_IJNSA_ILi8EEESH_EEENS5_IJSH_SC_EEEEEEEvNS4_8identityENS4_18SM100_TMA_2SM_LOADES1F_vS1G_EENS_8epilogue10collective18CollectiveEpilogueINS1J_23Sm100TmaWarpSpecializedILi1ELi1ELi32ELb0ELb0EEEJNS5_IJSG_SG_SH_EEENS5_IJNSX_ISG_SC_EES1P_EEESJ_SK_SJ_SK_NS1J_6fusion15FusionCallbacksIS1N_NS1R_17LinearCombinationISJ_fSJ_fLNS_15FloatRoundStyleE2EEES1O_S1Q_JEEENS4_5SM1004TMEM4LOAD26SM100_TMEM_LOAD_32dp32b32xENS4_13SM90_TMA_LOADENS16_INS17_ILi2ELi4ELi3EEES1A_NSX_INS5_IJS1B_SG_EEENS5_IJSG_SC_EEEEEEENS4_39AutoVectorizingCopyWithAssumedAlignmentILi128EEENS4_14SM90_TMA_STOREES26_S28_S28_EEEvvEEEEvNT_6ParamsE,"ax",@progbits
	.align	128
.text._ZN7cutlass13device_kernelINS_4gemm6kernel13GemmUniversalIN4cute5tupleIJiiiiEEENS1_10collective13CollectiveMmaINS1_35MainloopSm100TmaUmmaWarpSpecializedILi72ELi2ELi4ENS5_IJNS4_1CILi2EEESB_NSA_ILi1EEEEEEEENS5_IJNSA_ILi128EEENSA_ILi64EEENSA_ILi32EEEEEENS_12float_e4m3_tENS5_IJlSC_lEEESJ_SK_NS4_8TiledMMAINS4_8MMA_AtomIJNS4_10MMA_TraitsINS4_25SM100_MMA_F8F6F4_2x1SM_SSEJSJ_SJ_fSF_SG_NS4_17integral_constantINS4_4UMMA5MajorELSR_0EEESS_NSP_INSQ_7ScaleInELST_0EEESU_EEEEEENS4_6LayoutINS5_IJSC_SC_SC_EEENS5_IJNSA_ILi0EEESZ_SZ_EEEEENS5_IJNS4_10UnderscoreES12_S12_EEEEENS4_28SM100_TMA_2SM_LOAD_MULTICASTENS4_14ComposedLayoutINS4_7SwizzleILi1ELi4ELi3EEENS4_18smem_ptr_flag_bitsILi8EEENSX_INS5_IJNSA_ILi8EEESH_EEENS5_IJSH_SC_EEEEEEEvNS4_8identityENS4_18SM100_TMA_2SM_LOADES1F_vS1G_EENS_8epilogue10collective18CollectiveEpilogueINS1J_23Sm100TmaWarpSpecializedILi1ELi1ELi32ELb0ELb0EEEJNS5_IJSG_SG_SH_EEENS5_IJNSX_ISG_SC_EES1P_EEESJ_SK_SJ_SK_NS1J_6fusion15FusionCallbacksIS1N_NS1R_17LinearCombinationISJ_fSJ_fLNS_15FloatRoundStyleE2EEES1O_S1Q_JEEENS4_5SM1004TMEM4LOAD26SM100_TMEM_LOAD_32dp32b32xENS4_13SM90_TMA_LOADENS16_INS17_ILi2ELi4ELi3EEES1A_NSX_INS5_IJS1B_SG_EEENS5_IJSG_SC_EEEEEEENS4_39AutoVectorizingCopyWithAssumedAlignmentILi128EEENS4_14SM90_TMA_STOREES26_S28_S28_EEEvvEEEEvNT_6ParamsE:
        .type           _ZN7cutlass13device_kernelINS_4gemm6kernel13GemmUniversalIN4cute5tupleIJiiiiEEENS1_10collective13CollectiveMmaINS1_35MainloopSm100TmaUmmaWarpSpecializedILi72ELi2ELi4ENS5_IJNS4_1CILi2EEESB_NSA_ILi1EEEEEEEENS5_IJNSA_ILi128EEENSA_ILi64EEENSA_ILi32EEEEEENS_12float_e4m3_tENS5_IJlSC_lEEESJ_SK_NS4_8TiledMMAINS4_8MMA_AtomIJNS4_10MMA_TraitsINS4_25SM100_MMA_F8F6F4_2x1SM_SSEJSJ_SJ_fSF_SG_NS4_17integral_constantINS4_4UMMA5MajorELSR_0EEESS_NSP_INSQ_7ScaleInELST_0EEESU_EEEEEENS4_6LayoutINS5_IJSC_SC_SC_EEENS5_IJNSA_ILi0EEESZ_SZ_EEEEENS5_IJNS4_10UnderscoreES12_S12_EEEEENS4_28SM100_TMA_2SM_LOAD_MULTICASTENS4_14ComposedLayoutINS4_7SwizzleILi1ELi4ELi3EEENS4_18smem_ptr_flag_bitsILi8EEENSX_INS5_IJNSA_ILi8EEESH_EEENS5_IJSH_SC_EEEEEEEvNS4_8identityENS4_18SM100_TMA_2SM_LOADES1F_vS1G_EENS_8epilogue10collective18CollectiveEpilogueINS1J_23Sm100TmaWarpSpecializedILi1ELi1ELi32ELb0ELb0EEEJNS5_IJSG_SG_SH_EEENS5_IJNSX_ISG_SC_EES1P_EEESJ_SK_SJ_SK_NS1J_6fusion15FusionCallbacksIS1N_NS1R_17LinearCombinationISJ_fSJ_fLNS_15FloatRoundStyleE2EEES1O_S1Q_JEEENS4_5SM1004TMEM4LOAD26SM100_TMEM_LOAD_32dp32b32xENS4_13SM90_TMA_LOADENS16_INS17_ILi2ELi4ELi3EEES1A_NSX_INS5_IJS1B_SG_EEENS5_IJSG_SC_EEEEEEENS4_39AutoVectorizingCopyWithAssumedAlignmentILi128EEENS4_14SM90_TMA_STOREES26_S28_S28_EEEvvEEEEvNT_6ParamsE,@function
        .size           _ZN7cutlass13device_kernelINS_4gemm6kernel13GemmUniversalIN4cute5tupleIJiiiiEEENS1_10collective13CollectiveMmaINS1_35MainloopSm100TmaUmmaWarpSpecializedILi72ELi2ELi4ENS5_IJNS4_1CILi2EEESB_NSA_ILi1EEEEEEEENS5_IJNSA_ILi128EEENSA_ILi64EEENSA_ILi32EEEEEENS_12float_e4m3_tENS5_IJlSC_lEEESJ_SK_NS4_8TiledMMAINS4_8MMA_AtomIJNS4_10MMA_TraitsINS4_25SM100_MMA_F8F6F4_2x1SM_SSEJSJ_SJ_fSF_SG_NS4_17integral_constantINS4_4UMMA5MajorELSR_0EEESS_NSP_INSQ_7ScaleInELST_0EEESU_EEEEEENS4_6LayoutINS5_IJSC_SC_SC_EEENS5_IJNSA_ILi0EEESZ_SZ_EEEEENS5_IJNS4_10UnderscoreES12_S12_EEEEENS4_28SM100_TMA_2SM_LOAD_MULTICASTENS4_14ComposedLayoutINS4_7SwizzleILi1ELi4ELi3EEENS4_18smem_ptr_flag_bitsILi8EEENSX_INS5_IJNSA_ILi8EEESH_EEENS5_IJSH_SC_EEEEEEEvNS4_8identityENS4_18SM100_TMA_2SM_LOADES1F_vS1G_EENS_8epilogue10collective18CollectiveEpilogueINS1J_23Sm100TmaWarpSpecializedILi1ELi1ELi32ELb0ELb0EEEJNS5_IJSG_SG_SH_EEENS5_IJNSX_ISG_SC_EES1P_EEESJ_SK_SJ_SK_NS1J_6fusion15FusionCallbacksIS1N_NS1R_17LinearCombinationISJ_fSJ_fLNS_15FloatRoundStyleE2EEES1O_S1Q_JEEENS4_5SM1004TMEM4LOAD26SM100_TMEM_LOAD_32dp32b32xENS4_13SM90_TMA_LOADENS16_INS17_ILi2ELi4ELi3EEES1A_NSX_INS5_IJS1B_SG_EEENS5_IJSG_SC_EEEEEEENS4_39AutoVectorizingCopyWithAssumedAlignmentILi128EEENS4_14SM90_TMA_STOREES26_S28_S28_EEEvvEEEEvNT_6ParamsE,(.L_x_354 - _ZN7cutlass13device_kernelINS_4gemm6kernel13GemmUniversalIN4cute5tupleIJiiiiEEENS1_10collective13CollectiveMmaINS1_35MainloopSm100TmaUmmaWarpSpecializedILi72ELi2ELi4ENS5_IJNS4_1CILi2EEESB_NSA_ILi1EEEEEEEENS5_IJNSA_ILi128EEENSA_ILi64EEENSA_ILi32EEEEEENS_12float_e4m3_tENS5_IJlSC_lEEESJ_SK_NS4_8TiledMMAINS4_8MMA_AtomIJNS4_10MMA_TraitsINS4_25SM100_MMA_F8F6F4_2x1SM_SSEJSJ_SJ_fSF_SG_NS4_17integral_constantINS4_4UMMA5MajorELSR_0EEESS_NSP_INSQ_7ScaleInELST_0EEESU_EEEEEENS4_6LayoutINS5_IJSC_SC_SC_EEENS5_IJNSA_ILi0EEESZ_SZ_EEEEENS5_IJNS4_10UnderscoreES12_S12_EEEEENS4_28SM100_TMA_2SM_LOAD_MULTICASTENS4_14ComposedLayoutINS4_7SwizzleILi1ELi4ELi3EEENS4_18smem_ptr_flag_bitsILi8EEENSX_INS5_IJNSA_ILi8EEESH_EEENS5_IJSH_SC_EEEEEEEvNS4_8identityENS4_18SM100_TMA_2SM_LOADES1F_vS1G_EENS_8epilogue10collective18CollectiveEpilogueINS1J_23Sm100TmaWarpSpecializedILi1ELi1ELi32ELb0ELb0EEEJNS5_IJSG_SG_SH_EEENS5_IJNSX_ISG_SC_EES1P_EEESJ_SK_SJ_SK_NS1J_6fusion15FusionCallbacksIS1N_NS1R_17LinearCombinationISJ_fSJ_fLNS_15FloatRoundStyleE2EEES1O_S1Q_JEEENS4_5SM1004TMEM4LOAD26SM100_TMEM_LOAD_32dp32b32xENS4_13SM90_TMA_LOADENS16_INS17_ILi2ELi4ELi3EEES1A_NSX_INS5_IJS1B_SG_EEENS5_IJSG_SC_EEEEEEENS4_39AutoVectorizingCopyWithAssumedAlignmentILi128EEENS4_14SM90_TMA_STOREES26_S28_S28_EEEvvEEEEvNT_6ParamsE)
        .other          _ZN7cutlass13device_kernelINS_4gemm6kernel13GemmUniversalIN4cute5tupleIJiiiiEEENS1_10collective13CollectiveMmaINS1_35MainloopSm100TmaUmmaWarpSpecializedILi72ELi2ELi4ENS5_IJNS4_1CILi2EEESB_NSA_ILi1EEEEEEEENS5_IJNSA_ILi128EEENSA_ILi64EEENSA_ILi32EEEEEENS_12float_e4m3_tENS5_IJlSC_lEEESJ_SK_NS4_8TiledMMAINS4_8MMA_AtomIJNS4_10MMA_TraitsINS4_25SM100_MMA_F8F6F4_2x1SM_SSEJSJ_SJ_fSF_SG_NS4_17integral_constantINS4_4UMMA5MajorELSR_0EEESS_NSP_INSQ_7ScaleInELST_0EEESU_EEEEEENS4_6LayoutINS5_IJSC_SC_SC_EEENS5_IJNSA_ILi0EEESZ_SZ_EEEEENS5_IJNS4_10UnderscoreES12_S12_EEEEENS4_28SM100_TMA_2SM_LOAD_MULTICASTENS4_14ComposedLayoutINS4_7SwizzleILi1ELi4ELi3EEENS4_18smem_ptr_flag_bitsILi8EEENSX_INS5_IJNSA_ILi8EEESH_EEENS5_IJSH_SC_EEEEEEEvNS4_8identityENS4_18SM100_TMA_2SM_LOADES1F_vS1G_EENS_8epilogue10collective18CollectiveEpilogueINS1J_23Sm100TmaWarpSpecializedILi1ELi1ELi32ELb0ELb0EEEJNS5_IJSG_SG_SH_EEENS5_IJNSX_ISG_SC_EES1P_EEESJ_SK_SJ_SK_NS1J_6fusion15FusionCallbacksIS1N_NS1R_17LinearCombinationISJ_fSJ_fLNS_15FloatRoundStyleE2EEES1O_S1Q_JEEENS4_5SM1004TMEM4LOAD26SM100_TMEM_LOAD_32dp32b32xENS4_13SM90_TMA_LOADENS16_INS17_ILi2ELi4ELi3EEES1A_NSX_INS5_IJS1B_SG_EEENS5_IJSG_SC_EEEEEEENS4_39AutoVectorizingCopyWithAssumedAlignmentILi128EEENS4_14SM90_TMA_STOREES26_S28_S28_EEEvvEEEEvNT_6ParamsE,@"STO_CUDA_ENTRY STV_DEFAULT"
_ZN7cutlass13device_kernelINS_4gemm6kernel13GemmUniversalIN4cute5tupleIJiiiiEEENS1_10collective13CollectiveMmaINS1_35MainloopSm100TmaUmmaWarpSpecializedILi72ELi2ELi4ENS5_IJNS4_1CILi2EEESB_NSA_ILi1EEEEEEEENS5_IJNSA_ILi128EEENSA_ILi64EEENSA_ILi32EEEEEENS_12float_e4m3_tENS5_IJlSC_lEEESJ_SK_NS4_8TiledMMAINS4_8MMA_AtomIJNS4_10MMA_TraitsINS4_25SM100_MMA_F8F6F4_2x1SM_SSEJSJ_SJ_fSF_SG_NS4_17integral_constantINS4_4UMMA5MajorELSR_0EEESS_NSP_INSQ_7ScaleInELST_0EEESU_EEEEEENS4_6LayoutINS5_IJSC_SC_SC_EEENS5_IJNSA_ILi0EEESZ_SZ_EEEEENS5_IJNS4_10UnderscoreES12_S12_EEEEENS4_28SM100_TMA_2SM_LOAD_MULTICASTENS4_14ComposedLayoutINS4_7SwizzleILi1ELi4ELi3EEENS4_18smem_ptr_flag_bitsILi8EEENSX_INS5_IJNSA_ILi8EEESH_EEENS5_IJSH_SC_EEEEEEEvNS4_8identityENS4_18SM100_TMA_2SM_LOADES1F_vS1G_EENS_8epilogue10collective18CollectiveEpilogueINS1J_23Sm100TmaWarpSpecializedILi1ELi1ELi32ELb0ELb0EEEJNS5_IJSG_SG_SH_EEENS5_IJNSX_ISG_SC_EES1P_EEESJ_SK_SJ_SK_NS1J_6fusion15FusionCallbacksIS1N_NS1R_17LinearCombinationISJ_fSJ_fLNS_15FloatRoundStyleE2EEES1O_S1Q_JEEENS4_5SM1004TMEM4LOAD26SM100_TMEM_LOAD_32dp32b32xENS4_13SM90_TMA_LOADENS16_INS17_ILi2ELi4ELi3EEES1A_NSX_INS5_IJS1B_SG_EEENS5_IJSG_SC_EEEEEEENS4_39AutoVectorizingCopyWithAssumedAlignmentILi128EEENS4_14SM90_TMA_STOREES26_S28_S28_EEEvvEEEEvNT_6ParamsE:
[----:B------:R-:W1:Y:S01]  /*0000*/  LDC R1, c[0x0][0x37c] ;  /* 0x0000df00ff017b82 */ /* 0x000e620000000800 */
[----:B------:R-:W2:Y:S01]  /*0010*/  S2R R69, SR_TID.X ;  /* 0x0000000000457919 */ /* 0x000ea20000002100 */
[----:B------:R-:W3:Y:S06]  /*0020*/  LDCU.64 UR8, c[0x0][0x890] ;  /* 0x00011200ff0877ac */ /* 0x000eec0008000a00 */
[----:B------:R-:W4:Y:S01]  /*0030*/  S2UR UR4, SR_CgaCtaId ;  /* 0x00000000000479c3 */ /* 0x000f220000008800 */
[----:B------:R-:W-:Y:S02]  /*0040*/  PRMT R80, RZ, 0x7610, R80 ;  /* 0x00007610ff507816 */ /* 0x000fe40000000050 */
[----:B------:R-:W-:Y:S01]  /*0050*/  ELECT P1, URZ, PT ;  /* 0x0000000000ff782f */ /* 0x000fe20003820000 */
[----:B---3--:R-:W-:-:S04]  /*0060*/  UISETP.NE.U32.AND UP0, UPT, UR8, URZ, UPT ;  /* 0x000000ff0800728c */ /* 0x008fc8000bf05070 */
[----:B------:R-:W-:Y:S02]  /*0070*/  UISETP.NE.AND.EX UP0, UPT, UR9, URZ, UPT, UP0 ;  /* 0x000000ff0900728c */ /* 0x000fe4000bf05300 */
[----:B----4-:R-:W-:Y:S02]  /*0080*/  ULOP3.LUT UR27, UR4, 0x1, URZ, 0xc0, !UPT ;  /* 0x00000001041b7892 */ /* 0x010fe4000f8ec0ff */
[----:B------:R-:W-:Y:S01]  /*0090*/  ULOP3.LUT UR29, UR4, 0x1, URZ, 0x3c, !UPT ;  /* 0x00000001041d7892 */ /* 0x000fe2000f8e3cff */
[----:B--2---:R-:W-:-:S05]  /*00a0*/  SHF.R.U32.HI R81, RZ, 0x5, R69 ;  /* 0x00000005ff517819 */ /* 0x004fca0000011645 */
[----:B------:R-:W2:Y:S02]  /*00b0*/  SHFL.IDX PT, R0, R81, RZ, 0x1f ;  /* 0x00001fff51007589 */ /* 0x000ea400000e0000 */
[----:B--2---:R-:W-:Y:S01]  /*00c0*/  R2UR UR13, R0 ;  /* 0x00000000000d72ca */ /* 0x004fe200000e0000 */
[----:B-1----:R-:W-:-:S14]  /*00d0*/  BRA.U UP0, `(.L_x_0) ;  /* 0x0000000100307547 */ /* 0x002fdc000b800000 */
[----:B------:R-:W1:Y:S02]  /*00e0*/  LDCU.64 UR4, c[0x0][0x888] ;  /* 0x00011100ff0477ac */ /* 0x000e640008000a00 */
[----:B-1----:R-:W-:-:S04]  /*00f0*/  UISETP.NE.U32.AND UP0, UPT, UR4, URZ, UPT ;  /* 0x000000ff0400728c */ /* 0x002fc8000bf05070 */
[----:B------:R-:W-:-:S09]  /*0100*/  UISETP.NE.AND.EX UP0, UPT, UR5, URZ, UPT, UP0 ;  /* 0x000000ff0500728c */ /* 0x000fd2000bf05300 */
[----:B------:R-:W-:Y:S05]  /*0110*/  BRA.U !UP0, `(.L_x_1) ;  /* 0x0000000108147547 */ /* 0x000fea000b800000 */
[----:B------:R-:W1:Y:S01]  /*0120*/  LDC.64 R2, c[0x0][0x888] ;  /* 0x00022200ff027b82 */ /* 0x000e620000000a00 */
[----:B------:R-:W1:Y:S02]  /*0130*/  LDCU.64 UR4, c[0x0][0x358] ;  /* 0x00006b00ff0477ac */ /* 0x000e640008000a00 */
[----:B-1----:R1:W5:Y:S01]  /*0140*/  LDG.E R39, desc[UR4][R2.64] ;  /* 0x0000000402277981 */ /* 0x002362000c1e1900 */
[----:B------:R-:W-:Y:S01]  /*0150*/  HFMA2 R80, -RZ, RZ, 0, 5.9604644775390625e-08 ;  /* 0x00000001ff507431 */ /* 0x000fe200000001ff */
[----:B------:R-:W-:Y:S05]  /*0160*/  BRA `(.L_x_0) ;  /* 0x00000000000c7947 */ /* 0x000fea0003800000 */
.L_x_1:
[----:B------:R-:W1:Y:S01]  /*0170*/  LDCU UR4, c[0x0][0x880] ;  /* 0x00011000ff0477ac */ /* 0x000e620008000800 */
[----:B------:R-:W-:Y:S01]  /*0180*/  HFMA2 R80, -RZ, RZ, 0, 5.9604644775390625e-08 ;  /* 0x00000001ff507431 */ /* 0x000fe200000001ff */
[----:B-1----:R-:W-:-:S07]  /*0190*/  MOV R39, UR4 ;  /* 0x0000000400277c02 */ /* 0x002fce0008000f00 */
.L_x_0:
[----:B------:R-:W2:Y:S02]  /*01a0*/  LDCU.64 UR4, c[0x0][0x8b0] ;  /* 0x00011600ff0477ac */ /* 0x000ea40008000a00 */
[----:B--2---:R-:W-:-:S04]  /*01b0*/  UISETP.NE.U32.AND UP0, UPT, UR4, URZ, UPT ;  /* 0x000000ff0400728c */ /* 0x004fc8000bf05070 */
[----:B------:R-:W-:-:S09]  /*01c0*/  UISETP.NE.AND.EX UP0, UPT, UR5, URZ, UPT, UP0 ;  /* 0x000000ff0500728c */ /* 0x000fd2000bf05300 */
[----:B------:R-:W-:Y:S05]  /*01d0*/  BRA.U UP0, `(.L_x_2) ;  /* 0x0000000100287547 */ /* 0x000fea000b800000 */
[----:B------:R-:W2:Y:S02]  /*01e0*/  LDCU.64 UR4, c[0x0][0x8a8] ;  /* 0x00011500ff0477ac */ /* 0x000ea40008000a00 */
[----:B--2---:R-:W-:-:S04]  /*01f0*/  UISETP.NE.U32.AND UP0, UPT, UR4, URZ, UPT ;  /* 0x000000ff0400728c */ /* 0x004fc8000bf05070 */
[----:B------:R-:W-:-:S09]  /*0200*/  UISETP.NE.AND.EX UP0, UPT, UR5, URZ, UPT, UP0 ;  /* 0x000000ff0500728c */ /* 0x000fd2000bf05300 */
[----:B------:R-:W-:Y:S05]  /*0210*/  BRA.U !UP0, `(.L_x_3) ;  /* 0x0000000108107547 */ /* 0x000fea000b800000 */
[----:B-1----:R-:W1:Y:S01]  /*0220*/  LDC.64 R2, c[0x0][0x8a8] ;  /* 0x00022a00ff027b82 */ /* 0x002e620000000a00 */
[----:B------:R-:W1:Y:S02]  /*0230*/  LDCU.64 UR4, c[0x0][0x358] ;  /* 0x00006b00ff0477ac */ /* 0x000e640008000a00 */
[----:B-1----:R2:W5:Y:S01]  /*0240*/  LDG.E R38, desc[UR4][R2.64] ;  /* 0x0000000402267981 */ /* 0x002562000c1e1900 */
[----:B------:R-:W-:Y:S05]  /*0250*/  BRA `(.L_x_2) ;  /* 0x0000000000087947 */ /* 0x000fea0003800000 */
.L_x_3:
[----:B------:R-:W2:Y:S02]  /*0260*/  LDCU UR4, c[0x0][0x8a0] ;  /* 0x00011400ff0477ac */ /* 0x000ea40008000800 */
[----:B--2---:R-:W-:Y:S02]  /*0270*/  MOV R38, UR4 ;  /* 0x0000000400267c02 */ /* 0x004fe40008000f00 */
.L_x_2:
[----:B------:R-:W-:Y:S01]  /*0280*/  IMAD.U32 R0, RZ, RZ, UR13 ;  /* 0x0000000dff007e24 */ /* 0x000fe2000f8e00ff */
[----:B------:R-:W-:Y:S04]  /*0290*/  BSSY.RECONVERGENT B0, `(.L_x_4) ;  /* 0x000000c000007945 */ /* 0x000fe80003800200 */
[C---:B------:R-:W-:Y:S02]  /*02a0*/  ISETP.NE.OR P2, PT, R0.reuse, 0x1, !P1 ;  /* 0x000000010000780c */ /* 0x040fe40004f45670 */
[----:B------:R-:W-:-:S11]  /*02b0*/  ISETP.NE.OR P0, PT, R0, 0x3, !P1 ;  /* 0x000000030000780c */ /* 0x000fd60004f05670 */
[----:B------:R-:W-:Y:S05]  /*02c0*/  @P2 BRA `(.L_x_5) ;  /* 0x0000000000202947 */ /* 0x000fea0003800000 */
[----:B------:R-:W3:Y:S02]  /*02d0*/  LDCU.64 UR4, c[0x0][0x348] ;  /* 0x00006900ff0477ac */ /* 0x000ee40008000a00 */
[----:B---3--:R-:W-:Y:S02]  /*02e0*/  UIADD3 UR6, UP1, UPT, UR4, 0x80, URZ ;  /* 0x0000008004067890 */ /* 0x008fe4000ff3e0ff */
[----:B------:R-:W-:Y:S02]  /*02f0*/  UIADD3 UR4, UP0, UPT, UR4, 0x180, URZ ;  /* 0x0000018004047890 */ /* 0x000fe4000ff1e0ff */
[----:B------:R-:W-:Y:S02]  /*0300*/  UIADD3.X UR7, UPT, UPT, URZ, UR5, URZ, UP1, !UPT ;  /* 0x00000005ff077290 */ /* 0x000fe40008ffe4ff */
[----:B------:R-:W-:-:S07]  /*0310*/  UIADD3.X UR5, UPT, UPT, URZ, UR5, URZ, UP0, !UPT ;  /* 0x00000005ff057290 */ /* 0x000fce00087fe4ff */
[----:B------:R3:W-:Y:S02]  /*0320*/  UTMACCTL.PF [UR6] ;  /* 0x00000000060079b9 */ /* 0x0007e40008040000 */
[----:B------:R3:W-:Y:S02]  /*0330*/  UTMACCTL.PF [UR4] ;  /* 0x00000000040079b9 */ /* 0x0007e40008040000 */
[----:B---3--:R-:W-:Y:S01]  /*0340*/  NOP ;  /* 0x0000000000007918 */ /* 0x008fe20000000000 */
.L_x_5:
[----:B------:R-:W-:Y:S05]  /*0350*/  BSYNC.RECONVERGENT B0 ;  /* 0x0000000000007941 */ /* 0x000fea0003800200 */
.L_x_4:
[----:B------:R-:W-:Y:S04]  /*0360*/  BSSY.RECONVERGENT B0, `(.L_x_6) ;  /* 0x000000a000007945 */ /* 0x000fe80003800200 */
        /* <DEDUP_REMOVED lines=9> */
.L_x_7:
[----:B------:R-:W-:Y:S05]  /*0400*/  BSYNC.RECONVERGENT B0 ;  /* 0x0000000000007941 */ /* 0x000fea0003800200 */
.L_x_6:
[----:B------:R-:W3:Y:S01]  /*0410*/  LDCU.64 UR4, c[0x0][0x888] ;  /* 0x00011100ff0477ac */ /* 0x000ee20008000a00 */
[----:B------:R-:W-:Y:S02]  /*0420*/  UISETP.EQ.U32.AND UP1, UPT, UR8, URZ, UPT ;  /* 0x000000ff0800728c */ /* 0x000fe4000bf22070 */
[----:B------:R-:W-:Y:S02]  /*0430*/  UPLOP3.LUT UP3, UPT, UPT, UPT, UPT, 0x80, 0x8 ;  /* 0x000000000008789c */ /* 0x000fe40003f6f070 */
[----:B---3--:R-:W-:-:S04]  /*0440*/  UISETP.NE.U32.AND UP0, UPT, UR4, URZ, UPT ;  /* 0x000000ff0400728c */ /* 0x008fc8000bf05070 */
[----:B------:R-:W-:-:S04]  /*0450*/  UISETP.NE.AND.EX UP0, UPT, UR5, URZ, UPT, UP0 ;  /* 0x000000ff0500728c */ /* 0x000fc8000bf05300 */
[----:B------:R-:W-:-:S04]  /*0460*/  UISETP.EQ.OR.EX UP2, UPT, UR9, URZ, !UP0, UP1 ;  /* 0x000000ff0900728c */ /* 0x000fc8000c742710 */
[----:B------:R-:W-:-:S05]  /*0470*/  UP2UR UR60, UPR, URZ, 0x4 ;  /* 0x00000004ff3c7883 */ /* 0x000fca0008000000 */
[----:B------:R-:W-:Y:S07]  /*0480*/  BRA.U !UP2, `(.L_x_8) ;  /* 0x000000010a207547 */ /* 0x000fee000b800000 */
[----:B------:R-:W-:Y:S01]  /*0490*/  UISETP.NE.U32.AND UP1, UPT, UR8, URZ, UPT ;  /* 0x000000ff0800728c */ /* 0x000fe2000bf25070 */
[----:B-----5:R-:W-:Y:S01]  /*04a0*/  FSETP.NEU.AND P0, PT, R39, RZ, PT ;  /* 0x000000ff2700720b */ /* 0x020fe20003f0d000 */
[----:B------:R-:W-:Y:S02]  /*04b0*/  USEL UR4, URZ, 0xffffffff, UP0 ;  /* 0xffffffffff047887 */ /* 0x000fe40008000000 */
[----:B------:R-:W-:-:S10]  /*04c0*/  UISETP.NE.AND.EX UP1, UPT, UR9, URZ, UPT, UP1 ;  /* 0x000000ff0900728c */ /* 0x000fd4000bf25310 */
[----:B------:R-:W-:Y:S01]  /*04d0*/  VOTEU.ANY UP0, P0 ;  /* 0x0000000000ff7886 */ /* 0x000fe20000000100 */
[----:B------:R-:W-:-:S04]  /*04e0*/  @!UP1 USEL UR4, URZ, 0xffffffff, UP0 ;  /* 0xffffffffff049887 */ /* 0x000fc80008000000 */
[----:B------:R-:W-:-:S04]  /*04f0*/  ULOP3.LUT UR4, UR4, 0x1, URZ, 0xc0, !UPT ;  /* 0x0000000104047892 */ /* 0x000fc8000f8ec0ff */
[----:B------:R-:W-:-:S11]  /*0500*/  UISETP.NE.U32.AND UP3, UPT, UR4, 0x1, UPT ;  /* 0x000000010400788c */ /* 0x000fd6000bf65070 */
.L_x_8:
[----:B------:R-:W3:Y:S01]  /*0510*/  SHFL.IDX PT, R0, R81, RZ, 0x1f ;  /* 0x00001fff51007589 */ /* 0x000ee200000e0000 */
[----:B------:R-:W-:-:S04]  /*0520*/  UISETP.NE.AND UP0, UPT, UR13, 0x2, UPT ;  /* 0x000000020d00788c */ /* 0x000fc8000bf05270 */
[----:B------:R-:W-:Y:S02]  /*0530*/  UISETP.EQ.AND UP1, UPT, UR27, URZ, !UP0 ;  /* 0x000000ff1b00728c */ /* 0x000fe4000c722270 */
[----:B------:R-:W-:-:S04]  /*0540*/  USEL UR34, URZ, 0x1, UP0 ;  /* 0x00000001ff227887 */ /* 0x000fc80008000000 */
[----:B------:R-:W-:Y:S02]  /*0550*/  PLOP3.LUT P3, PT, P1, PT, UP1, 0x80, 0x8 ;  /* 0x000000000008781c */ /* 0x000fe40000f6f018 */
[----:B---3--:R-:W-:-:S13]  /*0560*/  ISETP.NE.AND P0, PT, R0, RZ, PT ;  /* 0x000000ff0000720c */ /* 0x008fda0003f05270 */
[----:B------:R-:W-:Y:S05]  /*0570*/  @P0 BRA `(.L_x_9) ;  /* 0x0000000800840947 */ /* 0x000fea0003800000 */
[----:B------:R-:W-:Y:S01]  /*0580*/  ELECT P0, URZ, PT ;  /* 0x0000000000ff782f */ /* 0x000fe20003800000 */
[----:B------:R-:W-:-:S12]  /*0590*/  BSSY.RECONVERGENT B0, `(.L_x_9) ;  /* 0x000009f000007945 */ /* 0x000fd80003800200 */
[----:B------:R-:W-:Y:S05]  /*05a0*/  @!P0 BRA `(.L_x_10) ;  /* 0x0000000800748947 */ /* 0x000fea0003800000 */
[----:B------:R-:W3:Y:S01]  /*05b0*/  S2UR UR5, SR_CgaCtaId ;  /* 0x00000000000579c3 */ /* 0x000ee20000008800 */
[----:B------:R-:W-:Y:S01]  /*05c0*/  UMOV UR4, 0x400 ;  /* 0x0000040000047882 */ /* 0x000fe20000000000 */
[----:B------:R-:W-:Y:S01]  /*05d0*/  UMOV UR8, 0x1 ;  /* 0x0000000100087882 */ /* 0x000fe20000000000 */
[----:B------:R-:W-:Y:S01]  /*05e0*/  UMOV UR6, 0x2 ;  /* 0x0000000200067882 */ /* 0x000fe20000000000 */
[----:B------:R-:W-:-:S04]  /*05f0*/  UIADD3 UR8, UPT, UPT, -UR8, 0x100000, URZ ;  /* 0x0010000008087890 */ /* 0x000fc8000fffe1ff */
[----:B------:R-:W-:Y:S02]  /*0600*/  USHF.L.U32 UR9, UR8, 0xb, URZ ;  /* 0x0000000b08097899 */ /* 0x000fe400080006ff */
[----:B------:R-:W-:Y:S02]  /*0610*/  USHF.L.U32 UR8, UR8, 0x1, URZ ;  /* 0x0000000108087899 */ /* 0x000fe400080006ff */
[----:B------:R-:W-:-:S04]  /*0620*/  UIADD3 UR6, UPT, UPT, -UR6, 0x100000, URZ ;  /* 0x0010000006067890 */ /* 0x000fc8000fffe1ff */
[----:B------:R-:W-:Y:S02]  /*0630*/  USHF.L.U32 UR7, UR6, 0xb, URZ ;  /* 0x0000000b06077899 */ /* 0x000fe400080006ff */
[----:B------:R-:W-:Y:S02]  /*0640*/  USHF.L.U32 UR6, UR6, 0x1, URZ ;  /* 0x0000000106067899 */ /* 0x000fe400080006ff */
[----:B---3--:R-:W-:Y:S01]  /*0650*/  ULEA UR4, UR5, UR4, 0x18 ;  /* 0x0000000405047291 */ /* 0x008fe2000f8ec0ff */
[----:B------:R-:W3:Y:S11]  /*0660*/  FENCE.VIEW.ASYNC.S ;  /* 0x00000000000073c6 */ /* 0x000ef60000000000 */
[----:B---3--:R3:W4:Y:S01]  /*0670*/  SYNCS.EXCH.64 URZ, [UR4], UR8 ;  /* 0x0000000804ff75b2 */ /* 0x0087220008000100 */
[----:B------:R3:W1:Y:S01]  /*0680*/  SYNCS.EXCH.64 URZ, [UR4+0x240], UR6 ;  /* 0x0002400604ff75b2 */ /* 0x0006620008000100 */
        /* <DEDUP_REMOVED lines=141> */
[----:B------:R3:W1:Y:S02]  /*0f60*/  SYNCS.EXCH.64 URZ, [UR4+0x478], UR6 ;  /* 0x0004780604ff75b2 */ /* 0x0006640008000100 */
[----:B---34-:R-:W-:Y:S01]  /*0f70*/  NOP ;  /* 0x0000000000007918 */ /* 0x018fe20000000000 */
.L_x_10:
[----:B------:R-:W-:Y:S05]  /*0f80*/  BSYNC.RECONVERGENT B0 ;  /* 0x0000000000007941 */ /* 0x000fea0003800200 */
.L_x_9:
[----:B------:R-:W3:Y:S01]  /*0f90*/  SHFL.IDX PT, R0, R81, RZ, 0x1f ;  /* 0x00001fff51007589 */ /* 0x000ee200000e0000 */
[----:B------:R-:W-:Y:S01]  /*0fa0*/  NOP ;  /* 0x0000000000007918 */ /* 0x000fe20000000000 */
[----:B---3--:R-:W-:-:S13]  /*0fb0*/  ISETP.NE.AND P0, PT, R0, 0x1, PT ;  /* 0x000000010000780c */ /* 0x008fda0003f05270 */
[----:B------:R-:W-:Y:S05]  /*0fc0*/  @P0 BRA `(.L_x_11) ;  /* 0x0000000000400947 */ /* 0x000fea0003800000 */
        /* <DEDUP_REMOVED lines=9> */
[----:B------:R-:W-:Y:S01]  /*1060*/  USHF.L.U32 UR6, UR6, 0x1, URZ ;  /* 0x0000000106067899 */ /* 0x000fe200080006ff */
[----:B------:R-:W-:Y:S01]  /*1070*/  ELECT P0, URZ, PT ;  /* 0x0000000000ff782f */ /* 0x000fe20003800000 */
[----:B---3--:R-:W-:Y:S01]  /*1080*/  ULEA UR4, UR5, UR4, 0x18 ;  /* 0x0000000405047291 */ /* 0x008fe2000f8ec0ff */
[----:B------:R-:W3:Y:S11]  /*1090*/  FENCE.VIEW.ASYNC.S ;  /* 0x00000000000073c6 */ /* 0x000ef60000000000 */
[----:B---3--:R3:W4:Y:S01]  /*10a0*/  SYNCS.EXCH.64 URZ, [UR4+0x480], UR8 ;  /* 0x0004800804ff75b2 */ /* 0x0087220008000100 */
[----:B------:R3:W1:Y:S01]  /*10b0*/  SYNCS.EXCH.64 URZ, [UR4+0x488], UR6 ;  /* 0x0004880604ff75b2 */ /* 0x0006620008000100 */
[----:B------:R-:W-:Y:S01]  /*10c0*/  NOP ;  /* 0x0000000000007918 */ /* 0x000fe20000000000 */
.L_x_11:
[----:B------:R-:W2:Y:S01]  /*10d0*/  SHFL.IDX PT, R0, R81, RZ, 0x1f ;  /* 0x00001fff51007589 */ /* 0x000ea200000e0000 */
[----:B------:R-:W-:Y:S01]  /*10e0*/  NOP ;  /* 0x0000000000007918 */ /* 0x000fe20000000000 */
[----:B--2---:R-:W-:-:S13]  /*10f0*/  ISETP.NE.AND P0, PT, R0, 0x3, PT ;  /* 0x000000030000780c */ /* 0x004fda0003f05270 */
[----:B------:R-:W-:Y:S05]  /*1100*/  @P0 BRA `(.L_x_12) ;  /* 0x0000000000300947 */ /* 0x000fea0003800000 */
[----:B------:R-:W2:Y:S01]  /*1110*/  S2UR UR5, SR_CgaCtaId ;  /* 0x00000000000579c3 */ /* 0x000ea20000008800 */
[----:B---3--:R-:W-:Y:S01]  /*1120*/  UMOV UR6, 0x400 ;  /* 0x0000040000067882 */ /* 0x008fe20000000000 */
[----:B------:R-:W-:Y:S01]  /*1130*/  UMOV UR4, 0x20 ;  /* 0x0000002000047882 */ /* 0x000fe20000000000 */
[----:B------:R-:W-:Y:S01]  /*1140*/  ELECT P0, URZ, PT ;  /* 0x0000000000ff782f */ /* 0x000fe20003800000 */
[----:B--2---:R-:W-:Y:S02]  /*1150*/  ULEA UR6, UR5, UR6, 0x18 ;  /* 0x0000000605067291 */ /* 0x004fe4000f8ec0ff */
[----:B------:R-:W-:-:S04]  /*1160*/  UIADD3 UR4, UPT, UPT, -UR4, 0x100000, URZ ;  /* 0x0010000004047890 */ /* 0x000fc8000fffe1ff */
[----:B------:R-:W-:Y:S02]  /*1170*/  USHF.L.U32 UR5, UR4, 0xb, URZ ;  /* 0x0000000b04057899 */ /* 0x000fe400080006ff */
[----:B------:R-:W-:Y:S01]  /*1180*/  USHF.L.U32 UR4, UR4, 0x1, URZ ;  /* 0x0000000104047899 */ /* 0x000fe200080006ff */
[----:B------:R-:W2:Y:S11]  /*1190*/  FENCE.VIEW.ASYNC.S ;  /* 0x00000000000073c6 */ /* 0x000eb60000000000 */
[----:B--2---:R2:W3:Y:S01]  /*11a0*/  SYNCS.EXCH.64 URZ, [UR6+0x490], UR4 ;  /* 0x0004900406ff75b2 */ /* 0x0044e20008000100 */
[----:B------:R2:W1:Y:S01]  /*11b0*/  SYNCS.EXCH.64 URZ, [UR6+0x498], UR4 ;  /* 0x0004980406ff75b2 */ /* 0x0004620008000100 */
[----:B------:R-:W-:Y:S01]  /*11c0*/  NOP ;  /* 0x0000000000007918 */ /* 0x000fe20000000000 */
.L_x_12:
[----:B------:R-:W4:Y:S01]  /*11d0*/  SHFL.IDX PT, R0, R81, RZ, 0x1f ;  /* 0x00001fff51007589 */ /* 0x000f2200000e0000 */
[----:B------:R-:W-:Y:S01]  /*11e0*/  NOP ;  /* 0x0000000000007918 */ /* 0x000fe20000000000 */
[----:B----4-:R-:W-:-:S13]  /*11f0*/  ISETP.NE.AND P0, PT, R0, 0x4, PT ;  /* 0x000000040000780c */ /* 0x010fda0003f05270 */
[----:B------:R-:W-:Y:S05]  /*1200*/  @P0 BRA `(.L_x_13) ;  /* 0x00000000004c0947 */ /* 0x000fea0003800000 */
[----:B--2---:R-:W2:Y:S01]  /*1210*/  S2UR UR5, SR_CgaCtaId ;  /* 0x00000000000579c3 */ /* 0x004ea20000008800 */
[----:B---3--:R-:W-:Y:S01]  /*1220*/  UMOV UR4, 0x3a0 ;  /* 0x000003a000047882 */ /* 0x008fe20000000000 */
[----:B------:R-:W-:Y:S01]  /*1230*/  UMOV UR6, 0x400 ;  /* 0x0000040000067882 */ /* 0x000fe20000000000 */
[----:B------:R-:W-:Y:S01]  /*1240*/  USEL UR4, UR4, 0x320, UP3 ;  /* 0x0000032004047887 */ /* 0x000fe20009800000 */
[----:B------:R-:W-:Y:S01]  /*1250*/  UMOV UR8, 0x1 ;  /* 0x0000000100087882 */ /* 0x000fe20000000000 */
[----:B------:R-:W-:Y:S01]  /*1260*/  ELECT P0, URZ, PT ;  /* 0x0000000000ff782f */ /* 0x000fe20003800000 */
[----:B------:R-:W-:-:S04]  /*1270*/  UIADD3 UR8, UPT, UPT, -UR8, 0x100000, URZ ;  /* 0x0010000008087890 */ /* 0x000fc8000fffe1ff */
[----:B------:R-:W-:Y:S02]  /*1280*/  USHF.L.U32 UR9, UR8, 0xb, URZ ;  /* 0x0000000b08097899 */ /* 0x000fe400080006ff */
[----:B------:R-:W-:Y:S02]  /*1290*/  USHF.L.U32 UR8, UR8, 0x1, URZ ;  /* 0x0000000108087899 */ /* 0x000fe400080006ff */
[----:B--2---:R-:W-:Y:S02]  /*12a0*/  ULEA UR6, UR5, UR6, 0x18 ;  /* 0x0000000605067291 */ /* 0x004fe4000f8ec0ff */
[----:B------:R-:W-:-:S04]  /*12b0*/  UIADD3 UR4, UPT, UPT, -UR4, 0x100000, URZ ;  /* 0x0010000004047890 */ /* 0x000fc8000fffe1ff */
[----:B------:R-:W-:Y:S02]  /*12c0*/  USHF.L.U32 UR5, UR4, 0xb, URZ ;  /* 0x0000000b04057899 */ /* 0x000fe400080006ff */
[----:B------:R-:W-:Y:S01]  /*12d0*/  USHF.L.U32 UR4, UR4, 0x1, URZ ;  /* 0x0000000104047899 */ /* 0x000fe200080006ff */
[----:B------:R-:W2:Y:S03]  /*12e0*/  FENCE.VIEW.ASYNC.S ;  /* 0x00000000000073c6 */ /* 0x000ea60000000000 */
[----:B--2---:R4:W2:Y:S08]  /*12f0*/  SYNCS.EXCH.64 URZ, [UR6+0x4a0], UR8 ;  /* 0x0004a00806ff75b2 */ /* 0x0048b00008000100 */
[----:B------:R4:W3:Y:S01]  /*1300*/  SYNCS.EXCH.64 URZ, [UR6+0x4b0], UR4 ;  /* 0x0004b00406ff75b2 */ /* 0x0008e20008000100 */
[----:B------:R4:W1:Y:S01]  /*1310*/  SYNCS.EXCH.64 URZ, [UR6+0x4a8], UR8 ;  /* 0x0004a80806ff75b2 */ /* 0x0008620008000100 */
[----:B------:R4:W1:Y:S02]  /*1320*/  SYNCS.EXCH.64 URZ, [UR6+0x4b8], UR4 ;  /* 0x0004b80406ff75b2 */ /* 0x0008640008000100 */
[----:B----4-:R-:W-:Y:S01]  /*1330*/  NOP ;  /* 0x0000000000007918 */ /* 0x010fe20000000000 */
.L_x_13:
[----:B------:R-:W4:Y:S01]  /*1340*/  SHFL.IDX PT, R0, R81, RZ, 0x1f ;  /* 0x00001fff51007589 */ /* 0x000f2200000e0000 */
[----:B------:R-:W-:Y:S01]  /*1350*/  NOP ;  /* 0x0000000000007918 */ /* 0x000fe20000000000 */
[----:B----4-:R-:W-:-:S13]  /*1360*/  ISETP.NE.AND P0, PT, R0, 0x5, PT ;  /* 0x000000050000780c */ /* 0x010fda0003f05270 */
[----:B------:R-:W-:Y:S05]  /*1370*/  @P0 BRA `(.L_x_14) ;  /* 0x0000000000580947 */ /* 0x000fea0003800000 */
[----:B--2---:R-:W2:Y:S01]  /*1380*/  S2UR UR5, SR_CgaCtaId ;  /* 0x00000000000579c3 */ /* 0x004ea20000008800 */
[----:B---3--:R-:W-:Y:S01]  /*1390*/  UMOV UR4, 0x400 ;  /* 0x0000040000047882 */ /* 0x008fe20000000000 */
        /* <DEDUP_REMOVED lines=9> */
[----:B--2---:R-:W-:Y:S01]  /*1430*/  ULEA UR4, UR5, UR4, 0x18 ;  /* 0x0000000405047291 */ /* 0x004fe2000f8ec0ff */
[----:B------:R-:W2:Y:S11]  /*1440*/  FENCE.VIEW.ASYNC.S ;  /* 0x00000000000073c6 */ /* 0x000eb60000000000 */
[----:B--2---:R4:W2:Y:S01]  /*1450*/  SYNCS.EXCH.64 URZ, [UR4+0x4c0], UR6 ;  /* 0x0004c00604ff75b2 */ /* 0x0048a20008000100 */
[----:B------:R4:W3:Y:S01]  /*1460*/  SYNCS.EXCH.64 URZ, [UR4+0x4e0], UR8 ;  /* 0x0004e00804ff75b2 */ /* 0x0008e20008000100 */
[----:B------:R4:W1:Y:S01]  /*1470*/  SYNCS.EXCH.64 URZ, [UR4+0x4c8], UR6 ;  /* 0x0004c80604ff75b2 */ /* 0x0008620008000100 */
[----:B------:R4:W1:Y:S01]  /*1480*/  SYNCS.EXCH.64 URZ, [UR4+0x4e8], UR8 ;  /* 0x0004e80804ff75b2 */ /* 0x0008620008000100 */
[----:B------:R4:W1:Y:S01]  /*1490*/  SYNCS.EXCH.64 URZ, [UR4+0x4d0], UR6 ;  /* 0x0004d00604ff75b2 */ /* 0x0008620008000100 */
[----:B------:R4:W1:Y:S01]  /*14a0*/  SYNCS.EXCH.64 URZ, [UR4+0x4f0], UR8 ;  /* 0x0004f00804ff75b2 */ /* 0x0008620008000100 */
[----:B------:R4:W1:Y:S01]  /*14b0*/  SYNCS.EXCH.64 URZ, [UR4+0x4d8], UR6 ;  /* 0x0004d80604ff75b2 */ /* 0x0008620008000100 */
[----:B------:R4:W1:Y:S02]  /*14c0*/  SYNCS.EXCH.64 URZ, [UR4+0x4f8], UR8 ;  /* 0x0004f80804ff75b2 */ /* 0x0008640008000100 */
[----:B----4-:R-:W-:Y:S01]  /*14d0*/  NOP ;  /* 0x0000000000007918 */ /* 0x010fe20000000000 */
.L_x_14:
[----:B------:R-:W4:Y:S01]  /*14e0*/  SHFL.IDX PT, R0, R81, RZ, 0x1f ;  /* 0x00001fff51007589 */ /* 0x000f2200000e0000 */
[----:B------:R-:W-:Y:S01]  /*14f0*/  ISETP.NE.OR P1, PT, RZ, UR13, !P1 ;  /* 0x0000000dff007c0c */ /* 0x000fe2000cf25670 */
[----:B------:R-:W-:Y:S01]  /*1500*/  NOP ;  /* 0x0000000000007918 */ /* 0x000fe20000000000 */
[----:B----4-:R-:W-:-:S13]  /*1510*/  ISETP.NE.AND P0, PT, R0, 0x3, PT ;  /* 0x000000030000780c */ /* 0x010fda0003f05270 */
[----:B------:R-:W-:Y:S05]  /*1520*/  @P0 BRA `(.L_x_15) ;  /* 0x0000000000380947 */ /* 0x000fea0003800000 */
[----:B--2---:R-:W2:Y:S01]  /*1530*/  S2UR UR5, SR_CgaCtaId ;  /* 0x00000000000579c3 */ /* 0x004ea20000008800 */
[----:B---3--:R-:W-:Y:S01]  /*1540*/  UMOV UR4, 0x400 ;  /* 0x0000040000047882 */ /* 0x008fe20000000000 */
[----:B------:R-:W-:Y:S01]  /*1550*/  UMOV UR6, 0x20 ;  /* 0x0000002000067882 */ /* 0x000fe20000000000 */
[----:B------:R-:W-:Y:S01]  /*1560*/  ELECT P0, URZ, PT ;  /* 0x0000000000ff782f */ /* 0x000fe20003800000 */
[----:B------:R-:W-:-:S04]  /*1570*/  UIADD3 UR6, UPT, UPT, -UR6, 0x100000, URZ ;  /* 0x0010000006067890 */ /* 0x000fc8000fffe1ff */
[----:B------:R-:W-:Y:S02]  /*1580*/  USHF.L.U32 UR7, UR6, 0xb, URZ ;  /* 0x0000000b06077899 */ /* 0x000fe400080006ff */
[----:B------:R-:W-:Y:S02]  /*1590*/  USHF.L.U32 UR6, UR6, 0x1, URZ ;  /* 0x0000000106067899 */ /* 0x000fe400080006ff */
[----:B--2---:R-:W-:Y:S01]  /*15a0*/  ULEA UR4, UR5, UR4, 0x18 ;  /* 0x0000000405047291 */ /* 0x004fe2000f8ec0ff */
[----:B------:R-:W2:Y:S11]  /*15b0*/  FENCE.VIEW.ASYNC.S ;  /* 0x00000000000073c6 */ /* 0x000eb60000000000 */
[----:B--2---:R4:W2:Y:S01]  /*15c0*/  SYNCS.EXCH.64 URZ, [UR4+0x500], UR6 ;  /* 0x0005000604ff75b2 */ /* 0x0048a20008000100 */
[----:B------:R4:W3:Y:S01]  /*15d0*/  SYNCS.EXCH.64 URZ, [UR4+0x510], UR6 ;  /* 0x0005100604ff75b2 */ /* 0x0008e20008000100 */
[----:B------:R4:W1:Y:S01]  /*15e0*/  SYNCS.EXCH.64 URZ, [UR4+0x508], UR6 ;  /* 0x0005080604ff75b2 */ /* 0x0008620008000100 */
[----:B------:R4:W1:Y:S02]  /*15f0*/  SYNCS.EXCH.64 URZ, [UR4+0x518], UR6 ;  /* 0x0005180604ff75b2 */ /* 0x0008640008000100 */
[----:B----4-:R-:W-:Y:S01]  /*1600*/  NOP ;  /* 0x0000000000007918 */ /* 0x010fe20000000000 */
.L_x_15:
[----:B---3--:R-:W3:Y:S01]  /*1610*/  S2UR UR7, SR_CgaCtaId ;  /* 0x00000000000779c3 */ /* 0x008ee20000008800 */
[----:B------:R-:W-:Y:S01]  /*1620*/  VOTEU.ALL UP0, P1 ;  /* 0x0000000000ff7886 */ /* 0x000fe20000800000 */
[----:B--2---:R-:W-:Y:S01]  /*1630*/  UMOV UR4, 0x20 ;  /* 0x0000002000047882 */ /* 0x004fe20000000000 */
[----:B------:R-:W-:Y:S01]  /*1640*/  NOP ;  /* 0x0000000000007918 */ /* 0x000fe20000000000 */
[----:B------:R-:W-:Y:S01]  /*1650*/  LOP3.LUT R0, R69, 0x1f, RZ, 0xc0, !PT ;  /* 0x0000001f45007812 */ /* 0x000fe200078ec0ff */
[----:B------:R-:W-:Y:S01]  /*1660*/  UISETP.NE.AND UP4, UPT, UR13, URZ, UPT ;  /* 0x000000ff0d00728c */ /* 0x000fe2000bf85270 */
[----:B------:R-:W-:Y:S01]  /*1670*/  @!UP0 UMOV UR6, 0x400 ;  /* 0x0000040000068882 */ /* 0x000fe20000000000 */
[----:B------:R-:W-:-:S04]  /*1680*/  @!UP0 UIADD3 UR4, UPT, UPT, -UR4, 0x100000, URZ ;  /* 0x0010000004048890 */ /* 0x000fc8000fffe1ff */
[----:B------:R-:W-:Y:S02]  /*1690*/  @!UP0 USHF.L.U32 UR5, UR4, 0xb, URZ ;  /* 0x0000000b04058899 */ /* 0x000fe400080006ff */
[----:B------:R-:W-:Y:S02]  /*16a0*/  @!UP0 USHF.L.U32 UR4, UR4, 0x1, URZ ;  /* 0x0000000104048899 */ /* 0x000fe400080006ff */
[----:B---3--:R-:W-:Y:S01]  /*16b0*/  @!UP0 ULEA UR6, UR7, UR6, 0x18 ;  /* 0x0000000607068291 */ /* 0x008fe2000f8ec0ff */
[----:B------:R-:W2:Y:S01]  /*16c0*/  LDCU UR7, c[0x0][0x36c] ;  /* 0x00006d80ff0777ac */ /* 0x000ea20008000800 */
[----:B------:R-:W-:Y:S01]  /*16d0*/  VOTEU.ALL UP0, P1 ;  /* 0x0000000000ff7886 */ /* 0x000fe20000800000 */
[----:B------:R-:W3:Y:S09]  /*16e0*/  FENCE.VIEW.ASYNC.S ;  /* 0x00000000000073c6 */ /* 0x000ef20000000000 */
[----:B---3--:R3:W4:Y:S01]  /*16f0*/  @!UP0 SYNCS.EXCH.64 URZ, [UR6+0x520], UR4 ;  /* 0x0005200406ff85b2 */ /* 0x0087220008000100 */
[----:B--2---:R-:W-:-:S09]  /*1700*/  UISETP.EQ.U32.AND UP5, UPT, UR7, 0x1, UPT ;  /* 0x000000010700788c */ /* 0x004fd2000bfa2070 */
[----:B---3--:R-:W-:Y:S05]  /*1710*/  BRA.U !UP5, `(.L_x_16) ;  /* 0x000000010d087547 */ /* 0x008fea000b800000 */
[----:B-1--4-:R-:W-:Y:S01]  /*1720*/  UCGABAR_ARV ;  /* 0x00000000000079c7 */ /* 0x012fe20008000000 */
[----:B------:R-:W-:Y:S05]  /*1730*/  BRA `(.L_x_17) ;  /* 0x0000000000047947 */ /* 0x000fea0003800000 */
.L_x_16:
[----:B-1--4-:R-:W-:Y:S01]  /*1740*/  NOP ;  /* 0x0000000000007918 */ /* 0x012fe20000000000 */
.L_x_17:
[----:B------:R-:W1:Y:S01]  /*1750*/  S2UR UR19, SR_CTAID.X ;  /* 0x00000000001379c3 */ /* 0x000e620000002500 */
[----:B------:R-:W-:-:S05]  /*1760*/  CS2R.32 R3, SR_CgaSize ;  /* 0x0000000000037805 */ /* 0x000fca0000008a00 */
[----:B------:R-:W-:-:S05]  /*1770*/  IMAD R3, R3, -0xa0, RZ ;  /* 0xffffff6003037824 */ /* 0x000fca00078e02ff */
[----:B------:R-:W-:-:S14]  /*1780*/  R2UR UR5, R3 ;  /* 0x00000000030572ca */ /* 0x000fdc00000e0000 */
[----:B------:R-:W2:Y:S01]  /*1790*/  LDCU UR5, c[0x0][UR5+0x2b0] ;  /* 0x00005600050577ac */ /* 0x000ea20008000800 */
[----:B------:R-:W-:-:S05]  /*17a0*/  CS2R.32 R3, SR_CgaSize ;  /* 0x0000000000037805 */ /* 0x000fca0000008a00 */
[----:B------:R-:W-:-:S05]  /*17b0*/  IMAD R3, R3, -0xa0, RZ ;  /* 0xffffff6003037824 */ /* 0x000fca00078e02ff */
[----:B------:R-:W-:-:S14]  /*17c0*/  R2UR UR4, R3 ;  /* 0x00000000030472ca */ /* 0x000fdc00000e0000 */
[----:B------:R-:W3:Y:S01]  /*17d0*/  LDCU UR4, c[0x0][UR4+0x2b4] ;  /* 0x00005680040477ac */ /* 0x000ee20008000800 */
[----:B------:R-:W4:Y:S01]  /*17e0*/  S2UR UR7, SR_CTAID.Y ;  /* 0x00000000000779c3 */ /* 0x000f220000002600 */
[----:B------:R-:W3:Y:S01]  /*17f0*/  LDCU UR18, c[0x0][0xb24] ;  /* 0x00016480ff1277ac */ /* 0x000ee20008000800 */
[----:B------:R-:W-:-:S05]  /*1800*/  CS2R.32 R3, SR_CgaSize ;  /* 0x0000000000037805 */ /* 0x000fca0000008a00 */
[----:B------:R-:W-:-:S05]  /*1810*/  IMAD R3, R3, -0xa0, RZ ;  /* 0xffffff6003037824 */ /* 0x000fca00078e02ff */
[----:B------:R-:W-:-:S14]  /*1820*/  R2UR UR58, R3 ;  /* 0x00000000033a72ca */ /* 0x000fdc00000e0000 */
[----:B------:R-:W3:Y:S01]  /*1830*/  LDCU UR58, c[0x0][UR58+0x2a0] ;  /* 0x000054003a3a77ac */ /* 0x000ee20008000800 */
[----:B------:R-:W3:Y:S01]  /*1840*/  S2UR UR8, SR_CgaCtaId ;  /* 0x00000000000879c3 */ /* 0x000ee20000008800 */
[----:B------:R-:W-:-:S05]  /*1850*/  CS2R.32 R3, SR_CgaSize ;  /* 0x0000000000037805 */ /* 0x000fca0000008a00 */
[----:B------:R-:W-:-:S05]  /*1860*/  IMAD R3, R3, -0xa0, RZ ;  /* 0xffffff6003037824 */ /* 0x000fca00078e02ff */
[----:B------:R-:W-:-:S14]  /*1870*/  R2UR UR55, R3 ;  /* 0x00000000033772ca */ /* 0x000fdc00000e0000 */
[----:B------:R-:W3:Y:S01]  /*1880*/  LDCU UR55, c[0x0][UR55+0x2a4] ;  /* 0x00005480373777ac */ /* 0x000ee20008000800 */
[----:B------:R-:W-:Y:S01]  /*1890*/  UISETP.GT.U32.AND UP0, UPT, UR27, 0xffff, UPT ;  /* 0x0000ffff1b00788c */ /* 0x000fe2000bf04070 */
[----:B------:R-:W-:Y:S01]  /*18a0*/  UMOV UR30, 0x5 ;  /* 0x00000005001e7882 */ /* 0x000fe20000000000 */
[----:B-1----:R-:W-:Y:S01]  /*18b0*/  I2FP.F32.U32 R3, UR19 ;  /* 0x0000001300037c45 */ /* 0x002fe20008201000 */
[----:B------:R-:W1:Y:S01]  /*18c0*/  S2UR UR36, SR_CTAID.Z ;  /* 0x00000000002479c3 */ /* 0x000e620000002700 */
[----:B------:R-:W1:Y:S03]  /*18d0*/  LDCU UR40, c[0x0][0xb24] ;  /* 0x00016480ff2877ac */ /* 0x000e660008000800 */
[----:B--2---:R-:W-:Y:S01]  /*18e0*/  FMUL R3, R3, UR5 ;  /* 0x0000000503037c20 */ /* 0x004fe20008400000 */
[----:B------:R-:W-:Y:S01]  /*18f0*/  USEL UR5, UR27, 0xffff, !UP0 ;  /* 0x0000ffff1b057887 */ /* 0x000fe2000c000000 */
[----:B----4-:R-:W-:Y:S01]  /*1900*/  I2FP.F32.U32 R2, UR7 ;  /* 0x0000000700027c45 */ /* 0x010fe20008201000 */
[----:B------:R-:W2:Y:S03]  /*1910*/  LDCU UR26, c[0x0][0xb30] ;  /* 0x00016600ff1a77ac */ /* 0x000ea60008000800 */
[----:B------:R-:W4:Y:S01]  /*1920*/  F2I.U32.TRUNC.NTZ R3, R3 ;  /* 0x0000000300037305 */ /* 0x000f22000020f000 */
[----:B---3--:R-:W-:Y:S01]  /*1930*/  FMUL R2, R2, UR4 ;  /* 0x0000000402027c20 */ /* 0x008fe20008400000 */
[----:B------:R-:W-:-:S02]  /*1940*/  ULOP3.LUT UR24, UR5, 0xffff, URZ, 0xc0, !UPT ;  /* 0x0000ffff05187892 */ /* 0x000fc4000f8ec0ff */
[----:B------:R-:W-:Y:S02]  /*1950*/  USHF.L.U32 UR28, UR8, 0x9, URZ ;  /* 0x00000009081c7899 */ /* 0x000fe400080006ff */
[----:B------:R-:W-:Y:S02]  /*1960*/  UISETP.GE.AND UP2, UPT, UR18, 0x1, UPT ;  /* 0x000000011200788c */ /* 0x000fe4000bf46270 */
[----:B------:R-:W3:Y:S01]  /*1970*/  F2I.U32.TRUNC.NTZ R2, R2 ;  /* 0x0000000200027305 */ /* 0x000ee2000020f000 */
[----:B------:R-:W-:Y:S01]  /*1980*/  UMOV UR45, UR7 ;  /* 0x00000007002d7c82 */ /* 0x000fe20008000000 */
[----:B------:R-:W-:Y:S01]  /*1990*/  UMOV UR46, UR19 ;  /* 0x00000013002e7c82 */ /* 0x000fe20008000000 */
[----:B----4-:R-:W-:Y:S02]  /*19a0*/  R2UR UR4, R3 ;  /* 0x00000000030472ca */ /* 0x010fe400000e0000 */
[----:B------:R-:W-:Y:S02]  /*19b0*/  PRMT R3, RZ, 0x7610, R3 ;  /* 0x00007610ff037816 */ /* 0x000fe40000000003 */
[----:B---3--:R-:W-:-:S02]  /*19c0*/  R2UR UR6, R2 ;  /* 0x00000000020672ca */ /* 0x008fc400000e0000 */
[----:B------:R-:W-:-:S07]  /*19d0*/  PRMT R2, RZ, 0x7610, R2 ;  /* 0x00007610ff027816 */ /* 0x000fce0000000002 */
[----:B------:R-:W-:-:S04]  /*19e0*/  UIADD3 UR5, UPT, UPT, -UR4, URZ, URZ ;  /* 0x000000ff04057290 */ /* 0x000fc8000fffe1ff */
[----:B------:R-:W-:Y:S02]  /*19f0*/  UIMAD UR58, UR58, UR5, UR19 ;  /* 0x000000053a3a72a4 */ /* 0x000fe4000f8e0213 */
[----:B------:R-:W-:-:S04]  /*1a00*/  UIADD3 UR4, UPT, UPT, -UR6, URZ, URZ ;  /* 0x000000ff06047290 */ /* 0x000fc8000fffe1ff */
[----:B------:R-:W-:Y:S01]  /*1a10*/  UIMAD UR55, UR55, UR4, UR7 ;  /* 0x00000004373772a4 */ /* 0x000fe2000f8e0207 */
[----:B-12---:R-:W-:Y:S11]  /*1a20*/  BRA.U UP4, `(.L_x_18) ;  /* 0x00000001043c7547 */ /* 0x006ff6000b800000 */
[----:B------:R-:W-:Y:S02]  /*1a30*/  UISETP.GT.U32.AND UP0, UPT, UR58, 0x1, UPT ;  /* 0x000000013a00788c */ /* 0x000fe4000bf04070 */
[----:B------:R-:W-:Y:S02]  /*1a40*/  ULOP3.LUT UR4, UR58, 0xfffffffe, URZ, 0xc0, !UPT ;  /* 0xfffffffe3a047892 */ /* 0x000fe4000f8ec0ff */
[----:B------:R-:W-:Y:S02]  /*1a50*/  UISETP.NE.AND UP1, UPT, UR55, URZ, UP0 ;  /* 0x000000ff3700728c */ /* 0x000fe40008725270 */
[----:B------:R-:W-:Y:S02]  /*1a60*/  UISETP.NE.AND UP0, UPT, UR55, 0x1, UP0 ;  /* 0x000000013700788c */ /* 0x000fe40008705270 */
[----:B------:R-:W-:Y:S02]  /*1a70*/  USEL UR7, URZ, 0x1, UP1 ;  /* 0x00000001ff077887 */ /* 0x000fe40008800000 */
[----:B------:R-:W-:-:S02]  /*1a80*/  USEL UR6, URZ, 0x4, UP0 ;  /* 0x00000004ff067887 */ /* 0x000fc40008000000 */
[----:B------:R-:W-:Y:S02]  /*1a90*/  USEL UR5, URZ, 0x2, UP1 ;  /* 0x00000002ff057887 */ /* 0x000fe40008800000 */
[----:B------:R-:W-:Y:S02]  /*1aa0*/  ULEA UR4, UR55, UR4, 0x1 ;  /* 0x0000000437047291 */ /* 0x000fe4000f8e08ff */
[----:B------:R-:W-:Y:S02]  /*1ab0*/  USEL UR8, URZ, 0x8, UP0 ;  /* 0x00000008ff087887 */ /* 0x000fe40008000000 */
[----:B------:R-:W-:-:S03]  /*1ac0*/  UIADD3 UR5, UPT, UPT, UR5, UR6, UR7 ;  /* 0x0000000605057290 */ /* 0x000fc6000fffe007 */
[----:B------:R-:W-:Y:S01]  /*1ad0*/  UMOV UR6, 0x3 ;  /* 0x0000000300067882 */ /* 0x000fe20000000000 */
[----:B------:R-:W-:Y:S02]  /*1ae0*/  UIADD3 UR5, UPT, UPT, UR5, UR8, URZ ;  /* 0x0000000805057290 */ /* 0x000fe4000fffe0ff */
[----:B------:R-:W-:-:S04]  /*1af0*/  USHF.L.U32 UR4, UR6, UR4, URZ ;  /* 0x0000000406047299 */ /* 0x000fc800080006ff */
[----:B------:R-:W-:Y:S02]  /*1b00*/  MOV R3, UR5 ;  /* 0x0000000500037c02 */ /* 0x000fe40008000f00 */
[----:B------:R-:W-:Y:S02]  /*1b10*/  MOV R2, UR4 ;  /* 0x0000000400027c02 */ /* 0x000fe40008000f00 */
.L_x_18:
[----:B------:R-:W-:Y:S05]  /*1b20*/  BRA.U !UP2, `(.L_x_19) ;  /* 0x000000010ad07547 */ /* 0x000fea000b800000 */
[----:B------:R-:W1:Y:S01]  /*1b30*/  LDCU.128 UR20, c[0x0][0xb10] ;  /* 0x00016200ff1477ac */ /* 0x000e620008000c00 */
[----:B------:R-:W2:Y:S01]  /*1b40*/  LDCU UR12, c[0x0][0x370] ;  /* 0x00006e00ff0c77ac */ /* 0x000ea20008000800 */
[----:B------:R-:W3:Y:S01]  /*1b50*/  LDCU UR5, c[0x0][0x374] ;  /* 0x00006e80ff0577ac */ /* 0x000ee20008000800 */
[----:B------:R-:W4:Y:S01]  /*1b60*/  LDCU UR25, c[0x0][0xb0c] ;  /* 0x00016180ff1977ac */ /* 0x000f220008000800 */
[----:B------:R-:W4:Y:S01]  /*1b70*/  LDCU UR4, c[0x0][0xb20] ;  /* 0x00016400ff0477ac */ /* 0x000f220008000800 */
[----:B------:R-:W4:Y:S01]  /*1b80*/  LDCU.64 UR16, c[0x0][0xb28] ;  /* 0x00016500ff1077ac */ /* 0x000f220008000a00 */
[----:B-1----:R-:W-:Y:S02]  /*1b90*/  UISETP.NE.AND UP0, UPT, UR22, 0x1, UPT ;  /* 0x000000011600788c */ /* 0x002fe4000bf05270 */
[----:B---3--:R-:W-:Y:S02]  /*1ba0*/  UIMAD.WIDE.U32 UR6, UR5, UR23, URZ ;  /* 0x00000017050672a5 */ /* 0x008fe4000f8e00ff */
[----:B--2---:R-:W-:-:S02]  /*1bb0*/  UIMAD.WIDE.U32 UR8, UR12, UR20, URZ ;  /* 0x000000140c0872a5 */ /* 0x004fc4000f8e00ff */
[----:B----4-:R-:W-:Y:S02]  /*1bc0*/  UISETP.NE.AND UP1, UPT, UR25, 0x1, UPT ;  /* 0x000000011900788c */ /* 0x010fe4000bf25270 */
[----:B------:R-:W-:Y:S01]  /*1bd0*/  UISETP.NE.AND UP2, UPT, UR18, 0x1, UPT ;  /* 0x000000011200788c */ /* 0x000fe2000bf45270 */
[----:B------:R-:W-:Y:S02]  /*1be0*/  UMOV UR6, UR7 ;  /* 0x0000000700067c82 */ /* 0x000fe40008000000 */
[----:B------:R-:W-:Y:S01]  /*1bf0*/  UMOV UR8, UR9 ;  /* 0x0000000900087c82 */ /* 0x000fe20008000000 */
[----:B------:R-:W-:Y:S02]  /*1c00*/  @UP0 USHF.R.U32.HI UR5, URZ, UR4, UR6 ;  /* 0x00000004ff050299 */ /* 0x000fe40008011606 */
[----:B------:R-:W-:Y:S02]  /*1c10*/  UIMAD.WIDE.U32 UR14, UR45, UR23, URZ ;  /* 0x000000172d0e72a5 */ /* 0x000fe4000f8e00ff */
[----:B------:R-:W-:-:S02]  /*1c20*/  UIMAD.WIDE.U32 UR6, UR5, UR16, URZ ;  /* 0x00000010050672a5 */ /* 0x000fc4000f8e00ff */
[----:B------:R-:W-:Y:S02]  /*1c30*/  @UP1 USHF.R.U32.HI UR12, URZ, UR21, UR8 ;  /* 0x00000015ff0c1299 */ /* 0x000fe40008011608 */
[----:B------:R-:W-:Y:S02]  /*1c40*/  UIMAD.WIDE.U32 UR10, UR19, UR20, URZ ;  /* 0x00000014130a72a5 */ /* 0x000fe4000f8e00ff */
[----:B------:R-:W-:Y:S01]  /*1c50*/  UIMAD.WIDE.U32 UR8, UR12, UR16, URZ ;  /* 0x000000100c0872a5 */ /* 0x000fe2000f8e00ff */
[----:B------:R-:W-:Y:S01]  /*1c60*/  UMOV UR14, UR15 ;  /* 0x0000000f000e7c82 */ /* 0x000fe20008000000 */
[----:B------:R-:W-:Y:S01]  /*1c70*/  UMOV UR6, UR7 ;  /* 0x0000000700067c82 */ /* 0x000fe20008000000 */
[----:B------:R-:W-:Y:S02]  /*1c80*/  USHF.R.U32.HI UR14, URZ, UR4, UR14 ;  /* 0x00000004ff0e7299 */ /* 0x000fe4000801160e */
[----:B------:R-:W-:Y:S01]  /*1c90*/  @UP2 USHF.R.U32.HI UR5, URZ, UR17, UR6 ;  /* 0x00000011ff052299 */ /* 0x000fe20008011606 */
[----:B------:R-:W-:-:S02]  /*1ca0*/  UMOV UR10, UR11 ;  /* 0x0000000b000a7c82 */ /* 0x000fc40008000000 */
[----:B------:R-:W-:Y:S01]  /*1cb0*/  UMOV UR6, UR9 ;  /* 0x0000000900067c82 */ /* 0x000fe20008000000 */
[----:B------:R-:W-:Y:S02]  /*1cc0*/  USHF.R.U32.HI UR10, URZ, UR21, UR10 ;  /* 0x00000015ff0a7299 */ /* 0x000fe4000801160a */
[----:B------:R-:W-:Y:S02]  /*1cd0*/  @UP2 USHF.R.U32.HI UR12, URZ, UR17, UR6 ;  /* 0x00000011ff0c2299 */ /* 0x000fe40008011606 */
[----:B------:R-:W-:Y:S02]  /*1ce0*/  USEL UR4, UR45, UR14, !UP0 ;  /* 0x0000000e2d047287 */ /* 0x000fe4000c000000 */
[----:B------:R-:W-:Y:S02]  /*1cf0*/  UIMAD UR6, UR5, UR18, URZ ;  /* 0x00000012050672a4 */ /* 0x000fe4000f8e02ff */
[----:B------:R-:W-:Y:S02]  /*1d00*/  USEL UR5, UR19, UR10, !UP1 ;  /* 0x0000000a13057287 */ /* 0x000fe4000c800000 */
[----:B------:R-:W-:-:S02]  /*1d10*/  UIMAD UR8, UR12, UR18, URZ ;  /* 0x000000120c0872a4 */ /* 0x000fc4000f8e02ff */
[----:B------:R-:W-:Y:S02]  /*1d20*/  UISETP.GE.AND UP0, UPT, UR4, UR6, UPT ;  /* 0x000000060400728c */ /* 0x000fe4000bf06270 */
[----:B------:R-:W-:Y:S02]  /*1d30*/  UIMAD.WIDE.U32 UR6, UR4, UR16, URZ ;  /* 0x00000010040672a5 */ /* 0x000fe4000f8e00ff */
[----:B------:R-:W-:Y:S02]  /*1d40*/  UISETP.GE.OR UP0, UPT, UR5, UR8, UP0 ;  /* 0x000000080500728c */ /* 0x000fe40008706670 */
[----:B------:R-:W-:Y:S02]  /*1d50*/  UIMAD.WIDE.U32 UR8, UR5, UR16, URZ ;  /* 0x00000010050872a5 */ /* 0x000fe4000f8e00ff */
[----:B------:R-:W-:Y:S02]  /*1d60*/  USHF.R.U32.HI UR7, URZ, UR17, UR7 ;  /* 0x00000011ff077299 */ /* 0x000fe40008011607 */
[----:B------:R-:W-:-:S02]  /*1d70*/  UIADD3 UR10, UPT, UPT, -UR4, URZ, URZ ;  /* 0x000000ff040a7290 */ /* 0x000fc4000fffe1ff */
[----:B------:R-:W-:Y:S02]  /*1d80*/  USEL UR7, UR4, UR7, !UP2 ;  /* 0x0000000704077287 */ /* 0x000fe4000d000000 */
[----:B------:R-:W-:Y:S01]  /*1d90*/  UIADD3 UR46, UPT, UPT, -UR5, URZ, URZ ;  /* 0x000000ff052e7290 */ /* 0x000fe2000fffe1ff */
[----:B------:R-:W-:Y:S01]  /*1da0*/  @!UP0 UMOV UR6, UR9 ;  /* 0x0000000900068c82 */ /* 0x000fe20008000000 */
[----:B------:R-:W-:Y:S02]  /*1db0*/  UIADD3 UR8, UPT, UPT, -UR7, URZ, URZ ;  /* 0x000000ff07087290 */ /* 0x000fe4000fffe1ff */
[----:B------:R-:W-:Y:S02]  /*1dc0*/  @!UP0 USHF.R.U32.HI UR6, URZ, UR17, UR6 ;  /* 0x00000011ff068299 */ /* 0x000fe40008011606 */
[----:B------:R-:W-:Y:S02]  /*1dd0*/  UIMAD UR8, UR18, UR8, UR4 ;  /* 0x00000008120872a4 */ /* 0x000fe4000f8e0204 */
[----:B------:R-:W-:-:S02]  /*1de0*/  @!UP0 USEL UR6, UR5, UR6, !UP2 ;  /* 0x0000000605068287 */ /* 0x000fc4000d000000 */
[----:B------:R-:W-:Y:S02]  /*1df0*/  UIMAD UR45, UR22, UR10, UR45 ;  /* 0x0000000a162d72a4 */ /* 0x000fe4000f8e022d */
[----:B------:R-:W-:Y:S02]  /*1e00*/  @!UP0 UIADD3 UR7, UPT, UPT, UR7, -UR6, URZ ;  /* 0x8000000607078290 */ /* 0x000fe4000fffe0ff */
[----:B------:R-:W-:Y:S02]  /*1e10*/  @!UP0 UIMAD UR6, UR8, UR12, UR6 ;  /* 0x0000000c080682a4 */ /* 0x000fe4000f8e0206 */
[----:B------:R-:W-:Y:S02]  /*1e20*/  @!UP0 UIMAD UR4, UR7, UR18, UR5 ;  /* 0x00000012070482a4 */ /* 0x000fe4000f8e0205 */
[----:B------:R-:W-:Y:S02]  /*1e30*/  UIMAD UR46, UR25, UR46, UR19 ;  /* 0x0000002e192e72a4 */ /* 0x000fe4000f8e0213 */
[----:B------:R-:W-:Y:S01]  /*1e40*/  UIMAD UR45, UR4, UR22, UR45 ;  /* 0x00000016042d72a4 */ /* 0x000fe2000f8e022d */
[----:B------:R-:W-:-:S02]  /*1e50*/  @!UP0 UMOV UR5, UR6 ;  /* 0x0000000600058c82 */ /* 0x000fc40008000000 */
[----:B------:R-:W-:-:S12]  /*1e60*/  UIMAD UR46, UR5, UR25, UR46 ;  /* 0x00000019052e72a4 */ /* 0x000fd8000f8e022e */
.L_x_19:
[----:B------:R-:W-:Y:S02]  /*1e70*/  UISETP.NE.AND UP1, UPT, UR26, 0x1, UPT ;  /* 0x000000011a00788c */ /* 0x000fe4000bf25270 */
[----:B------:R-:W-:Y:S02]  /*1e80*/  UISETP.NE.AND UP0, UPT, UR13, 0x2, UPT ;  /* 0x000000020d00788c */ /* 0x000fe4000bf05270 */
[----:B------:R-:W-:Y:S02]  /*1e90*/  ULOP3.LUT UR28, UR28, 0x400, URZ, 0xc0, !UPT ;  /* 0x000004001c1c7892 */ /* 0x000fe4000f8ec0ff */
[----:B------:R-:W-:-:S03]  /*1ea0*/  USHF.L.U32 UR24, UR30, UR24, URZ ;  /* 0x000000181e187299 */ /* 0x000fc600080006ff */
[----:B------:R-:W-:Y:S09]  /*1eb0*/  BRA.U UP1, `(.L_x_20) ;  /* 0x0000000101447547 */ /* 0x000ff2000b800000 */
[----:B------:R-:W1:Y:S01]  /*1ec0*/  LDCU.128 UR8, c[0x0][0xb10] ;  /* 0x00016200ff0877ac */ /* 0x000e620008000c00 */
[----:B------:R-:W2:Y:S01]  /*1ed0*/  LDCU UR12, c[0x0][0xb0c] ;  /* 0x00016180ff0c77ac */ /* 0x000ea20008000800 */
[----:B------:R-:W3:Y:S01]  /*1ee0*/  LDCU UR14, c[0x0][0xb20] ;  /* 0x00016400ff0e77ac */ /* 0x000ee20008000800 */
[----:B-1----:R-:W-:Y:S02]  /*1ef0*/  UIMAD.WIDE.U32 UR6, UR46, UR8, URZ ;  /* 0x000000082e0672a5 */ /* 0x002fe4000f8e00ff */
[----:B------:R-:W-:Y:S02]  /*1f00*/  UIMAD.WIDE.U32 UR4, UR45, UR11, URZ ;  /* 0x0000000b2d0472a5 */ /* 0x000fe4000f8e00ff */
[----:B--2---:R-:W-:Y:S02]  /*1f10*/  UISETP.NE.AND UP2, UPT, UR12, 0x1, UPT ;  /* 0x000000010c00788c */ /* 0x004fe4000bf45270 */
[----:B------:R-:W-:Y:S01]  /*1f20*/  UISETP.NE.AND UP1, UPT, UR10, 0x1, UPT ;  /* 0x000000010a00788c */ /* 0x000fe2000bf25270 */
[----:B------:R-:W-:-:S02]  /*1f30*/  UMOV UR6, UR7 ;  /* 0x0000000700067c82 */ /* 0x000fc40008000000 */
[----:B------:R-:W-:Y:S01]  /*1f40*/  UMOV UR4, UR5 ;  /* 0x0000000500047c82 */ /* 0x000fe20008000000 */
[----:B------:R-:W-:Y:S02]  /*1f50*/  USHF.R.U32.HI UR6, URZ, UR9, UR6 ;  /* 0x00000009ff067299 */ /* 0x000fe40008011606 */
[----:B---3--:R-:W-:Y:S02]  /*1f60*/  USHF.R.U32.HI UR4, URZ, UR14, UR4 ;  /* 0x0000000eff047299 */ /* 0x008fe40008011604 */
[----:B------:R-:W-:Y:S02]  /*1f70*/  USEL UR5, UR46, UR6, !UP2 ;  /* 0x000000062e057287 */ /* 0x000fe4000d000000 */
[----:B------:R-:W-:-:S04]  /*1f80*/  USEL UR4, UR45, UR4, !UP1 ;  /* 0x000000042d047287 */ /* 0x000fc8000c800000 */
[----:B------:R-:W-:Y:S02]  /*1f90*/  UIADD3 UR6, UPT, UPT, -UR4, UR5, URZ ;  /* 0x0000000504067290 */ /* 0x000fe4000fffe1ff */
[----:B------:R-:W-:Y:S02]  /*1fa0*/  UIADD3 UR4, UPT, UPT, UR4, -UR5, URZ ;  /* 0x8000000504047290 */ /* 0x000fe4000fffe0ff */
[----:B------:R-:W-:Y:S02]  /*1fb0*/  UIMAD UR45, UR6, UR10, UR45 ;  /* 0x0000000a062d72a4 */ /* 0x000fe4000f8e022d */
[----:B------:R-:W-:-:S12]  /*1fc0*/  UIMAD UR46, UR4, UR12, UR46 ;  /* 0x0000000c042e72a4 */ /* 0x000fd8000f8e022e */
.L_x_20:
[----:B------:R-:W-:Y:S05]  /*1fd0*/  BRA.U !UP5, `(.L_x_21) ;  /* 0x000000010d0c7547 */ /* 0x000fea000b800000 */
[----:B------:R-:W-:Y:S01]  /*1fe0*/  UCGABAR_WAIT ;  /* 0x0000000000007dc7 */ /* 0x000fe20008000000 */
[----:B------:R-:W-:Y:S01]  /*1ff0*/  CCTL.IVALL ;  /* 0x00000000ff00798f */ /* 0x000fe20002000000 */
[----:B------:R-:W-:Y:S05]  /*2000*/  BRA `(.L_x_22) ;  /* 0x0000000000047947 */ /* 0x000fea0003800000 */
.L_x_21:
[----:B------:R-:W-:Y:S06]  /*2010*/  BAR.SYNC.DEFER_BLOCKING 0x0 ;  /* 0x0000000000007b1d */ /* 0x000fec0000010000 */
.L_x_22:
[----:B------:R-:W-:Y:S05]  /*2020*/  BRA.U UP0, `(.L_x_23) ;  /* 0x0000003900707547 */ /* 0x000fea000b800000 */
[----:B------:R-:W1:Y:S01]  /*2030*/  LDCU UR6, c[0x0][0x38c] ;  /* 0x00007180ff0677ac */ /* 0x000e620008000800 */
[----:B------:R-:W2:Y:S01]  /*2040*/  S2UR UR8, SR_CgaCtaId ;  /* 0x00000000000879c3 */ /* 0x000ea20000008800 */
[----:B------:R-:W-:Y:S01]  /*2050*/  PLOP3.LUT P1, PT, PT, PT, UP3, 0x80, 0x8 ;  /* 0x000000000008781c */ /* 0x000fe20003f2f038 */
[----:B------:R-:W-:Y:S01]  /*2060*/  IMAD.MOV.U32 R12, RZ, RZ, 0x1 ;  /* 0x00000001ff0c7424 */ /* 0x000fe200078e00ff */
[----:B------:R-:W-:Y:S01]  /*2070*/  USHF.L.U32 UR47, UR19, 0x6, URZ ;  /* 0x00000006132f7899 */ /* 0x000fe200080006ff */
[----:B------:R-:W-:Y:S01]  /*2080*/  ISETP.NE.AND P2, PT, R0, RZ, P3 ;  /* 0x000000ff0000720c */ /* 0x000fe20001f45270 */
[----:B------:R-:W-:Y:S01]  /*2090*/  UMOV UR7, 0x400 ;  /* 0x0000040000077882 */ /* 0x000fe20000000000 */
[----:B------:R-:W-:Y:S01]  /*20a0*/  UISETP.NE.AND UP1, UPT, UR13, URZ, UPT ;  /* 0x000000ff0d00728c */ /* 0x000fe2000bf25270 */
[----:B------:R-:W-:Y:S01]  /*20b0*/  PLOP3.LUT P1, PT, P1, PT, PT, 0x8, 0x80 ;  /* 0x000000000080781c */ /* 0x000fe20000f2e170 */
[----:B------:R-:W-:Y:S01]  /*20c0*/  USHF.L.U32 UR44, UR19, 0x5, URZ ;  /* 0x00000005132c7899 */ /* 0x000fe200080006ff */
[----:B------:R-:W-:Y:S01]  /*20d0*/  CS2R R10, SRZ ;  /* 0x00000000000a7805 */ /* 0x000fe2000001ff00 */
[----:B------:R-:W-:Y:S01]  /*20e0*/  ULOP3.LUT UR47, UR47, 0x40, URZ, 0xc0, !UPT ;  /* 0x000000402f2f7892 */ /* 0x000fe2000f8ec0ff */
[----:B------:R-:W-:Y:S01]  /*20f0*/  IMAD.MOV.U32 R9, RZ, RZ, RZ ;  /* 0x000000ffff097224 */ /* 0x000fe200078e00ff */
[----:B------:R-:W3:Y:S01]  /*2100*/  LDCU UR39, c[0x0][0x370] ;  /* 0x00006e00ff2777ac */ /* 0x000ee20008000800 */
[----:B------:R-:W-:Y:S01]  /*2110*/  IMAD.MOV.U32 R8, RZ, RZ, 0x1 ;  /* 0x00000001ff087424 */ /* 0x000fe200078e00ff */
[----:B------:R-:W4:Y:S01]  /*2120*/  LDCU.64 UR26, c[0x0][0x348] ;  /* 0x00006900ff1a77ac */ /* 0x000f220008000a00 */
[----:B-1----:R-:W-:-:S02]  /*2130*/  UIADD3 UR5, UPT, UPT, UR6, 0x1f, URZ ;  /* 0x0000001f06057890 */ /* 0x002fc4000fffe0ff */
[----:B------:R-:W-:Y:S02]  /*2140*/  UIADD3 UR49, UPT, UPT, UR6, 0x3e, URZ ;  /* 0x0000003e06317890 */ /* 0x000fe4000fffe0ff */
[----:B------:R-:W-:Y:S02]  /*2150*/  USHF.R.S32.HI UR4, URZ, 0x1f, UR5 ;  /* 0x0000001fff047899 */ /* 0x000fe40008011405 */
[----:B--2---:R-:W-:Y:S02]  /*2160*/  ULEA UR13, UR8, UR7, 0x18 ;  /* 0x00000007080d7291 */ /* 0x004fe4000f8ec0ff */
[----:B------:R-:W-:Y:S02]  /*2170*/  ULEA.HI UR4, UR4, UR5, URZ, 0x5 ;  /* 0x0000000504047291 */ /* 0x000fe4000f8f28ff */
[----:B------:R-:W-:Y:S02]  /*2180*/  UIADD3 UR5, UPT, UPT, UR6, -0x1, URZ ;  /* 0xffffffff06057890 */ /* 0x000fe4000fffe0ff */
[----:B------:R-:W-:-:S02]  /*2190*/  USHF.R.S32.HI UR42, URZ, 0x5, UR4 ;  /* 0x00000005ff2a7899 */ /* 0x000fc40008011404 */
[----:B------:R-:W-:Y:S02]  /*21a0*/  UISETP.GE.U32.AND UP2, UPT, UR5, -0x3f, UPT ;  /* 0xffffffc10500788c */ /* 0x000fe4000bf46070 */
[----:B------:R-:W-:Y:S01]  /*21b0*/  UISETP.LT.U32.AND UP0, UPT, UR42, 0x48, UPT ;  /* 0x000000482a00788c */ /* 0x000fe2000bf01070 */
[----:B------:R-:W1:Y:S03]  /*21c0*/  LDCU UR38, c[0x0][0x374] ;  /* 0x00006e80ff2677ac */ /* 0x000e660008000800 */
[----:B------:R-:W-:Y:S02]  /*21d0*/  USEL UR41, UR42, 0x48, UP0 ;  /* 0x000000482a297887 */ /* 0x000fe40008000000 */
[----:B------:R-:W-:Y:S02]  /*21e0*/  ULOP3.LUT UR44, UR44, 0x20, URZ, 0xc0, !UPT ;  /* 0x000000202c2c7892 */ /* 0x000fe4000f8ec0ff */
[----:B------:R-:W-:-:S02]  /*21f0*/  UIADD3 UR4, UPT, UPT, UR41, -0x1, URZ ;  /* 0xffffffff29047890 */ /* 0x000fc4000fffe0ff */
[----:B------:R-:W-:Y:S02]  /*2200*/  @UP2 UIADD3 UR4, UPT, UPT, UR41, URZ, URZ ;  /* 0x000000ff29042290 */ /* 0x000fe4000fffe0ff */
[----:B------:R-:W-:Y:S02]  /*2210*/  USEL UR21, UR34, 0x2, UP1 ;  /* 0x0000000222157887 */ /* 0x000fe40008800000 */
[----:B------:R-:W-:Y:S02]  /*2220*/  UIADD3 UR30, UPT, UPT, UR13, 0x2800, UR28 ;  /* 0x000028000d1e7890 */ /* 0x000fe4000fffe01c */
[----:B------:R-:W-:Y:S02]  /*2230*/  ULEA.HI UR47, UR28, UR47, URZ, 0x1b ;  /* 0x0000002f1c2f7291 */ /* 0x000fe4000f8fd8ff */
[----:B------:R-:W-:Y:S02]  /*2240*/  UIADD3 UR48, UPT, UPT, UR42, -UR41, URZ ;  /* 0x800000292a307290 */ /* 0x000fe4000fffe0ff */
[----:B------:R-:W-:-:S02]  /*2250*/  UIADD3 UR29, UPT, UPT, UR4, 0x1, URZ ;  /* 0x00000001041d7890 */ /* 0x000fc4000fffe0ff */
[----:B------:R-:W-:Y:S01]  /*2260*/  UIADD3 UR43, UPT, UPT, -UR4, URZ, URZ ;  /* 0x000000ff042b7290 */ /* 0x000fe2000fffe1ff */
[----:B-1-34-:R-:W-:-:S11]  /*2270*/  UMOV UR6, URZ ;  /* 0x000000ff00067c82 */ /* 0x01afd60008000000 */
.L_x_43:
[----:B------:R-:W1:Y:S02]  /*2280*/  S2UR UR4, SR_CgaCtaId ;  /* 0x00000000000479c3 */ /* 0x000e640000008800 */
[----:B-1----:R-:W-:-:S09]  /*2290*/  UISETP.NE.AND UP0, UPT, UR4, URZ, UPT ;  /* 0x000000ff0400728c */ /* 0x002fd2000bf05270 */
[----:B------:R-:W-:Y:S05]  /*22a0*/  BRA.U UP0, `(.L_x_24) ;  /* 0x0000000100287547 */ /* 0x000fea000b800000 */
[----:B------:R-:W-:Y:S02]  /*22b0*/  LEA R0, R9, UR13, 0x3 ;  /* 0x0000000d09007c11 */ /* 0x000fe4000f8e18ff */
[----:B------:R-:W-:-:S04]  /*22c0*/  SHF.L.U32 R2, R8, 0x1f, RZ ;  /* 0x0000001f08027819 */ /* 0x000fc800000006ff */
[----:B------:R-:W1:Y:S02]  /*22d0*/  SYNCS.PHASECHK.TRANS64.TRYWAIT P0, [R0+URZ+0x510], R2 ;  /* 0x00051002000075a7 */ /* 0x000e6400080011ff */
[----:B-1----:R-:W-:Y:S05]  /*22e0*/  @!P0 BRA `(.L_x_25) ;  /* 0x0000007800348947 */ /* 0x002fea0003800000 */
.L_x_182:
[----:B------:R-:W-:Y:S01]  /*22f0*/  VIADD R9, R9, 0x1 ;  /* 0x0000000109097836 */ /* 0x000fe20000000000 */
[----:B------:R1:W-:Y:S04]  /*2300*/  SYNCS.ARRIVE.TRANS64.A1T0 RZ, [R0+URZ+0x500], RZ ;  /* 0x000500ff00ff79a7 */ /* 0x0003e800081000ff */
[----:B------:R-:W-:-:S04]  /*2310*/  ISETP.NE.AND P0, PT, R9, 0x2, PT ;  /* 0x000000020900780c */ /* 0x000fc80003f05270 */
[----:B------:R-:W-:Y:S02]  /*2320*/  SEL R9, R9, RZ, P0 ;  /* 0x000000ff09097207 */ /* 0x000fe40000000000 */
[----:B-1----:R-:W-:-:S04]  /*2330*/  SEL R0, RZ, 0x1, P0 ;  /* 0x00000001ff007807 */ /* 0x002fc80000000000 */
[----:B------:R-:W-:-:S07]  /*2340*/  LOP3.LUT R8, R8, R0, RZ, 0x3c, !PT ;  /* 0x0000000008087212 */ /* 0x000fce00078e3cff */
.L_x_24:
[----:B------:R-:W-:Y:S01]  /*2350*/  ULEA UR4, UR6, UR13, 0x3 ;  /* 0x0000000d06047291 */ /* 0x000fe2000f8e18ff */
[----:B------:R-:W-:Y:S01]  /*2360*/  SHF.L.U32 R0, R12, 0x1f, RZ ;  /* 0x0000001f0c007819 */ /* 0x000fe200000006ff */
[----:B------:R-:W-:Y:S02]  /*2370*/  UISETP.GE.U32.AND UP0, UPT, UR49, 0x3f, UPT ;  /* 0x0000003f3100788c */ /* 0x000fe4000bf06070 */
[----:B------:R-:W-:Y:S01]  /*2380*/  ULEA UR11, UR45, UR44, 0x6 ;  /* 0x0000002c2d0b7291 */ /* 0x000fe2000f8e30ff */
[----:B------:R-:W-:-:S04]  /*2390*/  UMOV UR7, URZ ;  /* 0x000000ff00077c82 */ /* 0x000fc80008000000 */
[----:B------:R1:W2:Y:S01]  /*23a0*/  SYNCS.PHASECHK.TRANS64.TRYWAIT P0, [UR4+0x240], R0 ;  /* 0x00024000ff0075a7 */ /* 0x0002a20008001104 */
[----:B------:R-:W-:-:S04]  /*23b0*/  ULEA.HI UR4, UR46, UR46, URZ, 0x1 ;  /* 0x0000002e2e047291 */ /* 0x000fc8000f8f08ff */
[----:B------:R-:W-:-:S04]  /*23c0*/  USHF.L.U32 UR4, UR4, 0x6, URZ ;  /* 0x0000000604047899 */ /* 0x000fc800080006ff */
[----:B------:R-:W-:-:S04]  /*23d0*/  ULOP3.LUT UR35, UR4, 0xffffff80, URZ, 0xc0, !UPT ;  /* 0xffffff8004237892 */ /* 0x000fc8000f8ec0ff */
[----:B------:R-:W-:Y:S01]  /*23e0*/  UIADD3 UR35, UPT, UPT, UR47, UR35, URZ ;  /* 0x000000232f237290 */ /* 0x000fe2000fffe0ff */
[----:B------:R-:W-:Y:S11]  /*23f0*/  BRA.U !UP0, `(.L_x_26) ;  /* 0x0000000108c47547 */ /* 0x000ff6000b800000 */
[----:B------:R-:W-:Y:S01]  /*2400*/  UMOV UR16, UR43 ;  /* 0x0000002b00107c82 */ /* 0x000fe20008000000 */
[----:B------:R-:W-:Y:S01]  /*2410*/  UMOV UR4, UR6 ;  /* 0x0000000600047c82 */ /* 0x000fe20008000000 */
[----:B------:R-:W-:-:S05]  /*2420*/  UMOV UR34, URZ ;  /* 0x000000ff00227c82 */ /* 0x000fca0008000000 */
.L_x_32:
[----:B------:R-:W-:Y:S01]  /*2430*/  ULEA UR33, UR4, UR13, 0x3 ;  /* 0x0000000d04217291 */ /* 0x000fe2000f8e18ff */
[----:B------:R-:W-:Y:S01]  /*2440*/  @P3 MOV R2, 0x1800 ;  /* 0x0000180000023802 */ /* 0x000fe20000000f00 */
[----:B--234-:R-:W-:Y:S10]  /*2450*/  @P0 BRA `(.L_x_27) ;  /* 0x00000000000c0947 */ /* 0x01cff40003800000 */
[----:B------:R-:W-:-:S04]  /*2460*/  SHF.L.U32 R3, R12, 0x1f, RZ ;  /* 0x0000001f0c037819 */ /* 0x000fc800000006ff */
[----:B------:R-:W2:Y:S02]  /*2470*/  SYNCS.PHASECHK.TRANS64.TRYWAIT P0, [UR33+0x240], R3 ;  /* 0x00024003ff0075a7 */ /* 0x000ea40008001121 */
[----:B--2---:R-:W-:Y:S05]  /*2480*/  @!P0 BRA `(.L_x_28) ;  /* 0x0000007400e08947 */ /* 0x004fea0003800000 */
.L_x_27:
[----:B------:R2:W-:Y:S01]  /*2490*/  @P3 SYNCS.ARRIVE.TRANS64 RZ, [UR33], R2 ;  /* 0x00000002ffff39a7 */ /* 0x0005e20008000021 */
[----:B------:R-:W-:Y:S02]  /*24a0*/  ULOP3.LUT UR5, UR21, 0x2, URZ, 0xfc, !UPT ;  /* 0x0000000215057892 */ /* 0x000fe4000f8efcff */
[----:B------:R-:W-:Y:S02]  /*24b0*/  UIADD3 UR16, UPT, UPT, UR16, 0x1, URZ ;  /* 0x0000000110107890 */ /* 0x000fe4000fffe0ff */
[----:B------:R-:W-:Y:S02]  /*24c0*/  UISETP.NE.AND UP0, UPT, UR5, 0x2, UPT ;  /* 0x000000020500788c */ /* 0x000fe4000bf05270 */
[----:B------:R-:W-:-:S07]  /*24d0*/  UISETP.NE.AND UP2, UPT, UR16, 0x1, UPT ;  /* 0x000000011000788c */ /* 0x000fce000bf45270 */
[----:B------:R-:W-:Y:S05]  /*24e0*/  BRA.U UP0, `(.L_x_29) ;  /* 0x0000000100047547 */ /* 0x000fea000b800000 */
[----:B------:R-:W-:Y:S05]  /*24f0*/  BPT.TRAP 0x1 ;  /* 0x000000040000795c */ /* 0x000fea0000300000 */
.L_x_29:
[----:B------:R-:W-:Y:S04]  /*2500*/  BSSY.RECONVERGENT B0, `(.L_x_30) ;  /* 0x0000003000007945 */ /* 0x000fe80003800200 */
[----:B------:R-:W-:Y:S05]  /*2510*/  @!P2 BRA `(.L_x_31) ;  /* 0x000000000004a947 */ /* 0x000fea0003800000 */
[----:B------:R-:W-:Y:S05]  /*2520*/  BPT.TRAP 0x1 ;  /* 0x000000040000795c */ /* 0x000fea0000300000 */
.L_x_31:
[----:B------:R-:W-:Y:S05]  /*2530*/  BSYNC.RECONVERGENT B0 ;  /* 0x0000000000007941 */ /* 0x000fea0003800200 */
.L_x_30:
[----:B------:R-:W-:Y:S02]  /*2540*/  UIADD3 UR5, UPT, UPT, UR4, 0x1, URZ ;  /* 0x0000000104057890 */ /* 0x000fe4000fffe0ff */
[----:B------:R-:W-:Y:S02]  /*2550*/  ULEA UR32, UR4, UR28, 0xb ;  /* 0x0000001c04207291 */ /* 0x000fe4000f8e58ff */
[----:B------:R-:W-:Y:S02]  /*2560*/  UISETP.NE.AND UP0, UPT, UR5, 0x48, UPT ;  /* 0x000000480500788c */ /* 0x000fe4000bf05270 */
[----:B------:R-:W-:Y:S02]  /*2570*/  UIADD3 UR14, UP1, UPT, UR26, 0x80, URZ ;  /* 0x000000801a0e7890 */ /* 0x000fe4000ff3e0ff */
[----:B------:R-:W-:Y:S02]  /*2580*/  USEL UR7, URZ, 0x1, UP0 ;  /* 0x00000001ff077887 */ /* 0x000fe40008000000 */
[----:B------:R-:W-:-:S02]  /*2590*/  USEL UR6, UR5, URZ, UP0 ;  /* 0x000000ff05067287 */ /* 0x000fc40008000000 */
[----:B------:R-:W-:Y:S02]  /*25a0*/  ULEA UR8, UR4, UR13, 0xa ;  /* 0x0000000d04087291 */ /* 0x000fe4000f8e50ff */
[----:B------:R-:W-:Y:S01]  /*25b0*/  ULEA UR5, UR6, UR13, 0x3 ;  /* 0x0000000d06057291 */ /* 0x000fe2000f8e18ff */
[----:B------:R-:W-:Y:S01]  /*25c0*/  LOP3.LUT R12, R12, UR7, RZ, 0x3c, !PT ;  /* 0x000000070c0c7c12 */ /* 0x000fe2000f8e3cff */
[----:B------:R-:W-:Y:S02]  /*25d0*/  UIADD3 UR4, UP0, UPT, UR26, 0x180, URZ ;  /* 0x000001801a047890 */ /* 0x000fe4000ff1e0ff */
[----:B------:R-:W-:Y:S01]  /*25e0*/  ULOP3.LUT UR33, UR33, 0xfefffff8, URZ, 0xc0, !UPT ;  /* 0xfefffff821217892 */ /* 0x000fe2000f8ec0ff */
[----:B-1----:R-:W-:Y:S01]  /*25f0*/  SHF.L.U32 R0, R12, 0x1f, RZ ;  /* 0x0000001f0c007819 */ /* 0x002fe200000006ff */
[----:B------:R-:W-:Y:S02]  /*2600*/  UIADD3.X UR15, UPT, UPT, URZ, UR27, URZ, UP1, !UPT ;  /* 0x0000001bff0f7290 */ /* 0x000fe40008ffe4ff */
[----:B------:R-:W-:Y:S01]  /*2610*/  UIADD3 UR32, UPT, UPT, UR13, 0x2800, UR32 ;  /* 0x000028000d207890 */ /* 0x000fe2000fffe020 */
[----:B------:R3:W4:Y:S01]  /*2620*/  SYNCS.PHASECHK.TRANS64.TRYWAIT P0, [UR5+0x240], R0 ;  /* 0x00024000ff0075a7 */ /* 0x0007220008001105 */
[----:B------:R-:W-:-:S02]  /*2630*/  UPRMT UR7, URZ, 0x5410, UR24 ;  /* 0x00005410ff077896 */ /* 0x000fc40008000018 */
[----:B------:R-:W-:Y:S02]  /*2640*/  UIADD3 UR8, UPT, UPT, UR8, 0x26800, URZ ;  /* 0x0002680008087890 */ /* 0x000fe4000fffe0ff */
[----:B------:R-:W-:Y:S01]  /*2650*/  UIADD3.X UR5, UPT, UPT, URZ, UR27, URZ, UP0, !UPT ;  /* 0x0000001bff057290 */ /* 0x000fe200087fe4ff */
[----:B------:R-:W-:Y:S01]  /*2660*/  UMOV UR18, 0x0 ;  /* 0x0000000000127882 */ /* 0x000fe20000000000 */
[----:B------:R-:W-:Y:S01]  /*2670*/  UMOV UR19, 0x10000000 ;  /* 0x1000000000137882 */ /* 0x000fe20000000000 */
[----:B------:R-:W-:Y:S01]  /*2680*/  UMOV UR10, UR34 ;  /* 0x00000022000a7c82 */ /* 0x000fe20008000000 */
[----:B------:R-:W-:Y:S01]  /*2690*/  UMOV UR12, UR36 ;  /* 0x00000024000c7c82 */ /* 0x000fe20008000000 */
[----:B------:R-:W-:Y:S01]  /*26a0*/  UMOV UR9, UR33 ;  /* 0x0000002100097c82 */ /* 0x000fe20008000000 */
[----:B------:R1:W-:Y:S03]  /*26b0*/  UTMALDG.3D.MULTICAST.2CTA [UR32], [UR14], UR7, desc[UR18] ;  /* 0x000012200e0073b4 */ /* 0x0003e60008211807 */
[----:B------:R2:W-:Y:S01]  /*26c0*/  UTMALDG.3D.2CTA [UR8], [UR4], desc[UR18] ;  /* 0x00001208040075b4 */ /* 0x0005e20008211000 */
[----:B-1----:R-:W-:Y:S01]  /*26d0*/  UIADD3 UR34, UPT, UPT, UR34, 0x20, URZ ;  /* 0x0000002022227890 */ /* 0x002fe2000fffe0ff */
[----:B------:R-:W-:Y:S01]  /*26e0*/  UMOV UR7, UR29 ;  /* 0x0000001d00077c82 */ /* 0x000fe20008000000 */
[----:B--2---:R-:W-:Y:S01]  /*26f0*/  UMOV UR4, UR6 ;  /* 0x0000000600047c82 */ /* 0x004fe20008000000 */
[----:B------:R-:W-:Y:S09]  /*2700*/  BRA.U UP2, `(.L_x_32) ;  /* 0xfffffffd02487547 */ /* 0x000ff2000b83ffff */
.L_x_26:
[----:B------:R-:W-:Y:S01]  /*2710*/  ULEA UR4, UR6, UR13, 0x3 ;  /* 0x0000000d06047291 */ /* 0x000fe2000f8e18ff */
[----:B-1-3--:R-:W-:Y:S01]  /*2720*/  SHF.L.U32 R0, R12, 0x1f, RZ ;  /* 0x0000001f0c007819 */ /* 0x00afe200000006ff */
[----:B------:R-:W-:Y:S01]  /*2730*/  @!P1 SYNCS.ARRIVE.TRANS64.A1T0 RZ, [UR13+0x498], RZ ;  /* 0x000498ffffff99a7 */ /* 0x000fe2000810000d */
[----:B------:R-:W-:-:S06]  /*2740*/  UISETP.GT.AND UP0, UPT, UR42, UR41, UPT ;  /* 0x000000292a00728c */ /* 0x000fcc000bf04270 */
[----:B--2-4-:R1:W2:Y:S03]  /*2750*/  SYNCS.PHASECHK.TRANS64.TRYWAIT P0, [UR4+0x240], R0 ;  /* 0x00024000ff0075a7 */ /* 0x0142a60008001104 */
[----:B------:R-:W-:Y:S05]  /*2760*/  BRA.U !UP0, `(.L_x_33) ;  /* 0x0000000108c07547 */ /* 0x000fea000b800000 */
[----:B------:R-:W-:Y:S01]  /*2770*/  UIADD3 UR25, UPT, UPT, UR48, UR7, URZ ;  /* 0x0000000730197290 */ /* 0x000fe2000fffe0ff */
[----:B------:R-:W-:-:S11]  /*2780*/  UMOV UR4, UR6 ;  /* 0x0000000600047c82 */ /* 0x000fd60008000000 */
.L_x_39:
[----:B------:R-:W-:Y:S01]  /*2790*/  ULEA UR17, UR4, UR13, 0x3 ;  /* 0x0000000d04117291 */ /* 0x000fe2000f8e18ff */
[----:B--2---:R-:W-:Y:S01]  /*27a0*/  @P3 MOV R2, 0x1800 ;  /* 0x0000180000023802 */ /* 0x004fe20000000f00 */
[----:B--2-4-:R-:W-:Y:S10]  /*27b0*/  @P0 BRA `(.L_x_34) ;  /* 0x00000000000c0947 */ /* 0x014ff40003800000 */
[----:B------:R-:W-:-:S04]  /*27c0*/  SHF.L.U32 R3, R12, 0x1f, RZ ;  /* 0x0000001f0c037819 */ /* 0x000fc800000006ff */
[----:B------:R-:W2:Y:S02]  /*27d0*/  SYNCS.PHASECHK.TRANS64.TRYWAIT P0, [UR17+0x240], R3 ;  /* 0x00024003ff0075a7 */ /* 0x000ea40008001111 */
[----:B--2---:R-:W-:Y:S05]  /*27e0*/  @!P0 BRA `(.L_x_35) ;  /* 0x0000007400208947 */ /* 0x004fea0003800000 */
.L_x_34:
[----:B------:R2:W-:Y:S01]  /*27f0*/  @P3 SYNCS.ARRIVE.TRANS64 RZ, [UR17], R2 ;  /* 0x00000002ffff39a7 */ /* 0x0005e20008000011 */
[----:B------:R-:W-:-:S04]  /*2800*/  ULOP3.LUT UR5, UR21, 0x2, URZ, 0xfc, !UPT ;  /* 0x0000000215057892 */ /* 0x000fc8000f8efcff */
[----:B------:R-:W-:-:S09]  /*2810*/  UISETP.NE.AND UP0, UPT, UR5, 0x2, UPT ;  /* 0x000000020500788c */ /* 0x000fd2000bf05270 */
[----:B------:R-:W-:Y:S05]  /*2820*/  BRA.U UP0, `(.L_x_36) ;  /* 0x0000000100047547 */ /* 0x000fea000b800000 */
[----:B------:R-:W-:Y:S05]  /*2830*/  BPT.TRAP 0x1 ;  /* 0x000000040000795c */ /* 0x000fea0000300000 */
.L_x_36:
[----:B------:R-:W-:Y:S04]  /*2840*/  BSSY.RECONVERGENT B0, `(.L_x_37) ;  /* 0x0000003000007945 */ /* 0x000fe80003800200 */
[----:B------:R-:W-:Y:S05]  /*2850*/  @!P2 BRA `(.L_x_38) ;  /* 0x000000000004a947 */ /* 0x000fea0003800000 */
[----:B------:R-:W-:Y:S05]  /*2860*/  BPT.TRAP 0x1 ;  /* 0x000000040000795c */ /* 0x000fea0000300000 */
.L_x_38:
[----:B------:R-:W-:Y:S05]  /*2870*/  BSYNC.RECONVERGENT B0 ;  /* 0x0000000000007941 */ /* 0x000fea0003800200 */
.L_x_37:
[----:B------:R-:W-:Y:S02]  /*2880*/  UIADD3 UR5, UPT, UPT, UR4, 0x1, URZ ;  /* 0x0000000104057890 */ /* 0x000fe4000fffe0ff */
[----:B------:R-:W-:Y:S02]  /*2890*/  UIADD3 UR14, UP1, UPT, UR26, 0x80, URZ ;  /* 0x000000801a0e7890 */ /* 0x000fe4000ff3e0ff */
[----:B------:R-:W-:Y:S02]  /*28a0*/  UISETP.NE.AND UP0, UPT, UR5, 0x48, UPT ;  /* 0x000000480500788c */ /* 0x000fe4000bf05270 */
[----:B------:R-:W-:Y:S02]  /*28b0*/  ULEA UR16, UR4, UR30, 0xb ;  /* 0x0000001e04107291 */ /* 0x000fe4000f8e58ff */
[----:B------:R-:W-:Y:S02]  /*28c0*/  USEL UR8, URZ, 0x1, UP0 ;  /* 0x00000001ff087887 */ /* 0x000fe40008000000 */
[----:B------:R-:W-:-:S02]  /*28d0*/  USEL UR6, UR5, URZ, UP0 ;  /* 0x000000ff05067287 */ /* 0x000fc40008000000 */
[----:B------:R-:W-:Y:S02]  /*28e0*/  UIADD3 UR22, UP0, UPT, UR26, 0x180, URZ ;  /* 0x000001801a167890 */ /* 0x000fe4000ff1e0ff */
[----:B------:R-:W-:Y:S01]  /*28f0*/  LOP3.LUT R12, R12, UR8, RZ, 0x3c, !PT ;  /* 0x000000080c0c7c12 */ /* 0x000fe2000f8e3cff */
[----:B------:R-:W-:Y:S02]  /*2900*/  ULEA UR8, UR4, UR13, 0xa ;  /* 0x0000000d04087291 */ /* 0x000fe4000f8e50ff */
[----:B------:R-:W-:Y:S01]  /*2910*/  ULEA UR5, UR6, UR13, 0x3 ;  /* 0x0000000d06057291 */ /* 0x000fe2000f8e18ff */
[----:B-1----:R-:W-:Y:S01]  /*2920*/  SHF.L.U32 R0, R12, 0x1f, RZ ;  /* 0x0000001f0c007819 */ /* 0x002fe200000006ff */
[----:B------:R-:W-:Y:S02]  /*2930*/  USHF.L.U32 UR18, UR7, 0x5, URZ ;  /* 0x0000000507127899 */ /* 0x000fe400080006ff */
[----:B------:R-:W-:Y:S02]  /*2940*/  ULOP3.LUT UR17, UR17, 0xfefffff8, URZ, 0xc0, !UPT ;  /* 0xfefffff811117892 */ /* 0x000fe4000f8ec0ff */
[----:B------:R-:W-:-:S02]  /*2950*/  UIADD3.X UR15, UPT, UPT, URZ, UR27, URZ, UP1, !UPT ;  /* 0x0000001bff0f7290 */ /* 0x000fc40008ffe4ff */
[----:B------:R-:W-:Y:S01]  /*2960*/  UPRMT UR4, URZ, 0x5410, UR24 ;  /* 0x00005410ff047896 */ /* 0x000fe20008000018 */
[----:B------:R3:W4:Y:S01]  /*2970*/  SYNCS.PHASECHK.TRANS64.TRYWAIT P0, [UR5+0x240], R0 ;  /* 0x00024000ff0075a7 */ /* 0x0007220008001105 */
[----:B------:R-:W-:Y:S02]  /*2980*/  UIADD3 UR8, UPT, UPT, UR8, 0x26800, URZ ;  /* 0x0002680008087890 */ /* 0x000fe4000fffe0ff */
[----:B------:R-:W-:Y:S01]  /*2990*/  UIADD3.X UR23, UPT, UPT, URZ, UR27, URZ, UP0, !UPT ;  /* 0x0000001bff177290 */ /* 0x000fe200087fe4ff */
[----:B------:R-:W-:Y:S01]  /*29a0*/  UMOV UR32, 0x0 ;  /* 0x0000000000207882 */ /* 0x000fe20000000000 */
[----:B------:R-:W-:Y:S01]  /*29b0*/  UMOV UR33, 0x10000000 ;  /* 0x1000000000217882 */ /* 0x000fe20000000000 */
[----:B------:R-:W-:Y:S01]  /*29c0*/  UMOV UR19, UR35 ;  /* 0x0000002300137c82 */ /* 0x000fe20008000000 */
[----:B------:R-:W-:Y:S01]  /*29d0*/  UMOV UR20, UR36 ;  /* 0x0000002400147c82 */ /* 0x000fe20008000000 */
[----:B------:R-:W-:Y:S01]  /*29e0*/  UMOV UR12, UR36 ;  /* 0x00000024000c7c82 */ /* 0x000fe20008000000 */
[----:B------:R-:W-:Y:S01]  /*29f0*/  UMOV UR9, UR17 ;  /* 0x0000001100097c82 */ /* 0x000fe20008000000 */
[----:B------:R-:W-:Y:S01]  /*2a00*/  UMOV UR10, UR18 ;  /* 0x00000012000a7c82 */ /* 0x000fe20008000000 */
[----:B------:R1:W-:Y:S01]  /*2a10*/  UTMALDG.3D.MULTICAST.2CTA [UR16], [UR14], UR4, desc[UR32] ;  /* 0x000020100e0073b4 */ /* 0x0003e20008211804 */
[----:B------:R-:W-:-:S04]  /*2a20*/  UIADD3 UR7, UPT, UPT, UR7, 0x1, URZ ;  /* 0x0000000107077890 */ /* 0x000fc8000fffe0ff */
[----:B------:R-:W-:Y:S01]  /*2a30*/  UISETP.NE.AND UP0, UPT, UR7, UR25, UPT ;  /* 0x000000190700728c */ /* 0x000fe2000bf05270 */
[----:B------:R3:W-:Y:S01]  /*2a40*/  UTMALDG.3D.2CTA [UR8], [UR22], desc[UR32] ;  /* 0x00002008160075b4 */ /* 0x0007e20008211000 */
[----:B-1----:R-:W-:-:S07]  /*2a50*/  UMOV UR4, UR6 ;  /* 0x0000000600047c82 */ /* 0x002fce0008000000 */
[----:B---3--:R-:W-:Y:S05]  /*2a60*/  BRA.U UP0, `(.L_x_39) ;  /* 0xfffffffd00487547 */ /* 0x008fea000b83ffff */
.L_x_33:
[C---:B------:R-:W-:Y:S01]  /*2a70*/  LEA R3, R11.reuse, UR13, 0x3 ;  /* 0x0000000d0b037c11 */ /* 0x040fe2000f8e18ff */
[----:B------:R-:W-:Y:S01]  /*2a80*/  NOP ;  /* 0x0000000000007918 */ /* 0x000fe20000000000 */
[----:B-1----:R-:W-:Y:S02]  /*2a90*/  SHF.L.U32 R0, R10, 0x1f, RZ ;  /* 0x0000001f0a007819 */ /* 0x002fe400000006ff */
[----:B------:R-:W-:Y:S02]  /*2aa0*/  LEA R4, R11, UR13, 0x4 ;  /* 0x0000000d0b047c11 */ /* 0x000fe4000f8e20ff */
[----:B--2-4-:R-:W1:Y:S02]  /*2ab0*/  SYNCS.PHASECHK.TRANS64.TRYWAIT P0, [R3+URZ+0x4a0], R0 ;  /* 0x0004a000030075a7 */ /* 0x014e6400080011ff */
[----:B-1----:R-:W-:Y:S05]  /*2ac0*/  @!P0 BRA `(.L_x_40) ;  /* 0x0000007000808947 */ /* 0x002fea0003800000 */
.L_x_185:
[----:B------:R-:W2:Y:S01]  /*2ad0*/  LDS.128 R4, [R4+0x530] ;  /* 0x0005300004047984 */ /* 0x000ea20000000c00 */
[----:B------:R-:W-:Y:S01]  /*2ae0*/  UISETP.GE.AND UP0, UPT, UR40, 0x1, UPT ;  /* 0x000000012800788c */ /* 0x000fe2000bf06270 */
[----:B------:R-:W-:Y:S01]  /*2af0*/  @!PT LDS RZ, [RZ] ;  /* 0x00000000fffff984 */ /* 0x000fe20000000800 */
[----:B------:R-:W-:Y:S01]  /*2b00*/  @!PT LDS RZ, [RZ] ;  /* 0x00000000fffff984 */ /* 0x000fe20000000800 */
[----:B------:R-:W-:Y:S01]  /*2b10*/  @!PT LDS RZ, [RZ] ;  /* 0x00000000fffff984 */ /* 0x000fe20000000800 */
[----:B------:R-:W-:Y:S01]  /*2b20*/  @!PT LDS RZ, [RZ] ;  /* 0x00000000fffff984 */ /* 0x000fe20000000800 */
[----:B------:R3:W-:Y:S06]  /*2b30*/  MEMBAR.ALL.CTA ;  /* 0x0000000000007992 */ /* 0x0007ec0000008000 */
[----:B---3--:R-:W3:Y:S01]  /*2b40*/  FENCE.VIEW.ASYNC.S ;  /* 0x00000000000073c6 */ /* 0x008ee20000000000 */
[----:B--2---:R-:W-:-:S13]  /*2b50*/  LOP3.LUT P0, RZ, R6, 0x1, RZ, 0xc0, !PT ;  /* 0x0000000106ff7812 */ /* 0x004fda000780c0ff */
[----:B---3--:R-:W-:Y:S01]  /*2b60*/  VOTEU.ANY UP1, P0 ;  /* 0x0000000000ff7886 */ /* 0x008fe20000020100 */
[----:B------:R-:W-:-:S13]  /*2b70*/  PLOP3.LUT P0, PT, PT, PT, UP1, 0x80, 0x8 ;  /* 0x000000000008781c */ /* 0x000fda0003f0f018 */
[----:B-1----:R-:W-:Y:S02]  /*2b80*/  @P0 LOP3.LUT R0, R5, 0xffff, RZ, 0xc0, !PT ;  /* 0x0000ffff05000812 */ /* 0x002fe400078ec0ff */
[----:B------:R-:W-:Y:S02]  /*2b90*/  @P0 MOV R2, R4 ;  /* 0x0000000400020202 */ /* 0x000fe40000000f00 */
[----:B------:R-:W-:Y:S01]  /*2ba0*/  @P0 R2UR UR5, R0 ;  /* 0x00000000000502ca */ /* 0x000fe200000e0000 */
[----:B------:R-:W-:Y:S01]  /*2bb0*/  VIADD R0, R3, 0x4b0 ;  /* 0x000004b003007836 */ /* 0x000fe20000000000 */
[----:B------:R-:W-:Y:S02]  /*2bc0*/  @P0 SHF.R.U32.HI R4, RZ, 0x10, R5 ;  /* 0x00000010ff040819 */ /* 0x000fe40000011605 */
[----:B------:R-:W-:Y:S02]  /*2bd0*/  @P0 R2UR UR7, R2 ;  /* 0x00000000020702ca */ /* 0x000fe400000e0000 */
[----:B------:R-:W-:-:S02]  /*2be0*/  PRMT R0, RZ, 0x654, R0 ;  /* 0x00000654ff007816 */ /* 0x000fc40000000000 */
[----:B------:R-:W-:Y:S02]  /*2bf0*/  @P0 R2UR UR4, R4 ;  /* 0x00000000040402ca */ /* 0x000fe400000e0000 */
[----:B------:R1:W-:Y:S03]  /*2c00*/  SYNCS.ARRIVE.TRANS64.RED.A1T0 RZ, [R0+URZ], RZ ;  /* 0x000000ff00ff79a7 */ /* 0x0003e600081004ff */
[----:B------:R-:W-:-:S04]  /*2c10*/  @UP1 UMOV UR31, UR5 ;  /* 0x00000005001f1c82 */ /* 0x000fc80008000000 */
[----:B------:R-:W-:-:S04]  /*2c20*/  @UP1 UMOV UR37, UR7 ;  /* 0x0000000700251c82 */ /* 0x000fc80008000000 */
[----:B------:R-:W-:Y:S01]  /*2c30*/  @UP1 UMOV UR36, UR4 ;  /* 0x0000000400241c82 */ /* 0x000fe20008000000 */
[----:B------:R-:W-:Y:S05]  /*2c40*/  BRA.U !UP0, `(.L_x_41) ;  /* 0x0000000108d47547 */ /* 0x000fea000b800000 */
[----:B------:R-:W2:Y:S01]  /*2c50*/  LDCU.128 UR16, c[0x0][0xb10] ;  /* 0x00016200ff1077ac */ /* 0x000ea20008000c00 */
[----:B------:R-:W3:Y:S01]  /*2c60*/  LDCU UR12, c[0x0][0xb20] ;  /* 0x00016400ff0c77ac */ /* 0x000ee20008000800 */
[----:B------:R-:W4:Y:S01]  /*2c70*/  LDCU UR20, c[0x0][0xb0c] ;  /* 0x00016180ff1477ac */ /* 0x000f220008000800 */
[----:B------:R-:W1:Y:S01]  /*2c80*/  LDCU.64 UR8, c[0x0][0xb28] ;  /* 0x00016500ff0877ac */ /* 0x000e620008000a00 */
[----:B------:R-:W-:Y:S02]  /*2c90*/  UISETP.NE.AND UP3, UPT, UR40, 0x1, UPT ;  /* 0x000000012800788c */ /* 0x000fe4000bf65270 */
[----:B--2---:R-:W-:Y:S02]  /*2ca0*/  UIMAD.WIDE.U32 UR10, UR38, UR19, URZ ;  /* 0x00000013260a72a5 */ /* 0x004fe4000f8e00ff */
[----:B------:R-:W-:Y:S02]  /*2cb0*/  UIMAD.WIDE.U32 UR4, UR39, UR16, URZ ;  /* 0x00000010270472a5 */ /* 0x000fe4000f8e00ff */
[----:B------:R-:W-:-:S02]  /*2cc0*/  UISETP.NE.AND UP0, UPT, UR18, 0x1, UPT ;  /* 0x000000011200788c */ /* 0x000fc4000bf05270 */
[----:B------:R-:W-:Y:S01]  /*2cd0*/  UIMAD.WIDE.U32 UR22, UR31, UR19, URZ ;  /* 0x000000131f1672a5 */ /* 0x000fe2000f8e00ff */
[----:B------:R-:W-:Y:S02]  /*2ce0*/  UMOV UR10, UR11 ;  /* 0x0000000b000a7c82 */ /* 0x000fe40008000000 */
[----:B------:R-:W-:Y:S01]  /*2cf0*/  UMOV UR4, UR5 ;  /* 0x0000000500047c82 */ /* 0x000fe20008000000 */
[----:B---3--:R-:W-:Y:S02]  /*2d00*/  USHF.R.U32.HI UR10, URZ, UR12, UR10 ;  /* 0x0000000cff0a7299 */ /* 0x008fe4000801160a */
[----:B----4-:R-:W-:Y:S02]  /*2d10*/  UISETP.NE.AND UP2, UPT, UR20, 0x1, UPT ;  /* 0x000000011400788c */ /* 0x010fe4000bf45270 */
[----:B------:R-:W-:Y:S02]  /*2d20*/  USHF.R.U32.HI UR4, URZ, UR17, UR4 ;  /* 0x00000011ff047299 */ /* 0x000fe40008011604 */
[----:B------:R-:W-:-:S02]  /*2d30*/  USEL UR5, UR38, UR10, !UP0 ;  /* 0x0000000a26057287 */ /* 0x000fc4000c000000 */
[----:B------:R-:W-:Y:S02]  /*2d40*/  USEL UR7, UR39, UR4, !UP2 ;  /* 0x0000000427077287 */ /* 0x000fe4000d000000 */
[----:B-1----:R-:W-:Y:S01]  /*2d50*/  UIMAD.WIDE.U32 UR10, UR5, UR8, URZ ;  /* 0x00000008050a72a5 */ /* 0x002fe2000f8e00ff */
[----:B------:R-:W-:Y:S01]  /*2d60*/  UMOV UR4, UR23 ;  /* 0x0000001700047c82 */ /* 0x000fe20008000000 */
[----:B------:R-:W-:Y:S02]  /*2d70*/  UIMAD.WIDE.U32 UR14, UR37, UR16, URZ ;  /* 0x00000010250e72a5 */ /* 0x000fe4000f8e00ff */
[----:B------:R-:W-:-:S03]  /*2d80*/  UIMAD.WIDE.U32 UR22, UR7, UR8, URZ ;  /* 0x00000008071672a5 */ /* 0x000fc6000f8e00ff */
[----:B------:R-:W-:Y:S01]  /*2d90*/  UMOV UR10, UR11 ;  /* 0x0000000b000a7c82 */ /* 0x000fe20008000000 */
[----:B------:R-:W-:Y:S02]  /*2da0*/  USHF.R.U32.HI UR4, URZ, UR12, UR4 ;  /* 0x0000000cff047299 */ /* 0x000fe40008011604 */
[----:B------:R-:W-:Y:S01]  /*2db0*/  @UP3 USHF.R.U32.HI UR5, URZ, UR9, UR10 ;  /* 0x00000009ff053299 */ /* 0x000fe2000801160a */
[----:B------:R-:W-:Y:S01]  /*2dc0*/  UMOV UR14, UR15 ;  /* 0x0000000f000e7c82 */ /* 0x000fe20008000000 */
[----:B------:R-:W-:Y:S01]  /*2dd0*/  UMOV UR22, UR23 ;  /* 0x0000001700167c82 */ /* 0x000fe20008000000 */
[----:B------:R-:W-:Y:S02]  /*2de0*/  USHF.R.U32.HI UR17, URZ, UR17, UR14 ;  /* 0x00000011ff117299 */ /* 0x000fe4000801160e */
[----:B------:R-:W-:Y:S02]  /*2df0*/  USEL UR4, UR31, UR4, !UP0 ;  /* 0x000000041f047287 */ /* 0x000fe4000c000000 */
[----:B------:R-:W-:-:S02]  /*2e00*/  @UP3 USHF.R.U32.HI UR7, URZ, UR9, UR22 ;  /* 0x00000009ff073299 */ /* 0x000fc40008011616 */
[----:B------:R-:W-:Y:S02]  /*2e10*/  UIMAD UR10, UR40, UR5, URZ ;  /* 0x00000005280a72a4 */ /* 0x000fe4000f8e02ff */
[----:B------:R-:W-:Y:S02]  /*2e20*/  USEL UR5, UR37, UR17, !UP2 ;  /* 0x0000001125057287 */ /* 0x000fe4000d000000 */
[----:B------:R-:W-:Y:S02]  /*2e30*/  UIMAD UR12, UR40, UR7, URZ ;  /* 0x00000007280c72a4 */ /* 0x000fe4000f8e02ff */
[----:B------:R-:W-:Y:S02]  /*2e40*/  UISETP.GE.AND UP0, UPT, UR4, UR10, UPT ;  /* 0x0000000a0400728c */ /* 0x000fe4000bf06270 */
[----:B------:R-:W-:Y:S02]  /*2e50*/  UIMAD.WIDE.U32 UR10, UR4, UR8, URZ ;  /* 0x00000008040a72a5 */ /* 0x000fe4000f8e00ff */
[----:B------:R-:W-:-:S02]  /*2e60*/  UISETP.GE.OR UP0, UPT, UR5, UR12, UP0 ;  /* 0x0000000c0500728c */ /* 0x000fc40008706670 */
[----:B------:R-:W-:Y:S02]  /*2e70*/  UIMAD.WIDE.U32 UR14, UR5, UR8, URZ ;  /* 0x00000008050e72a5 */ /* 0x000fe4000f8e00ff */
[----:B------:R-:W-:Y:S01]  /*2e80*/  UIADD3 UR12, UPT, UPT, -UR5, URZ, URZ ;  /* 0x000000ff050c7290 */ /* 0x000fe2000fffe1ff */
[----:B------:R-:W-:Y:S01]  /*2e90*/  UMOV UR10, UR11 ;  /* 0x0000000b000a7c82 */ /* 0x000fe20008000000 */
[----:B------:R-:W-:Y:S02]  /*2ea0*/  UIADD3 UR11, UPT, UPT, -UR4, URZ, URZ ;  /* 0x000000ff040b7290 */ /* 0x000fe4000fffe1ff */
[----:B------:R-:W-:-:S03]  /*2eb0*/  USHF.R.U32.HI UR10, URZ, UR9, UR10 ;  /* 0x00000009ff0a7299 */ /* 0x000fc6000801160a */
[----:B------:R-:W-:Y:S01]  /*2ec0*/  @!UP0 UMOV UR8, UR15 ;  /* 0x0000000f00088c82 */ /* 0x000fe20008000000 */
[----:B------:R-:W-:Y:S02]  /*2ed0*/  UIMAD UR11, UR18, UR11, UR31 ;  /* 0x0000000b120b72a4 */ /* 0x000fe4000f8e021f */
[----:B------:R-:W-:Y:S02]  /*2ee0*/  USEL UR10, UR4, UR10, !UP3 ;  /* 0x0000000a040a7287 */ /* 0x000fe4000d800000 */
[----:B------:R-:W-:Y:S02]  /*2ef0*/  @!UP0 USHF.R.U32.HI UR8, URZ, UR9, UR8 ;  /* 0x00000009ff088299 */ /* 0x000fe40008011608 */
[----:B------:R-:W-:Y:S02]  /*2f00*/  UIADD3 UR9, UPT, UPT, -UR10, URZ, URZ ;  /* 0x000000ff0a097290 */ /* 0x000fe4000fffe1ff */
[----:B------:R-:W-:Y:S02]  /*2f10*/  @!UP0 USEL UR8, UR5, UR8, !UP3 ;  /* 0x0000000805088287 */ /* 0x000fe4000d800000 */
[----:B------:R-:W-:-:S02]  /*2f20*/  UIMAD UR9, UR40, UR9, UR4 ;  /* 0x00000009280972a4 */ /* 0x000fc4000f8e0204 */
[----:B------:R-:W-:Y:S02]  /*2f30*/  @!UP0 UIADD3 UR10, UPT, UPT, UR10, -UR8, URZ ;  /* 0x800000080a0a8290 */ /* 0x000fe4000fffe0ff */
[----:B------:R-:W-:Y:S02]  /*2f40*/  @!UP0 UIMAD UR8, UR9, UR7, UR8 ;  /* 0x00000007090882a4 */ /* 0x000fe4000f8e0208 */
[----:B------:R-:W-:Y:S02]  /*2f50*/  @!UP0 UIMAD UR4, UR40, UR10, UR5 ;  /* 0x0000000a280482a4 */ /* 0x000fe4000f8e0205 */
[----:B------:R-:W-:Y:S02]  /*2f60*/  UIMAD UR7, UR20, UR12, UR37 ;  /* 0x0000000c140772a4 */ /* 0x000fe4000f8e0225 */
[----:B------:R-:W-:Y:S01]  /*2f70*/  UIMAD UR31, UR4, UR18, UR11 ;  /* 0x00000012041f72a4 */ /* 0x000fe2000f8e020b */
[----:B------:R-:W-:Y:S02]  /*2f80*/  @!UP0 UMOV UR5, UR8 ;  /* 0x0000000800058c82 */ /* 0x000fe40008000000 */
[----:B------:R-:W-:-:S12]  /*2f90*/  UIMAD UR37, UR5, UR20, UR7 ;  /* 0x00000014052572a4 */ /* 0x000fd8000f8e0207 */
.L_x_41:
[----:B------:R-:W2:Y:S02]  /*2fa0*/  LDCU UR4, c[0x0][0xb30] ;  /* 0x00016600ff0477ac */ /* 0x000ea40008000800 */
[----:B--2---:R-:W-:-:S09]  /*2fb0*/  UISETP.NE.AND UP0, UPT, UR4, 0x1, UPT ;  /* 0x000000010400788c */ /* 0x004fd2000bf05270 */
[----:B------:R-:W-:Y:S05]  /*2fc0*/  BRA.U UP0, `(.L_x_42) ;  /* 0x0000000100447547 */ /* 0x000fea000b800000 */
[----:B------:R-:W2:Y:S01]  /*2fd0*/  LDCU.128 UR16, c[0x0][0xb10] ;  /* 0x00016200ff1077ac */ /* 0x000ea20008000c00 */
[----:B------:R-:W3:Y:S01]  /*2fe0*/  LDCU UR10, c[0x0][0xb0c] ;  /* 0x00016180ff0a77ac */ /* 0x000ee20008000800 */
[----:B------:R-:W4:Y:S01]  /*2ff0*/  LDCU UR7, c[0x0][0xb20] ;  /* 0x00016400ff0777ac */ /* 0x000f220008000800 */
[----:B--2---:R-:W-:Y:S02]  /*3000*/  UIMAD.WIDE.U32 UR8, UR37, UR16, URZ ;  /* 0x00000010250872a5 */ /* 0x004fe4000f8e00ff */
[----:B------:R-:W-:Y:S02]  /*3010*/  UIMAD.WIDE.U32 UR4, UR31, UR19, URZ ;  /* 0x000000131f0472a5 */ /* 0x000fe4000f8e00ff */
[----:B---3--:R-:W-:Y:S02]  /*3020*/  UISETP.NE.AND UP2, UPT, UR10, 0x1, UPT ;  /* 0x000000010a00788c */ /* 0x008fe4000bf45270 */
[----:B------:R-:W-:Y:S01]  /*3030*/  UISETP.NE.AND UP0, UPT, UR18, 0x1, UPT ;  /* 0x000000011200788c */ /* 0x000fe2000bf05270 */
[----:B------:R-:W-:-:S02]  /*3040*/  UMOV UR8, UR9 ;  /* 0x0000000900087c82 */ /* 0x000fc40008000000 */
[----:B------:R-:W-:Y:S01]  /*3050*/  UMOV UR4, UR5 ;  /* 0x0000000500047c82 */ /* 0x000fe20008000000 */
[----:B------:R-:W-:Y:S02]  /*3060*/  USHF.R.U32.HI UR17, URZ, UR17, UR8 ;  /* 0x00000011ff117299 */ /* 0x000fe40008011608 */
[----:B----4-:R-:W-:Y:S02]  /*3070*/  USHF.R.U32.HI UR4, URZ, UR7, UR4 ;  /* 0x00000007ff047299 */ /* 0x010fe40008011604 */
[----:B------:R-:W-:Y:S02]  /*3080*/  USEL UR5, UR37, UR17, !UP2 ;  /* 0x0000001125057287 */ /* 0x000fe4000d000000 */
[----:B------:R-:W-:-:S04]  /*3090*/  USEL UR4, UR31, UR4, !UP0 ;  /* 0x000000041f047287 */ /* 0x000fc8000c000000 */
[----:B------:R-:W-:Y:S02]  /*30a0*/  UIADD3 UR7, UPT, UPT, UR5, -UR4, URZ ;  /* 0x8000000405077290 */ /* 0x000fe4000fffe0ff */
[----:B------:R-:W-:Y:S02]  /*30b0*/  UIADD3 UR4, UPT, UPT, -UR5, UR4, URZ ;  /* 0x0000000405047290 */ /* 0x000fe4000fffe1ff */
[----:B------:R-:W-:Y:S02]  /*30c0*/  UIMAD UR31, UR7, UR18, UR31 ;  /* 0x00000012071f72a4 */ /* 0x000fe4000f8e021f */
[----:B------:R-:W-:-:S12]  /*30d0*/  UIMAD UR37, UR4, UR10, UR37 ;  /* 0x0000000a042572a4 */ /* 0x000fd8000f8e0225 */
.L_x_42:
[----:B------:R-:W-:Y:S01]  /*30e0*/  VIADD R11, R11, 0x1 ;  /* 0x000000010b0b7836 */ /* 0x000fe20000000000 */
[----:B------:R-:W-:Y:S01]  /*30f0*/  PLOP3.LUT P1, PT, PT, PT, PT, 0x80, 0x8 ;  /* 0x000000000008781c */ /* 0x000fe20003f2f070 */
[----:B------:R-:W-:Y:S02]  /*3100*/  UIADD3 UR46, UPT, UPT, UR37, UR58, URZ ;  /* 0x0000003a252e7290 */ /* 0x000fe4000fffe0ff */
[----:B------:R-:W-:Y:S01]  /*3110*/  UIADD3 UR45, UPT, UPT, UR31, UR55, URZ ;  /* 0x000000371f2d7290 */ /* 0x000fe2000fffe0ff */
[----:B------:R-:W-:-:S04]  /*3120*/  ISETP.NE.AND P0, PT, R11, 0x2, PT ;  /* 0x000000020b00780c */ /* 0x000fc80003f05270 */
[----:B-1----:R-:W-:Y:S02]  /*3130*/  SEL R0, RZ, 0x1, P0 ;  /* 0x00000001ff007807 */ /* 0x002fe40000000000 */
[----:B------:R-:W-:Y:S02]  /*3140*/  SEL R11, R11, RZ, P0 ;  /* 0x000000ff0b0b7207 */ /* 0x000fe40000000000 */
[----:B------:R-:W-:Y:S01]  /*3150*/  LOP3.LUT R10, R10, R0, RZ, 0x3c, !PT ;  /* 0x000000000a0a7212 */ /* 0x000fe200078e3cff */
[----:B------:R-:W-:Y:S06]  /*3160*/  BRA.U UP1, `(.L_x_43) ;  /* 0xfffffff101447547 */ /* 0x000fec000b83ffff */
[----:B------:R-:W-:Y:S01]  /*3170*/  UIADD3 UR13, UPT, UPT, UR13, 0x240, URZ ;  /* 0x000002400d0d7890 */ /* 0x000fe2000fffe0ff */
[----:B------:R-:W-:-:S03]  /*3180*/  SHF.L.U32 R2, R12, 0x1f, RZ ;  /* 0x0000001f0c027819 */ /* 0x000fc600000006ff */
[----:B------:R-:W-:-:S09]  /*3190*/  ULEA UR4, UR6, UR13, 0x3 ;  /* 0x0000000d06047291 */ /* 0x000fd2000f8e18ff */
[----:B------:R-:W1:Y:S02]  /*31a0*/  SYNCS.PHASECHK.TRANS64.TRYWAIT P0, [UR4], R2 ;  /* 0x00000002ff0075a7 */ /* 0x000e640008001104 */
[----:B-1----:R-:W-:Y:S05]  /*31b0*/  @!P0 BRA `(.L_x_44) ;  /* 0x0000006800d88947 */ /* 0x002fea0003800000 */
.L_x_187:
[----:B------:R-:W-:-:S04]  /*31c0*/  UIADD3 UR4, UPT, UPT, UR6, 0x1, URZ ;  /* 0x0000000106047890 */ /* 0x000fc8000fffe0ff */
[----:B------:R-:W-:-:S04]  /*31d0*/  UISETP.NE.AND UP0, UPT, UR4, 0x48, UPT ;  /* 0x000000480400788c */ /* 0x000fc8000bf05270 */
[----:B------:R-:W-:Y:S02]  /*31e0*/  USEL UR6, URZ, 0x1, UP0 ;  /* 0x00000001ff067887 */ /* 0x000fe40008000000 */
[----:B------:R-:W-:-:S04]  /*31f0*/  USEL UR4, UR4, URZ, UP0 ;  /* 0x000000ff04047287 */ /* 0x000fc80008000000 */
[----:B------:R-:W-:Y:S01]  /*3200*/  ULEA UR5, UR4, UR13, 0x3 ;  /* 0x0000000d04057291 */ /* 0x000fe2000f8e18ff */
[----:B-1----:R-:W-:-:S04]  /*3210*/  LOP3.LUT R2, R12, UR6, RZ, 0x3c, !PT ;  /* 0x000000060c027c12 */ /* 0x002fc8000f8e3cff */
[----:B------:R-:W-:-:S04]  /*3220*/  SHF.L.U32 R3, R2, 0x1f, RZ ;  /* 0x0000001f02037819 */ /* 0x000fc800000006ff */
[----:B------:R-:W1:Y:S02]  /*3230*/  SYNCS.PHASECHK.TRANS64.TRYWAIT P0, [UR5], R3 ;  /* 0x00000003ff0075a7 */ /* 0x000e640008001105 */
[----:B-1----:R-:W-:Y:S05]  /*3240*/  @!P0 BRA `(.L_x_45) ;  /* 0x0000006800cc8947 */ /* 0x002fea0003800000 */
.L_x_189:
[----:B------:R-:W-:-:S04]  /*3250*/  UIADD3 UR4, UPT, UPT, UR4, 0x1, URZ ;  /* 0x0000000104047890 */ /* 0x000fc8000fffe0ff */
[----:B------:R-:W-:-:S04]  /*3260*/  UISETP.NE.AND UP0, UPT, UR4, 0x48, UPT ;  /* 0x000000480400788c */ /* 0x000fc8000bf05270 */
[----:B------:R-:W-:Y:S02]  /*3270*/  USEL UR6, URZ, 0x1, UP0 ;  /* 0x00000001ff067887 */ /* 0x000fe40008000000 */
[----:B------:R-:W-:-:S04]  /*3280*/  USEL UR4, UR4, URZ, UP0 ;  /* 0x000000ff04047287 */ /* 0x000fc80008000000 */
[----:B------:R-:W-:Y:S01]  /*3290*/  ULEA UR5, UR4, UR13, 0x3 ;  /* 0x0000000d04057291 */ /* 0x000fe2000f8e18ff */
[----:B------:R-:W-:-:S04]  /*32a0*/  LOP3.LUT R2, R2, UR6, RZ, 0x3c, !PT ;  /* 0x0000000602027c12 */ /* 0x000fc8000f8e3cff */
[----:B-1----:R-:W-:-:S04]  /*32b0*/  SHF.L.U32 R3, R2, 0x1f, RZ ;  /* 0x0000001f02037819 */ /* 0x002fc800000006ff */
[----:B------:R-:W1:Y:S02]  /*32c0*/  SYNCS.PHASECHK.TRANS64.TRYWAIT P0, [UR5], R3 ;  /* 0x00000003ff0075a7 */ /* 0x000e640008001105 */
[----:B-1----:R-:W-:Y:S05]  /*32d0*/  @!P0 BRA `(.L_x_46) ;  /* 0x0000006800c08947 */ /* 0x002fea0003800000 */
.L_x_191:
        /* <DEDUP_REMOVED lines=9> */
.L_x_193:
        /* <DEDUP_REMOVED lines=9> */
.L_x_195:
        /* <DEDUP_REMOVED lines=9> */
.L_x_197:
        /* <DEDUP_REMOVED lines=9> */
.L_x_199:
        /* <DEDUP_REMOVED lines=9> */
.L_x_201:
        /* <DEDUP_REMOVED lines=9> */
.L_x_203:
        /* <DEDUP_REMOVED lines=9> */
.L_x_205:
        /* <DEDUP_REMOVED lines=9> */
.L_x_207:
        /* <DEDUP_REMOVED lines=9> */
.L_x_209:
        /* <DEDUP_REMOVED lines=9> */
.L_x_211:
        /* <DEDUP_REMOVED lines=9> */
.L_x_213:
        /* <DEDUP_REMOVED lines=9> */
.L_x_215:
        /* <DEDUP_REMOVED lines=9> */
.L_x_217:
        /* <DEDUP_REMOVED lines=9> */
.L_x_219:
        /* <DEDUP_REMOVED lines=9> */
.L_x_221:
        /* <DEDUP_REMOVED lines=9> */
.L_x_223:
        /* <DEDUP_REMOVED lines=9> */
.L_x_225:
        /* <DEDUP_REMOVED lines=9> */
.L_x_227:
        /* <DEDUP_REMOVED lines=9> */
.L_x_229:
        /* <DEDUP_REMOVED lines=9> */
.L_x_231:
        /* <DEDUP_REMOVED lines=9> */
.L_x_233:
        /* <DEDUP_REMOVED lines=9> */
.L_x_235:
        /* <DEDUP_REMOVED lines=9> */
.L_x_237:
        /* <DEDUP_REMOVED lines=9> */
.L_x_239:
        /* <DEDUP_REMOVED lines=9> */
.L_x_241:
        /* <DEDUP_REMOVED lines=9> */
.L_x_243:
        /* <DEDUP_REMOVED lines=9> */
.L_x_245:
        /* <DEDUP_REMOVED lines=9> */
.L_x_247:
        /* <DEDUP_REMOVED lines=9> */
.L_x_249:
        /* <DEDUP_REMOVED lines=9> */
.L_x_251:
        /* <DEDUP_REMOVED lines=9> */
.L_x_253:
        /* <DEDUP_REMOVED lines=9> */
.L_x_255:
        /* <DEDUP_REMOVED lines=9> */
.L_x_257:
        /* <DEDUP_REMOVED lines=9> */
.L_x_259:
        /* <DEDUP_REMOVED lines=9> */
.L_x_261:
        /* <DEDUP_REMOVED lines=9> */
.L_x_263:
        /* <DEDUP_REMOVED lines=9> */
.L_x_265:
        /* <DEDUP_REMOVED lines=9> */
.L_x_267:
        /* <DEDUP_REMOVED lines=9> */
.L_x_269:
        /* <DEDUP_REMOVED lines=9> */
.L_x_271:
        /* <DEDUP_REMOVED lines=9> */
.L_x_273:
        /* <DEDUP_REMOVED lines=9> */
.L_x_275:
        /* <DEDUP_REMOVED lines=9> */
.L_x_277:
        /* <DEDUP_REMOVED lines=9> */
.L_x_279:
        /* <DEDUP_REMOVED lines=9> */
.L_x_281:
        /* <DEDUP_REMOVED lines=9> */
.L_x_283:
        /* <DEDUP_REMOVED lines=9> */
.L_x_285:
        /* <DEDUP_REMOVED lines=9> */
.L_x_287:
        /* <DEDUP_REMOVED lines=9> */
.L_x_289:
        /* <DEDUP_REMOVED lines=9> */
.L_x_291:
        /* <DEDUP_REMOVED lines=9> */
.L_x_293:
        /* <DEDUP_REMOVED lines=9> */
.L_x_295:
        /* <DEDUP_REMOVED lines=9> */
.L_x_297:
        /* <DEDUP_REMOVED lines=9> */
.L_x_299:
        /* <DEDUP_REMOVED lines=9> */
.L_x_301:
        /* <DEDUP_REMOVED lines=9> */
.L_x_303:
        /* <DEDUP_REMOVED lines=9> */
.L_x_305:
        /* <DEDUP_REMOVED lines=9> */
.L_x_307:
        /* <DEDUP_REMOVED lines=9> */
.L_x_309:
        /* <DEDUP_REMOVED lines=9> */
.L_x_311:
        /* <DEDUP_REMOVED lines=9> */
.L_x_313:
        /* <DEDUP_REMOVED lines=9> */
.L_x_315:
        /* <DEDUP_REMOVED lines=9> */
.L_x_317:
        /* <DEDUP_REMOVED lines=9> */
.L_x_319:
        /* <DEDUP_REMOVED lines=9> */
.L_x_321:
        /* <DEDUP_REMOVED lines=9> */
.L_x_323:
        /* <DEDUP_REMOVED lines=9> */
.L_x_325:
        /* <DEDUP_REMOVED lines=9> */
.L_x_327:
[----:B------:R-:W-:-:S04]  /*5920*/  UIADD3 UR4, UPT, UPT, UR4, 0x1, URZ ;  /* 0x0000000104047890 */ /* 0x000fc8000fffe0ff */
[----:B------:R-:W-:-:S04]  /*5930*/  UISETP.NE.AND UP0, UPT, UR4, 0x48, UPT ;  /* 0x000000480400788c */ /* 0x000fc8000bf05270 */
[----:B------:R-:W-:Y:S02]  /*5940*/  USEL UR5, URZ, 0x1, UP0 ;  /* 0x00000001ff057887 */ /* 0x000fe40008000000 */
[----:B------:R-:W-:-:S04]  /*5950*/  USEL UR4, UR4, URZ, UP0 ;  /* 0x000000ff04047287 */ /* 0x000fc80008000000 */
[----:B------:R-:W-:Y:S01]  /*5960*/  ULEA UR4, UR4, UR13, 0x3 ;  /* 0x0000000d04047291 */ /* 0x000fe2000f8e18ff */
[----:B------:R-:W-:-:S04]  /*5970*/  LOP3.LUT R2, R2, UR5, RZ, 0x3c, !PT ;  /* 0x0000000502027c12 */ /* 0x000fc8000f8e3cff */
[----:B------:R-:W-:Y:S01]  /*5980*/  SHF.L.U32 R2, R2, 0x1f, RZ ;  /* 0x0000001f02027819 */ /* 0x000fe200000006ff */
[----:B-1----:R-:W-:-:S07]  /*5990*/  IMAD.U32 R0, RZ, RZ, UR4 ;  /* 0x00000004ff007e24 */ /* 0x002fce000f8e00ff */
.L_x_115:
[----:B-1----:R1:W2:Y:S02]  /*59a0*/  SYNCS.PHASECHK.TRANS64.TRYWAIT P0, [R0+URZ], R2 ;  /* 0x00000002000075a7 */ /* 0x0022a400080011ff */
[----:B--2---:R-:W-:Y:S05]  /*59b0*/  @!P0 NANOSLEEP.SYNCS 0x989680 ;  /* 0x009896800000895d */ /* 0x004fea0003900000 */
[----:B------:R-:W2:Y:S02]  /*59c0*/  @!P0 SYNCS.PHASECHK.TRANS64 P0, [R0+URZ], R2 ;  /* 0x00000002000085a7 */ /* 0x000ea400080010ff */
[----:B--2---:R-:W-:Y:S05]  /*59d0*/  @P0 EXIT ;  /* 0x000000000000094d */ /* 0x004fea0003800000 */
[----:B------:R-:W-:Y:S05]  /*59e0*/  BRA `(.L_x_115) ;  /* 0xfffffffc00ec7947 */ /* 0x000fea000383ffff */
.L_x_23:
[----:B------:R-:W1:Y:S02]  /*59f0*/  S2UR UR4, SR_CgaCtaId ;  /* 0x00000000000479c3 */ /* 0x000e640000008800 */
[----:B-1----:R-:W-:-:S04]  /*5a00*/  UISETP.NE.AND UP0, UPT, UR4, URZ, UPT ;  /* 0x000000ff0400728c */ /* 0x002fc8000bf05270 */
[----:B------:R-:W-:-:S09]  /*5a10*/  UISETP.NE.OR UP0, UPT, UR13, 0x1, UP0 ;  /* 0x000000010d00788c */ /* 0x000fd20008705670 */
[----:B------:R-:W-:Y:S05]  /*5a20*/  BRA.U UP0, `(.L_x_116) ;  /* 0x00000005004c7547 */ /* 0x000fea000b800000 */
[----:B------:R-:W1:Y:S01]  /*5a30*/  S2UR UR5, SR_CgaCtaId ;  /* 0x00000000000579c3 */ /* 0x000e620000008800 */
[----:B------:R-:W-:Y:S01]  /*5a40*/  UMOV UR4, 0x400 ;  /* 0x0000040000047882 */ /* 0x000fe20000000000 */
[----:B------:R-:W-:Y:S01]  /*5a50*/  ISETP.GE.U32.AND P2, PT, R0, 0x4, PT ;  /* 0x000000040000780c */ /* 0x000fe20003f46070 */
[----:B------:R-:W-:Y:S01]  /*5a60*/  IMAD.MOV.U32 R12, RZ, RZ, 0x1 ;  /* 0x00000001ff0c7424 */ /* 0x000fe200078e00ff */
[----:B------:R-:W-:Y:S02]  /*5a70*/  CS2R R10, SRZ ;  /* 0x00000000000a7805 */ /* 0x000fe4000001ff00 */
[----:B------:R-:W-:Y:S01]  /*5a80*/  CS2R R8, SRZ ;  /* 0x0000000000087805 */ /* 0x000fe2000001ff00 */
[----:B-1----:R-:W-:-:S03]  /*5a90*/  ULEA UR6, UR5, UR4, 0x18 ;  /* 0x0000000405067291 */ /* 0x002fc6000f8ec0ff */
[----:B------:R-:W-:-:S09]  /*5aa0*/  UMOV UR5, URZ ;  /* 0x000000ff00057c82 */ /* 0x000fd20008000000 */
.L_x_120:
[----:B------:R-:W-:Y:S02]  /*5ab0*/  LEA R2, R8, UR6, 0x3 ;  /* 0x0000000608027c11 */ /* 0x000fe4000f8e18ff */
[----:B------:R-:W-:-:S03]  /*5ac0*/  SHF.L.U32 R4, R9, 0x1f, RZ ;  /* 0x0000001f09047819 */ /* 0x000fc600000006ff */
[----:B------:R-:W-:Y:S01]  /*5ad0*/  VIADD R5, R2, 0x510 ;  /* 0x0000051002057836 */ /* 0x000fe20000000000 */
[----:B------:R-:W1:Y:S02]  /*5ae0*/  SYNCS.PHASECHK.TRANS64.TRYWAIT P0, [R2+URZ+0x500], R4 ;  /* 0x00050004020075a7 */ /* 0x000e6400080011ff */
[----:B-1----:R-:W-:Y:S05]  /*5af0*/  @!P0 BRA `(.L_x_117) ;  /* 0x0000005c00308947 */ /* 0x002fea0003800000 */
.L_x_328:
[----:B------:R-:W-:Y:S01]  /*5b00*/  ULEA UR4, UR5, UR6, 0x3 ;  /* 0x0000000605047291 */ /* 0x000fe2000f8e18ff */
[----:B-1----:R-:W-:Y:S01]  /*5b10*/  PRMT R2, RZ, 0x654, R5 ;  /* 0x00000654ff027816 */ /* 0x002fe20000000005 */
[----:B------:R-:W-:Y:S01]  /*5b20*/  @!P2 IMAD.MOV.U32 R4, RZ, RZ, 0x10 ;  /* 0x00000010ff04a424 */ /* 0x000fe200078e00ff */
[----:B------:R-:W-:Y:S01]  /*5b30*/  SHF.L.U32 R5, R12, 0x1f, RZ ;  /* 0x0000001f0c057819 */ /* 0x000fe200000006ff */
[----:B------:R-:W-:Y:S01]  /*5b40*/  UIADD3 UR7, UPT, UPT, UR4, 0x4a0, URZ ;  /* 0x000004a004077890 */ /* 0x000fe2000fffe0ff */
[----:B------:R1:W-:Y:S05]  /*5b50*/  SYNCS.ARRIVE.TRANS64.RED.A1T0 RZ, [R2+URZ], RZ ;  /* 0x000000ff02ff79a7 */ /* 0x0003ea00081004ff */
[----:B------:R-:W-:Y:S01]  /*5b60*/  IMAD.U32 R6, RZ, RZ, UR7 ;  /* 0x00000007ff067e24 */ /* 0x000fe2000f8e00ff */
[----:B------:R-:W2:Y:S04]  /*5b70*/  SYNCS.PHASECHK.TRANS64.TRYWAIT P0, [UR4+0x4b0], R5 ;  /* 0x0004b005ff0075a7 */ /* 0x000ea80008001104 */
[----:B------:R-:W-:Y:S01]  /*5b80*/  PRMT R6, R0, 0x654, R6 ;  /* 0x0000065400067816 */ /* 0x000fe20000000006 */
[----:B-12---:R-:W-:Y:S06]  /*5b90*/  @!P0 BRA `(.L_x_118) ;  /* 0x0000005c001c8947 */ /* 0x006fec0003800000 */
.L_x_330:
[----:B------:R-:W-:Y:S01]  /*5ba0*/  ULEA UR8, UR5, UR6, 0x4 ;  /* 0x0000000605087291 */ /* 0x000fe2000f8e20ff */
[----:B------:R-:W-:Y:S01]  /*5bb0*/  SEL R3, R6, R3, !P2 ;  /* 0x0000000306037207 */ /* 0x000fe20005000000 */
[----:B------:R-:W-:Y:S01]  /*5bc0*/  UIADD3 UR9, UPT, UPT, UR4, 0x4a0, URZ ;  /* 0x000004a004097890 */ /* 0x000fe2000fffe0ff */
[----:B-1----:R-:W-:Y:S01]  /*5bd0*/  LEA R2, R11, UR6, 0x3 ;  /* 0x000000060b027c11 */ /* 0x002fe2000f8e18ff */
[----:B------:R-:W-:Y:S01]  /*5be0*/  UIADD3 UR8, UPT, UPT, UR8, 0x530, URZ ;  /* 0x0000053008087890 */ /* 0x000fe2000fffe0ff */
[----:B------:R1:W-:Y:S01]  /*5bf0*/  @!P2 SYNCS.ARRIVE.TRANS64.RED RZ, [R3+URZ], R4 ;  /* 0x0000000403ffa9a7 */ /* 0x0003e200080004ff */
[----:B------:R-:W-:Y:S01]  /*5c00*/  UIADD3 UR4, UPT, UPT, UR5, 0x1, URZ ;  /* 0x0000000105047890 */ /* 0x000fe2000fffe0ff */
[----:B------:R-:W-:-:S03]  /*5c10*/  VIADD R8, R8, 0x1 ;  /* 0x0000000108087836 */ /* 0x000fc60000000000 */
[----:B------:R-:W-:Y:S02]  /*5c20*/  UISETP.NE.AND UP0, UPT, UR4, 0x2, UPT ;  /* 0x000000020400788c */ /* 0x000fe4000bf05270 */
[----:B------:R-:W-:Y:S01]  /*5c30*/  ISETP.NE.AND P0, PT, R8, 0x2, PT ;  /* 0x000000020800780c */ /* 0x000fe20003f05270 */
[----:B------:R-:W-:Y:S06]  /*5c40*/  UGETNEXTWORKID.BROADCAST [UR8], [UR9] ;  /* 0x00000000080073ca */ /* 0x000fec0008000100 */
[----:B------:R-:W-:Y:S02]  /*5c50*/  USEL UR7, URZ, 0x1, UP0 ;  /* 0x00000001ff077887 */ /* 0x000fe40008000000 */
[----:B------:R-:W-:-:S04]  /*5c60*/  USEL UR5, UR4, URZ, UP0 ;  /* 0x000000ff04057287 */ /* 0x000fc80008000000 */
[----:B------:R-:W-:Y:S02]  /*5c70*/  LOP3.LUT R12, R12, UR7, RZ, 0x3c, !PT ;  /* 0x000000070c0c7c12 */ /* 0x000fe4000f8e3cff */
[----:B-1----:R-:W-:-:S04]  /*5c80*/  SHF.L.U32 R4, R10, 0x1f, RZ ;  /* 0x0000001f0a047819 */ /* 0x002fc800000006ff */
[----:B------:R-:W1:Y:S02]  /*5c90*/  SYNCS.PHASECHK.TRANS64.TRYWAIT P1, [R2+URZ+0x4a0], R4 ;  /* 0x0004a004020075a7 */ /* 0x000e6400080211ff */
[----:B-1----:R-:W-:Y:S05]  /*5ca0*/  @!P1 BRA `(.L_x_119) ;  /* 0x0000005800f09947 */ /* 0x002fea0003800000 */
.L_x_331:
[C---:B-1----:R-:W-:Y:S01]  /*5cb0*/  LEA R4, R11.reuse, UR6, 0x4 ;  /* 0x000000060b047c11 */ /* 0x042fe2000f8e20ff */
[----:B------:R-:W-:Y:S01]  /*5cc0*/  VIADD R2, R2, 0x4b0 ;  /* 0x000004b002027836 */ /* 0x000fe20000000000 */
[----:B------:R-:W-:Y:S01]  /*5cd0*/  SEL R8, R8, RZ, P0 ;  /* 0x000000ff08087207 */ /* 0x000fe20000000000 */
[----:B------:R-:W-:-:S03]  /*5ce0*/  VIADD R11, R11, 0x1 ;  /* 0x000000010b0b7836 */ /* 0x000fc60000000000 */
[----:B------:R-:W1:Y:S01]  /*5cf0*/  LDS.128 R4, [R4+0x530] ;  /* 0x0005300004047984 */ /* 0x000e620000000c00 */
[----:B------:R-:W-:Y:S02]  /*5d00*/  PRMT R2, RZ, 0x654, R2 ;  /* 0x00000654ff027816 */ /* 0x000fe40000000002 */
[C---:B------:R-:W-:Y:S01]  /*5d10*/  ISETP.NE.AND P1, PT, R11.reuse, 0x2, PT ;  /* 0x000000020b00780c */ /* 0x040fe20003f25270 */
[----:B------:R-:W-:Y:S01]  /*5d20*/  @!PT LDS RZ, [RZ] ;  /* 0x00000000fffff984 */ /* 0x000fe20000000800 */
[----:B------:R-:W-:Y:S01]  /*5d30*/  @!PT LDS RZ, [RZ] ;  /* 0x00000000fffff984 */ /* 0x000fe20000000800 */
[----:B------:R-:W-:Y:S01]  /*5d40*/  @!PT LDS RZ, [RZ] ;  /* 0x00000000fffff984 */ /* 0x000fe20000000800 */
[----:B------:R-:W-:Y:S01]  /*5d50*/  @!PT LDS RZ, [RZ] ;  /* 0x00000000fffff984 */ /* 0x000fe20000000800 */
[----:B------:R2:W-:Y:S06]  /*5d60*/  MEMBAR.ALL.CTA ;  /* 0x0000000000007992 */ /* 0x0005ec0000008000 */
[----:B--2---:R-:W2:Y:S01]  /*5d70*/  FENCE.VIEW.ASYNC.S ;  /* 0x00000000000073c6 */ /* 0x004ea20000000000 */
[----:B------:R-:W-:Y:S01]  /*5d80*/  SEL R11, R11, RZ, P1 ;  /* 0x000000ff0b0b7207 */ /* 0x000fe20000800000 */
[----:B--2---:R2:W-:Y:S01]  /*5d90*/  SYNCS.ARRIVE.TRANS64.RED.A1T0 RZ, [R2+URZ], RZ ;  /* 0x000000ff02ff79a7 */ /* 0x0045e200081004ff */
[----:B-1----:R-:W-:-:S02]  /*5da0*/  LOP3.LUT P3, RZ, R6, 0x1, RZ, 0xc0, !PT ;  /* 0x0000000106ff7812 */ /* 0x002fc4000786c0ff */
[----:B------:R-:W-:-:S04]  /*5db0*/  SEL R4, RZ, 0x1, P1 ;  /* 0x00000001ff047807 */ /* 0x000fc80000800000 */
[----:B------:R-:W-:Y:S02]  /*5dc0*/  LOP3.LUT R10, R10, R4, RZ, 0x3c, !PT ;  /* 0x000000040a0a7212 */ /* 0x000fe400078e3cff */
[----:B--2---:R-:W-:-:S04]  /*5dd0*/  SEL R2, RZ, 0x1, P0 ;  /* 0x00000001ff027807 */ /* 0x004fc80000000000 */
[----:B------:R-:W-:Y:S01]  /*5de0*/  LOP3.LUT R9, R9, R2, RZ, 0x3c, !PT ;  /* 0x0000000209097212 */ /* 0x000fe200078e3cff */
[----:B------:R-:W-:Y:S06]  /*5df0*/  @P3 BRA `(.L_x_120) ;  /* 0xfffffffc002c3947 */ /* 0x000fec000383ffff */
[----:B------:R-:W-:Y:S01]  /*5e00*/  ULEA UR4, UR5, UR6, 0x3 ;  /* 0x0000000605047291 */ /* 0x000fe2000f8e18ff */
[----:B------:R-:W-:-:S08]  /*5e10*/  SHF.L.U32 R2, R12, 0x1f, RZ ;  /* 0x0000001f0c027819 */ /* 0x000fd000000006ff */
[----:B------:R-:W1:Y:S02]  /*5e20*/  SYNCS.PHASECHK.TRANS64 P0, [UR4+0x4b0], R2 ;  /* 0x0004b002ff0075a7 */ /* 0x000e640008001004 */
[----:B-1----:R-:W-:Y:S05]  /*5e30*/  @P0 BRA `(.L_x_121) ;  /* 0x0000000000080947 */ /* 0x002fea0003800000 */
[----:B------:R-:W1:Y:S02]  /*5e40*/  SYNCS.PHASECHK.TRANS64.TRYWAIT P0, [UR4+0x4b0], R2 ;  /* 0x0004b002ff0075a7 */ /* 0x000e640008001104 */
[----:B-1----:R-:W-:Y:S05]  /*5e50*/  @!P0 BRA `(.L_x_122) ;  /* 0x0000005800988947 */ /* 0x002fea0003800000 */
.L_x_121:
[----:B------:R-:W-:-:S04]  /*5e60*/  UIADD3 UR7, UPT, UPT, UR5, 0x1, URZ ;  /* 0x0000000105077890 */ /* 0x000fc8000fffe0ff */
[----:B------:R-:W-:-:S04]  /*5e70*/  UISETP.NE.AND UP0, UPT, UR7, 0x2, UPT ;  /* 0x000000020700788c */ /* 0x000fc8000bf05270 */
[----:B------:R-:W-:Y:S02]  /*5e80*/  USEL UR8, URZ, 0x1, UP0 ;  /* 0x00000001ff087887 */ /* 0x000fe40008000000 */
[----:B------:R-:W-:-:S04]  /*5e90*/  USEL UR7, UR7, URZ, UP0 ;  /* 0x000000ff07077287 */ /* 0x000fc80008000000 */
[----:B------:R-:W-:Y:S01]  /*5ea0*/  ULEA UR7, UR7, UR6, 0x3 ;  /* 0x0000000607077291 */ /* 0x000fe2000f8e18ff */
[----:B-1----:R-:W-:-:S04]  /*5eb0*/  LOP3.LUT R2, R12, UR8, RZ, 0x3c, !PT ;  /* 0x000000080c027c12 */ /* 0x002fc8000f8e3cff */
[----:B------:R-:W-:-:S04]  /*5ec0*/  SHF.L.U32 R0, R2, 0x1f, RZ ;  /* 0x0000001f02007819 */ /* 0x000fc800000006ff */
[----:B------:R-:W1:Y:S02]  /*5ed0*/  SYNCS.PHASECHK.TRANS64 P0, [UR7+0x4b0], R0 ;  /* 0x0004b000ff0075a7 */ /* 0x000e640008001007 */
[----:B-1----:R-:W-:Y:S05]  /*5ee0*/  @P0 EXIT ;  /* 0x000000000000094d */ /* 0x002fea0003800000 */
[----:B------:R-:W-:Y:S02]  /*5ef0*/  SHF.L.U32 R2, R2, 0x1f, RZ ;  /* 0x0000001f02027819 */ /* 0x000fe400000006ff */
[----:B------:R-:W-:-:S07]  /*5f00*/  MOV R0, UR7 ;  /* 0x0000000700007c02 */ /* 0x000fce0008000f00 */
.L_x_123:
[----:B-1----:R1:W2:Y:S02]  /*5f10*/  SYNCS.PHASECHK.TRANS64.TRYWAIT P0, [R0+URZ+0x4b0], R2 ;  /* 0x0004b002000075a7 */ /* 0x0022a400080011ff */
[----:B--2---:R-:W-:Y:S05]  /*5f20*/  @!P0 NANOSLEEP.SYNCS 0x989680 ;  /* 0x009896800000895d */ /* 0x004fea0003900000 */
[----:B------:R-:W2:Y:S02]  /*5f30*/  @!P0 SYNCS.PHASECHK.TRANS64 P0, [R0+URZ+0x4b0], R2 ;  /* 0x0004b002000085a7 */ /* 0x000ea400080010ff */
[----:B--2---:R-:W-:Y:S05]  /*5f40*/  @P0 EXIT ;  /* 0x000000000000094d */ /* 0x004fea0003800000 */
[----:B------:R-:W-:Y:S05]  /*5f50*/  BRA `(.L_x_123) ;  /* 0xfffffffc00ec7947 */ /* 0x000fea000383ffff */
.L_x_116:
[----:B------:R-:W-:Y:S05]  /*5f60*/  BRA.U UP4, `(.L_x_124) ;  /* 0x0000001104887547 */ /* 0x000fea000b800000 */
[----:B------:R-:W1:Y:S01]  /*5f70*/  S2UR UR7, SR_CgaCtaId ;  /* 0x00000000000779c3 */ /* 0x000e620000008800 */
[----:B------:R-:W-:Y:S01]  /*5f80*/  UMOV UR4, 0x40 ;  /* 0x0000004000047882 */ /* 0x000fe20000000000 */
[----:B------:R-:W-:Y:S01]  /*5f90*/  NOP ;  /* 0x0000000000007918 */ /* 0x000fe20000000000 */
[----:B------:R-:W-:Y:S01]  /*5fa0*/  UMOV UR6, 0x400 ;  /* 0x0000040000067882 */ /* 0x000fe20000000000 */
[----:B-1----:R-:W-:Y:S02]  /*5fb0*/  ULEA UR5, UR7, UR4, 0x18 ;  /* 0x0000000407057291 */ /* 0x002fe4000f8ec0ff */
[----:B------:R-:W-:-:S07]  /*5fc0*/  ULEA UR6, UR7, UR6, 0x18 ;  /* 0x0000000607067291 */ /* 0x000fce000f8ec0ff */
[----:B------:R-:W1:Y:S02]  /*5fd0*/  LDS.U8 R0, [UR5+0x1c] ;  /* 0x00001c05ff007984 */ /* 0x000e640008000000 */
[----:B-1----:R-:W-:-:S13]  /*5fe0*/  ISETP.NE.AND P0, PT, R0, RZ, PT ;  /* 0x000000ff0000720c */ /* 0x002fda0003f05270 */
[----:B------:R-:W-:Y:S05]  /*5ff0*/  @P0 BRA `(.L_x_125) ;  /* 0x0000000400080947 */ /* 0x000fea0003800000 */
[----:B------:R-:W-:Y:S02]  /*6000*/  UISETP.NE.U32.AND UP1, UPT, UR27, 0x1, UPT ;  /* 0x000000011b00788c */ /* 0x000fe4000bf25070 */
[----:B------:R-:W-:-:S07]  /*6010*/  UIADD3 UR7, UPT, UPT, UR5, 0x8, URZ ;  /* 0x0000000805077890 */ /* 0x000fce000fffe0ff */
[----:B------:R-:W-:Y:S05]  /*6020*/  BRA.U !UP1, `(.L_x_126) ;  /* 0x00000001099c7547 */ /* 0x000fea000b800000 */
[----:B------:R-:W-:Y:S01]  /*6030*/  ELECT P0, URZ, PT ;  /* 0x0000000000ff782f */ /* 0x000fe20003800000 */
[----:B------:R-:W-:-:S12]  /*6040*/  BSSY B0, `(.L_x_126) ;  /* 0x0000025000007945 */ /* 0x000fd80003800000 */
[----:B------:R-:W-:Y:S05]  /*6050*/  @!P0 BRA `(.L_x_127) ;  /* 0x00000000008c8947 */ /* 0x000fea0003800000 */
[----:B------:R-:W-:-:S05]  /*6060*/  UMOV UR4, 0x10 ;  /* 0x0000001000047882 */ /* 0x000fca0000000000 */
[----:B------:R-:W-:Y:S04]  /*6070*/  DEPBAR.LE SB1, 0x36 ;  /* 0x00009d800000791a */ /* 0x000fe80000000000 */
[----:B------:R-:W1:Y:S02]  /*6080*/  UTCATOMSWS.2CTA.FIND_AND_SET.ALIGN UP0, UR4, UR4 ;  /* 0x00000004000475e3 */ /* 0x000e640008200800 */
[----:B-1----:R-:W-:Y:S01]  /*6090*/  MOV R10, UR4 ;  /* 0x00000004000a7c02 */ /* 0x002fe20008000f00 */
[----:B------:R-:W-:Y:S06]  /*60a0*/  BRA.U UP0, `(.L_x_128) ;  /* 0x0000000100187547 */ /* 0x000fec000b800000 */
.L_x_129:
[----:B------:R-:W-:Y:S05]  /*60b0*/  NANOSLEEP 0x64 ;  /* 0x000000640000795d */ /* 0x000fea0003800000 */
[----:B------:R-:W-:-:S05]  /*60c0*/  UMOV UR4, 0x10 ;  /* 0x0000001000047882 */ /* 0x000fca0000000000 */
[----:B------:R-:W-:Y:S04]  /*60d0*/  DEPBAR.LE SB1, 0x36 ;  /* 0x00009d800000791a */ /* 0x000fe80000000000 */
[----:B------:R-:W1:Y:S02]  /*60e0*/  UTCATOMSWS.2CTA.FIND_AND_SET.ALIGN UP0, UR4, UR4 ;  /* 0x00000004000475e3 */ /* 0x000e640008200800 */
[----:B-1----:R-:W-:Y:S01]  /*60f0*/  MOV R10, UR4 ;  /* 0x00000004000a7c02 */ /* 0x002fe20008000f00 */
[----:B------:R-:W-:Y:S05]  /*6100*/  BRA.U !UP0, `(.L_x_129) ;  /* 0xfffffffd08e87547 */ /* 0x000fea000b83ffff */
.L_x_128:
[----:B------:R-:W1:Y:S01]  /*6110*/  LDS R6, [UR5+0x10] ;  /* 0x00001005ff067984 */ /* 0x000e620008000800 */
[----:B------:R-:W-:Y:S01]  /*6120*/  IMAD.U32 R0, RZ, RZ, UR6 ;  /* 0x00000006ff007e24 */ /* 0x000fe2000f8e00ff */
[----:B------:R-:W-:-:S03]  /*6130*/  MOV R4, UR29 ;  /* 0x0000001d00047c02 */ /* 0x000fc60008000f00 */
[----:B------:R-:W-:Y:S01]  /*6140*/  VIADD R0, R0, 0x550 ;  /* 0x0000055000007836 */ /* 0x000fe20000000000 */
[----:B-1----:R-:W-:-:S04]  /*6150*/  SHF.L.U32 R6, R6, 0x1f, RZ ;  /* 0x0000001f06067819 */ /* 0x002fc800000006ff */
[----:B------:R-:W1:Y:S02]  /*6160*/  SYNCS.PHASECHK.TRANS64.TRYWAIT P0, [UR5+0x8], R6 ;  /* 0x00000806ff0075a7 */ /* 0x000e640008001105 */
[----:B-1----:R-:W-:Y:S05]  /*6170*/  @P0 BRA `(.L_x_130) ;  /* 0x0000000000080947 */ /* 0x002fea0003800000 */
[----:B------:R-:W1:Y:S02]  /*6180*/  SYNCS.PHASECHK.TRANS64.TRYWAIT P0, [UR5+0x8], R6 ;  /* 0x00000806ff0075a7 */ /* 0x000e640008001105 */
[----:B-1----:R-:W-:Y:S05]  /*6190*/  @!P0 BRA `(.L_x_131) ;  /* 0x0000005400e08947 */ /* 0x002fea0003800000 */
.L_x_130:
[----:B------:R-:W-:Y:S01]  /*61a0*/  PRMT R4, R4, 0x654, R0 ;  /* 0x0000065404047816 */ /* 0x000fe20000000000 */
[----:B------:R-:W-:Y:S01]  /*61b0*/  HFMA2 R0, -RZ, RZ, 0, 5.9604644775390625e-08 ;  /* 0x00000001ff007431 */ /* 0x000fe200000001ff */
[----:B------:R-:W-:Y:S01]  /*61c0*/  UPRMT UR4, UR29, 0x654, UR7 ;  /* 0x000006541d047896 */ /* 0x000fe20008000007 */
[----:B------:R-:W-:Y:S02]  /*61d0*/  IMAD.MOV.U32 R8, RZ, RZ, 0xffff ;  /* 0x0000ffffff087424 */ /* 0x000fe400078e00ff */
[----:B-1----:R-:W-:Y:S02]  /*61e0*/  IMAD.MOV.U32 R6, RZ, RZ, 0x4 ;  /* 0x00000004ff067424 */ /* 0x002fe400078e00ff */
[----:B------:R-:W-:Y:S01]  /*61f0*/  IMAD.SHL.U32 R9, R10, 0x20, RZ ;  /* 0x000000200a097824 */ /* 0x000fe200078e00ff */
[----:B------:R-:W-:Y:S02]  /*6200*/  MOV R5, UR4 ;  /* 0x0000000400057c02 */ /* 0x000fe40008000f00 */
[-C--:B------:R-:W-:Y:S01]  /*6210*/  SHF.L.U32 R8, R8, R10.reuse, RZ ;  /* 0x0000000a08087219 */ /* 0x080fe200000006ff */
[----:B------:R1:W-:Y:S01]  /*6220*/  SYNCS.ARRIVE.TRANS64.RED RZ, [UR4], R6 ;  /* 0x00000006ffff79a7 */ /* 0x0003e20008000404 */
[----:B------:R-:W-:Y:S01]  /*6230*/  SHF.L.U32 R7, R0, R10, RZ ;  /* 0x0000000a00077219 */ /* 0x000fe200000006ff */
[----:B------:R1:W-:Y:S04]  /*6240*/  STS [UR6+0x550], R9 ;  /* 0x00055009ff007988 */ /* 0x0003e80008000806 */
[----:B------:R1:W-:Y:S04]  /*6250*/  STAS [R4.64], R10 ;  /* 0x0000000a04007dbd */ /* 0x0003e8000c0008ff */
[----:B------:R1:W-:Y:S04]  /*6260*/  ATOMS.OR RZ, [UR5+0x14], R8 ;  /* 0x00001408ffff798c */ /* 0x0003e8000b000005 */
[----:B------:R1:W-:Y:S04]  /*6270*/  ATOMS.OR RZ, [UR5+0x18], R7 ;  /* 0x00001807ffff798c */ /* 0x0003e8000b000005 */
[----:B------:R1:W-:Y:S02]  /*6280*/  ATOMS.XOR RZ, [UR5+0x10], R0 ;  /* 0x00001000ffff798c */ /* 0x0003e4000b800005 */
.L_x_127:
[----:B------:R-:W-:Y:S05]  /*6290*/  BSYNC B0 ;  /* 0x0000000000007941 */ /* 0x000fea0003800000 */
.L_x_126:
[----:B------:R-:W-:Y:S05]  /*62a0*/  BRA.U UP1, `(.L_x_132) ;  /* 0x00000001016c7547 */ /* 0x000fea000b800000 */
[----:B------:R-:W-:-:S03]  /*62b0*/  UMOV UR4, 0xffffffff ;  /* 0xffffffff00047882 */ /* 0x000fc60000000000 */
[----:B------:R-:W-:Y:S05]  /*62c0*/  BRA.DIV UR4, `(.L_x_133) ;  /* 0x0000005604ac7947 */ /* 0x000fea000b800000 */
[----:B------:R-:W-:-:S13]  /*62d0*/  ELECT P0, URZ, PT ;  /* 0x0000000000ff782f */ /* 0x000fda0003800000 */
.L_x_335:
[----:B------:R-:W-:Y:S05]  /*62e0*/  @!P0 BRA `(.L_x_132) ;  /* 0x00000000005c8947 */ /* 0x000fea0003800000 */
[----:B-1----:R-:W1:Y:S02]  /*62f0*/  LDS R4, [UR5+0x10] ;  /* 0x00001005ff047984 */ /* 0x002e640008000800 */
[----:B-1----:R-:W-:-:S04]  /*6300*/  SHF.L.U32 R4, R4, 0x1f, RZ ;  /* 0x0000001f04047819 */ /* 0x002fc800000006ff */
[----:B------:R-:W1:Y:S02]  /*6310*/  SYNCS.PHASECHK.TRANS64.TRYWAIT P0, [UR5+0x8], R4 ;  /* 0x00000804ff0075a7 */ /* 0x000e640008001105 */
[----:B-1----:R-:W-:Y:S05]  /*6320*/  @P0 BRA `(.L_x_134) ;  /* 0x0000000000080947 */ /* 0x002fea0003800000 */
[----:B------:R-:W1:Y:S02]  /*6330*/  SYNCS.PHASECHK.TRANS64.TRYWAIT P0, [UR5+0x8], R4 ;  /* 0x00000804ff0075a7 */ /* 0x000e640008001105 */
[----:B-1----:R-:W-:Y:S05]  /*6340*/  @!P0 BRA `(.L_x_135) ;  /* 0x0000005400b08947 */ /* 0x002fea0003800000 */
.L_x_134:
[----:B------:R-:W2:Y:S01]  /*6350*/  LDS R6, [UR6+0x550] ;  /* 0x00055006ff067984 */ /* 0x000ea20008000800 */
[----:B-1----:R-:W-:Y:S02]  /*6360*/  HFMA2 R0, -RZ, RZ, 0, 5.9604644775390625e-08 ;  /* 0x00000001ff007431 */ /* 0x002fe400000001ff */
[----:B------:R-:W-:Y:S01]  /*6370*/  IMAD.MOV.U32 R4, RZ, RZ, 0xffff ;  /* 0x0000ffffff047424 */ /* 0x000fe200078e00ff */
[----:B------:R-:W-:Y:S01]  /*6380*/  UPRMT UR4, UR29, 0x654, UR7 ;  /* 0x000006541d047896 */ /* 0x000fe20008000007 */
[----:B--2---:R-:W-:-:S03]  /*6390*/  IMAD.SHL.U32 R5, R6, 0x20, RZ ;  /* 0x0000002006057824 */ /* 0x004fc600078e00ff */
[-C--:B------:R-:W-:Y:S02]  /*63a0*/  SHF.L.U32 R4, R4, R6.reuse, RZ ;  /* 0x0000000604047219 */ /* 0x080fe400000006ff */
[----:B------:R-:W-:Y:S01]  /*63b0*/  SHF.L.U32 R6, R0, R6, RZ ;  /* 0x0000000600067219 */ /* 0x000fe200000006ff */
[----:B------:R2:W-:Y:S04]  /*63c0*/  STS [UR6+0x550], R5 ;  /* 0x00055005ff007988 */ /* 0x0005e80008000806 */
[----:B------:R2:W-:Y:S04]  /*63d0*/  ATOMS.OR RZ, [UR5+0x14], R4 ;  /* 0x00001404ffff798c */ /* 0x0005e8000b000005 */
[----:B------:R2:W-:Y:S01]  /*63e0*/  ATOMS.OR RZ, [UR5+0x18], R6 ;  /* 0x00001806ffff798c */ /* 0x0005e2000b000005 */
[----:B------:R-:W-:Y:S03]  /*63f0*/  SYNCS.ARRIVE.TRANS64.RED.A1T0 RZ, [UR4], RZ ;  /* 0x000000ffffff79a7 */ /* 0x000fe60008100404 */
[----:B------:R2:W-:Y:S01]  /*6400*/  ATOMS.XOR RZ, [UR5+0x10], R0 ;  /* 0x00001000ffff798c */ /* 0x0005e2000b800005 */
[----:B------:R-:W-:Y:S05]  /*6410*/  BRA `(.L_x_132) ;  /* 0x0000000000107947 */ /* 0x000fea0003800000 */
.L_x_125:
[----:B------:R-:W-:Y:S02]  /*6420*/  MOV R0, 0xffffffff ;  /* 0xffffffff00007802 */ /* 0x000fe40000000f00 */
[----:B------:R-:W-:-:S03]  /*6430*/  MOV R4, 0x6460 ;  /* 0x0000646000047802 */ /* 0x000fc60000000f00 */
[----:B------:R1:W-:Y:S04]  /*6440*/  STS [UR6+0x550], R0 ;  /* 0x00055000ff007988 */ /* 0x0003e80008000806 */
[----:B-1---5:R-:W-:Y:S05]  /*6450*/  CALL.REL.NOINC `($__internal_1_$__cuda_sm10x_tcgen05_guardrail_trap_phase_invalid_during_alloc) ;  /* 0x0000005800b87944 */ /* 0x022fea0003c00000 */
.L_x_132:
[----:B------:R-:W-:Y:S05]  /*6460*/  WARPSYNC.ALL ;  /* 0x0000000000007948 */ /* 0x000fea0003800000 */
[----:B------:R-:W3:Y:S01]  /*6470*/  S2UR UR4, SR_CgaCtaId ;  /* 0x00000000000479c3 */ /* 0x000ee20000008800 */
[----:B------:R-:W-:Y:S01]  /*6480*/  UMOV UR13, 0x400 ;  /* 0x00000400000d7882 */ /* 0x000fe20000000000 */
[----:B------:R-:W-:-:S06]  /*6490*/  NOP ;  /* 0x0000000000007918 */ /* 0x000fcc0000000000 */
[----:B------:R-:W-:Y:S06]  /*64a0*/  BAR.ARV 0x6, 0xa0 ;  /* 0x0182800000007b1d */ /* 0x000fec0000002000 */
[----:B------:R-:W4:Y:S01]  /*64b0*/  LDCU UR6, c[0x0][0x38c] ;  /* 0x00007180ff0677ac */ /* 0x000f220008000800 */
[----:B------:R-:W-:Y:S01]  /*64c0*/  LOP3.LUT R3, R3, 0xffff, RZ, 0xc0, !PT ;  /* 0x0000ffff03037812 */ /* 0x000fe200078ec0ff */
[----:B-1----:R-:W-:Y:S01]  /*64d0*/  IMAD.MOV.U32 R9, RZ, RZ, 0x1 ;  /* 0x00000001ff097424 */ /* 0x002fe200078e00ff */
[----:B------:R-:W-:Y:S01]  /*64e0*/  LOP3.LUT R2, R2, 0xffff, RZ, 0xc0, !PT ;  /* 0x0000ffff02027812 */ /* 0x000fe200078ec0ff */
[----:B------:R-:W-:Y:S01]  /*64f0*/  IMAD.MOV.U32 R8, RZ, RZ, RZ ;  /* 0x000000ffff087224 */ /* 0x000fe200078e00ff */
[----:B------:R-:W-:Y:S01]  /*6500*/  R2UR UR16, R3 ;  /* 0x00000000031072ca */ /* 0x000fe200000e0000 */
[----:B------:R-:W-:Y:S01]  /*6510*/  UMOV UR20, URZ ;  /* 0x000000ff00147c82 */ /* 0x000fe20008000000 */
[----:B------:R-:W-:-:S02]  /*6520*/  R2UR UR24, R2 ;  /* 0x00000000021872ca */ /* 0x000fc400000e0000 */
[----:B------:R-:W-:Y:S01]  /*6530*/  CS2R R2, SRZ ;  /* 0x0000000000027805 */ /* 0x000fe2000001ff00 */
[----:B------:R-:W-:Y:S01]  /*6540*/  UMOV UR10, URZ ;  /* 0x000000ff000a7c82 */ /* 0x000fe20008000000 */
[----:B---3--:R-:W-:Y:S02]  /*6550*/  ULEA UR13, UR4, UR13, 0x18 ;  /* 0x0000000d040d7291 */ /* 0x008fe4000f8ec0ff */
[----:B------:R-:W-:Y:S02]  /*6560*/  UISETP.NE.AND UP3, UPT, UR27, URZ, UPT ;  /* 0x000000ff1b00728c */ /* 0x000fe4000bf65270 */
[----:B------:R-:W-:Y:S02]  /*6570*/  UIADD3 UR5, UPT, UPT, UR13, 0x2800, URZ ;  /* 0x000028000d057890 */ /* 0x000fe4000fffe0ff */
[----:B------:R-:W-:Y:S02]  /*6580*/  UIADD3 UR4, UPT, UPT, UR13, 0x26800, URZ ;  /* 0x000268000d047890 */ /* 0x000fe4000fffe0ff */
[----:B----4-:R-:W-:Y:S01]  /*6590*/  UIADD3 UR6, UPT, UPT, UR6, 0x1f, URZ ;  /* 0x0000001f06067890 */ /* 0x010fe2000fffe0ff */
[----:B--2---:R-:W1:Y:S01]  /*65a0*/  LDS R0, [UR13+0x550] ;  /* 0x0005500dff007984 */ /* 0x004e620008000800 */
[----:B------:R-:W-:-:S02]  /*65b0*/  USHF.R.U32.HI UR5, URZ, 0x4, UR5 ;  /* 0x00000004ff057899 */ /* 0x000fc40008011605 */
[----:B------:R-:W-:Y:S02]  /*65c0*/  USHF.R.S32.HI UR21, URZ, 0x1f, UR6 ;  /* 0x0000001fff157899 */ /* 0x000fe40008011406 */
[----:B------:R-:W-:Y:S02]  /*65d0*/  USHF.R.U32.HI UR4, URZ, 0x4, UR4 ;  /* 0x00000004ff047899 */ /* 0x000fe40008011604 */
[----:B------:R-:W-:Y:S02]  /*65e0*/  ULEA.HI UR21, UR21, UR6, URZ, 0x5 ;  /* 0x0000000615157291 */ /* 0x000fe4000f8f28ff */
[----:B------:R-:W-:Y:S02]  /*65f0*/  ULOP3.LUT UR5, UR5, 0x3fff, URZ, 0xc0, !UPT ;  /* 0x00003fff05057892 */ /* 0x000fe4000f8ec0ff */
[----:B------:R-:W-:Y:S02]  /*6600*/  USHF.R.S32.HI UR21, URZ, 0x5, UR21 ;  /* 0x00000005ff157899 */ /* 0x000fe40008011415 */
[----:B------:R-:W-:-:S02]  /*6610*/  ULOP3.LUT UR18, UR4, 0x3fff, URZ, 0xc0, !UPT ;  /* 0x00003fff04127892 */ /* 0x000fc4000f8ec0ff */
[----:B------:R-:W-:Y:S02]  /*6620*/  UISETP.LT.AND UP0, UPT, UR21, 0x1, UPT ;  /* 0x000000011500788c */ /* 0x000fe4000bf01270 */
[----:B------:R-:W-:Y:S02]  /*6630*/  ULOP3.LUT UR17, UR5, 0x10000, URZ, 0xfc, !UPT ;  /* 0x0001000005117892 */ /* 0x000fe4000f8efcff */
[----:B------:R-:W-:Y:S02]  /*6640*/  ULOP3.LUT UR18, UR18, 0x10000, URZ, 0xfc, !UPT ;  /* 0x0001000012127892 */ /* 0x000fe4000f8efcff */
[----:B------:R-:W-:Y:S01]  /*6650*/  USEL UR25, UR21, 0x1, !UP0 ;  /* 0x0000000115197887 */ /* 0x000fe2000c000000 */
[----:B------:R-:W-:Y:S01]  /*6660*/  UMOV UR11, URZ ;  /* 0x000000ff000b7c82 */ /* 0x000fe20008000000 */
[----:B------:R-:W-:Y:S01]  /*6670*/  UMOV UR22, 0x0 ;  /* 0x0000000000167882 */ /* 0x000fe20000000000 */
[----:B------:R-:W-:Y:S01]  /*6680*/  UMOV UR23, 0x8100010 ;  /* 0x0810001000177882 */ /* 0x000fe20000000000 */
[----:B-1----:R-:W-:-:S15]  /*6690*/  R2UR UR26, R0 ;  /* 0x00000000001a72ca */ /* 0x002fde00000e0000 */
.L_x_143:
[C---:B------:R-:W-:Y:S02]  /*66a0*/  LEA R0, R8.reuse, UR13, 0x3 ;  /* 0x0000000d08007c11 */ /* 0x040fe4000f8e18ff */
[----:B------:R-:W-:Y:S02]  /*66b0*/  SHF.L.U32 R4, R3, 0x1f, RZ ;  /* 0x0000001f03047819 */ /* 0x000fe400000006ff */
[----:B------:R-:W-:Y:S02]  /*66c0*/  LEA R5, R8, UR13, 0x4 ;  /* 0x0000000d08057c11 */ /* 0x000fe4000f8e20ff */
[----:B------:R-:W1:Y:S02]  /*66d0*/  SYNCS.PHASECHK.TRANS64.TRYWAIT P0, [R0+URZ+0x4a0], R4 ;  /* 0x0004a004000075a7 */ /* 0x000e6400080011ff */
[----:B-1-3--:R-:W-:Y:S05]  /*66e0*/  @!P0 BRA `(.L_x_136) ;  /* 0x0000005000e08947 */ /* 0x00afea0003800000 */
.L_x_336:
[----:B-1----:R-:W1:Y:S01]  /*66f0*/  LDS.128 R4, [R5+0x530] ;  /* 0x0005300005047984 */ /* 0x002e620000000c00 */
[----:B------:R-:W-:Y:S02]  /*6700*/  VIADD R0, R0, 0x4b0 ;  /* 0x000004b000007836 */ /* 0x000fe40000000000 */
[----:B------:R-:W-:Y:S01]  /*6710*/  VIADD R8, R8, 0x1 ;  /* 0x0000000108087836 */ /* 0x000fe20000000000 */
[----:B------:R-:W-:Y:S01]  /*6720*/  @!PT LDS RZ, [RZ] ;  /* 0x00000000fffff984 */ /* 0x000fe20000000800 */
[----:B------:R-:W-:Y:S01]  /*6730*/  @!PT LDS RZ, [RZ] ;  /* 0x00000000fffff984 */ /* 0x000fe20000000800 */
[----:B------:R-:W-:Y:S01]  /*6740*/  @!PT LDS RZ, [RZ] ;  /* 0x00000000fffff984 */ /* 0x000fe20000000800 */
[----:B------:R-:W-:Y:S01]  /*6750*/  @!PT LDS RZ, [RZ] ;  /* 0x00000000fffff984 */ /* 0x000fe20000000800 */
[----:B------:R2:W-:Y:S06]  /*6760*/  MEMBAR.ALL.CTA ;  /* 0x0000000000007992 */ /* 0x0005ec0000008000 */
[----:B--2---:R-:W2:Y:S01]  /*6770*/  FENCE.VIEW.ASYNC.S ;  /* 0x00000000000073c6 */ /* 0x004ea20000000000 */
[----:B------:R-:W-:-:S04]  /*6780*/  PRMT R0, RZ, 0x654, R0 ;  /* 0x00000654ff007816 */ /* 0x000fc80000000000 */
[----:B--2---:R2:W-:Y:S01]  /*6790*/  SYNCS.ARRIVE.TRANS64.RED.A1T0 RZ, [R0+URZ], RZ ;  /* 0x000000ff00ff79a7 */ /* 0x0045e200081004ff */
[----:B-1----:R-:W-:Y:S01]  /*67a0*/  LOP3.LUT P1, RZ, R6, 0x1, RZ, 0xc0, !PT ;  /* 0x0000000106ff7812 */ /* 0x002fe2000782c0ff */
[----:B--2---:R-:W-:-:S12]  /*67b0*/  BRA.U UP3, `(.L_x_137) ;  /* 0x0000000103cc7547 */ /* 0x004fd8000b800000 */
[----:B------:R-:W1:Y:S01]  /*67c0*/  LDCU UR4, c[0x0][0x38c] ;  /* 0x00007180ff0477ac */ /* 0x000e620008000800 */
[----:B------:R-:W-:Y:S02]  /*67d0*/  PLOP3.LUT P2, PT, PT, PT, PT, 0x80, 0x8 ;  /* 0x000000000008781c */ /* 0x000fe40003f4f070 */
[----:B------:R-:W-:Y:S01]  /*67e0*/  SHF.L.U32 R4, R9, 0x1f, RZ ;  /* 0x0000001f09047819 */ /* 0x000fe200000006ff */
[----:B------:R-:W-:Y:S02]  /*67f0*/  ULEA UR19, UR20, UR13, 0x3 ;  /* 0x0000000d14137291 */ /* 0x000fe4000f8e18ff */
[----:B-1----:R-:W-:-:S06]  /*6800*/  UISETP.GE.AND UP0, UPT, UR4, 0x1, UPT ;  /* 0x000000010400788c */ /* 0x002fcc000bf06270 */
[----:B------:R-:W-:-:S05]  /*6810*/  PLOP3.LUT P0, PT, PT, PT, UP0, 0x80, 0x8 ;  /* 0x000000000008781c */ /* 0x000fca0003f0f008 */
[----:B------:R-:W-:-:S08]  /*6820*/  @UP0 ULEA UR4, UR10, UR13, 0x3 ;  /* 0x0000000d0a040291 */ /* 0x000fd0000f8e18ff */
[----:B------:R-:W-:-:S04]  /*6830*/  @P0 SHF.L.U32 R0, R2, 0x1f, RZ ;  /* 0x0000001f02000819 */ /* 0x000fc800000006ff */
[----:B------:R1:W2:Y:S01]  /*6840*/  @P0 SYNCS.PHASECHK.TRANS64.TRYWAIT P2, [UR4], R0 ;  /* 0x00000000ff0005a7 */ /* 0x0002a20008041104 */
[----:B------:R-:W3:Y:S02]  /*6850*/  SYNCS.PHASECHK.TRANS64.TRYWAIT P0, [UR19+0x4e0], R4 ;  /* 0x0004e004ff0075a7 */ /* 0x000ee40008001113 */
[----:B-123--:R-:W-:Y:S05]  /*6860*/  @!P0 BRA `(.L_x_138) ;  /* 0x0000005000948947 */ /* 0x00efea0003800000 */
.L_x_338:
[----:B------:R-:W-:Y:S01]  /*6870*/  UMOV UR14, UR11 ;  /* 0x0000000b000e7c82 */ /* 0x000fe20008000000 */
[----:B------:R-:W-:Y:S05]  /*6880*/  BRA.U !UP0, `(.L_x_139) ;  /* 0x0000000108887547 */ /* 0x000fea000b800000 */
[----:B------:R-:W-:Y:S02]  /*6890*/  UIADD3 UR14, UPT, UPT, UR25, UR11, URZ ;  /* 0x0000000b190e7290 */ /* 0x000fe4000fffe0ff */
[----:B------:R-:W-:Y:S02]  /*68a0*/  ULEA UR15, UR20, UR26, 0x5 ;  /* 0x0000001a140f7291 */ /* 0x000fe4000f8e28ff */
[----:B------:R-:W-:Y:S01]  /*68b0*/  UPLOP3.LUT UP2, UPT, UPT, UPT, UPT, 0x40, 0x4 ;  /* 0x000000000004789c */ /* 0x000fe20003f4e870 */
[----:B------:R-:W-:Y:S01]  /*68c0*/  UMOV UR12, UR21 ;  /* 0x00000015000c7c82 */ /* 0x000fe20008000000 */
[----:B------:R-:W-:-:S09]  /*68d0*/  UMOV UR5, UR10 ;  /* 0x0000000a00057c82 */ /* 0x000fd20008000000 */
.L_x_142:
[----:B--2---:R-:W-:Y:S01]  /*68e0*/  ULEA UR6, UR5, UR13, 0x3 ;  /* 0x0000000d05067291 */ /* 0x004fe2000f8e18ff */
[----:B---3--:R-:W-:Y:S11]  /*68f0*/  @P2 BRA `(.L_x_140) ;  /* 0x00000000000c2947 */ /* 0x008ff60003800000 */
[----:B-1----:R-:W-:Y:S04]  /*6900*/  SHF.L.U32 R4, R2, 0x1f, RZ ;  /* 0x0000001f02047819 */ /* 0x002fe800000006ff */
[----:B------:R-:W1:Y:S02]  /*6910*/  SYNCS.PHASECHK.TRANS64.TRYWAIT P0, [UR6], R4 ;  /* 0x00000004ff0075a7 */ /* 0x000e640008001106 */
[----:B-1----:R-:W-:Y:S05]  /*6920*/  @!P0 BRA `(.L_x_141) ;  /* 0x00000050007c8947 */ /* 0x002fea0003800000 */
.L_x_140:
[----:B------:R-:W-:Y:S01]  /*6930*/  UISETP.NE.AND UP0, UPT, UR12, 0x1, UPT ;  /* 0x000000010c00788c */ /* 0x000fe2000bf05270 */
[----:B------:R-:W-:Y:S01]  /*6940*/  PLOP3.LUT P2, PT, PT, PT, PT, 0x80, 0x8 ;  /* 0x000000000008781c */ /* 0x000fe20003f4f070 */
[----:B------:R-:W-:Y:S02]  /*6950*/  UIADD3 UR4, UPT, UPT, UR5, 0x1, URZ ;  /* 0x0000000105047890 */ /* 0x000fe4000fffe0ff */
[----:B------:R-:W-:Y:S02]  /*6960*/  ULEA UR8, UR5, UR18, 0x6 ;  /* 0x0000001205087291 */ /* 0x000fe4000f8e30ff */
[----:B------:R-:W-:Y:S01]  /*6970*/  UISETP.NE.AND UP1, UPT, UR4, 0x48, UPT ;  /* 0x000000480400788c */ /* 0x000fe2000bf25270 */
[----:B------:R-:W-:Y:S01]  /*6980*/  PLOP3.LUT P0, PT, PT, PT, UP0, 0x80, 0x8 ;  /* 0x000000000008781c */ /* 0x000fe20003f0f008 */
[----:B------:R-:W-:Y:S02]  /*6990*/  UIADD3 UR11, UPT, UPT, UR11, 0x1, URZ ;  /* 0x000000010b0b7890 */ /* 0x000fe4000fffe0ff */
[----:B------:R-:W-:Y:S02]  /*69a0*/  USEL UR7, URZ, 0x1, UP1 ;  /* 0x00000001ff077887 */ /* 0x000fe40008800000 */
[----:B------:R-:W-:Y:S01]  /*69b0*/  USEL UR10, UR4, URZ, UP1 ;  /* 0x000000ff040a7287 */ /* 0x000fe20008800000 */
[----:B------:R-:W-:Y:S01]  /*69c0*/  UMOV UR9, 0xc0004010 ;  /* 0xc000401000097882 */ /* 0x000fe20000000000 */
[----:B------:R-:W-:Y:S02]  /*69d0*/  UIADD3 UR12, UPT, UPT, UR12, -0x1, URZ ;  /* 0xffffffff0c0c7890 */ /* 0x000fe4000fffe0ff */
[----:B------:R-:W-:Y:S01]  /*69e0*/  LOP3.LUT R2, R2, UR7, RZ, 0x3c, !PT ;  /* 0x0000000702027c12 */ /* 0x000fe2000f8e3cff */
[----:B------:R-:W-:Y:S01]  /*69f0*/  @UP0 ULEA UR4, UR10, UR13, 0x3 ;  /* 0x0000000d0a040291 */ /* 0x000fe2000f8e18ff */
[----:B------:R-:W-:Y:S02]  /*6a00*/  UMOV UR7, 0xc0004010 ;  /* 0xc000401000077882 */ /* 0x000fe40000000000 */
[----:B-1----:R-:W-:Y:S01]  /*6a10*/  @P0 SHF.L.U32 R0, R2, 0x1f, RZ ;  /* 0x0000001f02000819 */ /* 0x002fe200000006ff */
[----:B------:R-:W-:Y:S05]  /*6a20*/  UISETP.NE.AND UP0, UPT, UR11, UR14, UPT ;  /* 0x0000000e0b00728c */ /* 0x000fea000bf05270 */
[----:B------:R2:W3:Y:S01]  /*6a30*/  @P0 SYNCS.PHASECHK.TRANS64.TRYWAIT P2, [UR4], R0 ;  /* 0x00000000ff0005a7 */ /* 0x0004e20008041104 */
[----:B------:R-:W-:Y:S02]  /*6a40*/  UIADD3 UR4, UPT, UPT, UR6, 0x240, URZ ;  /* 0x0000024006047890 */ /* 0x000fe4000fffe0ff */
[----:B------:R-:W-:Y:S03]  /*6a50*/  ULEA UR6, UR5, UR17, 0x7 ;  /* 0x0000001105067291 */ /* 0x000fe6000f8e38ff */
[----:B------:R-:W-:Y:S06]  /*6a60*/  UMOV UR5, UR10 ;  /* 0x0000000a00057c82 */ /* 0x000fec0008000000 */
[----:B------:R2:W-:Y:S01]  /*6a70*/  UTCQMMA.2CTA gdesc[UR6], gdesc[UR8], tmem[UR15], tmem[UR22], idesc[UR23], UP2 ;  /* 0x00ff1608060075ea */ /* 0x0005e2000920030f */
[----:B------:R-:W-:Y:S01]  /*6a80*/  UPLOP3.LUT UP2, UPT, UPT, UPT, UPT, 0x80, 0x8 ;  /* 0x000000000008789c */ /* 0x000fe20003f4f070 */
[----:B------:R2:W-:Y:S01]  /*6a90*/  UTCBAR.2CTA.MULTICAST [UR4], URZ, UR16 ;  /* 0x000000ff040073e9 */ /* 0x0005e20008200810 */
[----:B------:R-:W-:Y:S09]  /*6aa0*/  BRA.U UP0, `(.L_x_142) ;  /* 0xfffffffd008c7547 */ /* 0x000ff2000b83ffff */
.L_x_139:
[----:B--2---:R-:W-:Y:S01]  /*6ab0*/  UIADD3 UR4, UPT, UPT, UR19, 0x4c0, URZ ;  /* 0x000004c013047890 */ /* 0x004fe2000fffe0ff */
[----:B------:R-:W-:-:S08]  /*6ac0*/  UMOV UR11, UR14 ;  /* 0x0000000e000b7c82 */ /* 0x000fd00008000000 */
[----:B------:R2:W-:Y:S01]  /*6ad0*/  UTCBAR.2CTA.MULTICAST [UR4], URZ, UR24 ;  /* 0x000000ff040073e9 */ /* 0x0005e20008200818 */
[----:B------:R-:W-:Y:S02]  /*6ae0*/  NOP ;  /* 0x0000000000007918 */ /* 0x000fe40000000000 */
.L_x_137:
[----:B--2---:R-:W-:Y:S01]  /*6af0*/  UIADD3 UR4, UPT, UPT, UR20, 0x1, URZ ;  /* 0x0000000114047890 */ /* 0x004fe2000fffe0ff */
[----:B------:R-:W-:-:S03]  /*6b00*/  ISETP.NE.AND P0, PT, R8, 0x2, PT ;  /* 0x000000020800780c */ /* 0x000fc60003f05270 */
[----:B------:R-:W-:Y:S01]  /*6b10*/  UISETP.NE.AND UP0, UPT, UR4, 0x4, UPT ;  /* 0x000000040400788c */ /* 0x000fe2000bf05270 */
[----:B-1----:R-:W-:Y:S02]  /*6b20*/  SEL R0, RZ, 0x1, P0 ;  /* 0x00000001ff007807 */ /* 0x002fe40000000000 */
[----:B------:R-:W-:Y:S01]  /*6b30*/  SEL R8, R8, RZ, P0 ;  /* 0x000000ff08087207 */ /* 0x000fe20000000000 */
[----:B------:R-:W-:Y:S01]  /*6b40*/  USEL UR5, URZ, 0x1, UP0 ;  /* 0x00000001ff057887 */ /* 0x000fe20008000000 */
[----:B------:R-:W-:Y:S01]  /*6b50*/  LOP3.LUT R3, R3, R0, RZ, 0x3c, !PT ;  /* 0x0000000003037212 */ /* 0x000fe200078e3cff */
[----:B------:R-:W-:-:S04]  /*6b60*/  USEL UR20, UR4, URZ, UP0 ;  /* 0x000000ff04147287 */ /* 0x000fc80008000000 */
[----:B------:R-:W-:Y:S01]  /*6b70*/  LOP3.LUT R9, R9, UR5, RZ, 0x3c, !PT ;  /* 0x0000000509097c12 */ /* 0x000fe2000f8e3cff */
[----:B------:R-:W-:Y:S07]  /*6b80*/  @P1 BRA `(.L_x_143) ;  /* 0xfffffff800c41947 */ /* 0x000fee000383ffff */
[----:B------:R-:W1:Y:S01]  /*6b90*/  S2UR UR8, SR_CgaCtaId ;  /* 0x00000000000879c3 */ /* 0x000e620000008800 */
[----:B------:R-:W-:Y:S01]  /*6ba0*/  ELECT P0, URZ, PT ;  /* 0x0000000000ff782f */ /* 0x000fe20003800000 */
[----:B------:R-:W-:Y:S01]  /*6bb0*/  HFMA2 R0, -RZ, RZ, 0, 5.9604644775390625e-08 ;  /* 0x00000001ff007431 */ /* 0x000fe200000001ff */
[----:B------:R-:W-:-:S05]  /*6bc0*/  UMOV UR4, 0x40 ;  /* 0x0000004000047882 */ /* 0x000fca0000000000 */
[----:B------:R-:W-:Y:S01]  /*6bd0*/  UVIRTCOUNT.DEALLOC.SMPOOL 0x80 ;  /* 0x000000800000784c */ /* 0x000fe20000000000 */
[----:B------:R-:W-:Y:S02]  /*6be0*/  UISETP.NE.AND UP1, UPT, UR27, URZ, UPT ;  /* 0x000000ff1b00728c */ /* 0x000fe4000bf25270 */
[----:B-1----:R-:W-:-:S09]  /*6bf0*/  ULEA UR8, UR8, UR4, 0x18 ;  /* 0x0000000408087291 */ /* 0x002fd2000f8ec0ff */
[----:B------:R1:W-:Y:S01]  /*6c00*/  @P0 STS.U8 [UR8+0x1c], R0 ;  /* 0x00001c00ff000988 */ /* 0x0003e20008000008 */
[----:B------:R-:W-:Y:S05]  /*6c10*/  BRA.U UP1, `(.L_x_144) ;  /* 0x0000000101a07547 */ /* 0x000fea000b800000 */
[----:B------:R-:W-:Y:S01]  /*6c20*/  UIADD3 UR7, UPT, UPT, UR13, 0x4e0, URZ ;  /* 0x000004e00d077890 */ /* 0x000fe2000fffe0ff */
[----:B------:R-:W-:-:S03]  /*6c30*/  SHF.L.U32 R2, R9, 0x1f, RZ ;  /* 0x0000001f09027819 */ /* 0x000fc600000006ff */
[----:B------:R-:W-:-:S09]  /*6c40*/  ULEA UR4, UR20, UR7, 0x3 ;  /* 0x0000000714047291 */ /* 0x000fd2000f8e18ff */
[----:B------:R-:W2:Y:S02]  /*6c50*/  SYNCS.PHASECHK.TRANS64.TRYWAIT P0, [UR4], R2 ;  /* 0x00000002ff0075a7 */ /* 0x000ea40008001104 */
[----:B--2---:R-:W-:Y:S05]  /*6c60*/  @!P0 BRA `(.L_x_145) ;  /* 0x0000004c00c48947 */ /* 0x004fea0003800000 */
.L_x_341:
        /* <DEDUP_REMOVED lines=9> */
.L_x_343:
        /* <DEDUP_REMOVED lines=9> */
.L_x_345:
[----:B------:R-:W-:-:S04]  /*6d90*/  UIADD3 UR4, UPT, UPT, UR4, 0x1, URZ ;  /* 0x0000000104047890 */ /* 0x000fc8000fffe0ff */
[----:B------:R-:W-:-:S04]  /*6da0*/  UISETP.NE.AND UP0, UPT, UR4, 0x4, UPT ;  /* 0x000000040400788c */ /* 0x000fc8000bf05270 */
[----:B------:R-:W-:Y:S02]  /*6db0*/  USEL UR5, URZ, 0x1, UP0 ;  /* 0x00000001ff057887 */ /* 0x000fe40008000000 */
[----:B------:R-:W-:-:S04]  /*6dc0*/  USEL UR4, UR4, URZ, UP0 ;  /* 0x000000ff04047287 */ /* 0x000fc80008000000 */
[----:B------:R-:W-:Y:S01]  /*6dd0*/  ULEA UR4, UR4, UR7, 0x3 ;  /* 0x0000000704047291 */ /* 0x000fe2000f8e18ff */
[----:B------:R-:W-:-:S04]  /*6de0*/  LOP3.LUT R2, R2, UR5, RZ, 0x3c, !PT ;  /* 0x0000000502027c12 */ /* 0x000fc8000f8e3cff */
[----:B------:R-:W-:Y:S01]  /*6df0*/  SHF.L.U32 R2, R2, 0x1f, RZ ;  /* 0x0000001f02027819 */ /* 0x000fe200000006ff */
[----:B-1----:R-:W-:-:S04]  /*6e00*/  IMAD.U32 R0, RZ, RZ, UR4 ;  /* 0x00000004ff007e24 */ /* 0x002fc8000f8e00ff */
[----:B------:R1:W2:Y:S03]  /*6e10*/  SYNCS.PHASECHK.TRANS64.TRYWAIT P0, [R0+URZ], R2 ;  /* 0x00000002000075a7 */ /* 0x0002a600080011ff */
[----:B--2---:R-:W-:Y:S05]  /*6e20*/  @!P0 NANOSLEEP.SYNCS 0x989680 ;  /* 0x009896800000895d */ /* 0x004fea0003900000 */
[----:B------:R-:W2:Y:S02]  /*6e30*/  @!P0 SYNCS.PHASECHK.TRANS64 P0, [R0+URZ], R2 ;  /* 0x00000002000085a7 */ /* 0x000ea400080010ff */
[----:B--2---:R-:W-:Y:S05]  /*6e40*/  @P0 BRA `(.L_x_148) ;  /* 0x0000000000200947 */ /* 0x004fea0003800000 */
.L_x_149:
[----:B--2---:R2:W4:Y:S02]  /*6e50*/  SYNCS.PHASECHK.TRANS64.TRYWAIT P0, [R0+URZ], R2 ;  /* 0x00000002000075a7 */ /* 0x00452400080011ff */
[----:B----4-:R-:W-:Y:S05]  /*6e60*/  @!P0 NANOSLEEP.SYNCS 0x989680 ;  /* 0x009896800000895d */ /* 0x010fea0003900000 */
[----:B------:R-:W4:Y:S02]  /*6e70*/  @!P0 SYNCS.PHASECHK.TRANS64 P0, [R0+URZ], R2 ;  /* 0x00000002000085a7 */ /* 0x000f2400080010ff */
[----:B----4-:R-:W-:Y:S05]  /*6e80*/  @!P0 BRA `(.L_x_149) ;  /* 0xfffffffc00f08947 */ /* 0x010fea000383ffff */
[----:B------:R-:W-:Y:S05]  /*6e90*/  BRA `(.L_x_148) ;  /* 0x00000000000c7947 */ /* 0x000fea0003800000 */
.L_x_144:
[----:B------:R-:W-:-:S04]  /*6ea0*/  UIADD3 UR4, UPT, UPT, UR13, 0x520, URZ ;  /* 0x000005200d047890 */ /* 0x000fc8000fffe0ff */
[----:B------:R-:W-:-:S09]  /*6eb0*/  UPRMT UR4, UR29, 0x654, UR4 ;  /* 0x000006541d047896 */ /* 0x000fd20008000004 */
[----:B------:R-:W-:Y:S03]  /*6ec0*/  SYNCS.ARRIVE.TRANS64.RED.A1T0 RZ, [UR4], RZ ;  /* 0x000000ffffff79a7 */ /* 0x000fe60008100404 */
.L_x_148:
[----:B-12---:R-:W-:Y:S01]  /*6ed0*/  SHF.L.U32 R2, RZ, 0x1f, RZ ;  /* 0x0000001fff027819 */ /* 0x006fe200000006ff */
[----:B------:R-:W-:Y:S01]  /*6ee0*/  UIADD3 UR4, UPT, UPT, UR13, 0x520, URZ ;  /* 0x000005200d047890 */ /* 0x000fe2000fffe0ff */
[----:B------:R-:W-:Y:S02]  /*6ef0*/  PLOP3.LUT P0, PT, PT, PT, UP1, 0x80, 0x8 ;  /* 0x000000000008781c */ /* 0x000fe40003f0f018 */
[----:B------:R-:W1:Y:S02]  /*6f00*/  SYNCS.PHASECHK.TRANS64.TRYWAIT P1, [UR13+0x520], R2 ;  /* 0x00052002ff0075a7 */ /* 0x000e64000802110d */
[----:B-1----:R-:W-:Y:S09]  /*6f10*/  @!P1 BRA `(.L_x_150) ;  /* 0x0000004c00609947 */ /* 0x002ff20003800000 */
.L_x_347:
[----:B------:R-:W-:Y:S01]  /*6f20*/  @!UP1 UPRMT UR4, UR29, 0x654, UR4 ;  /* 0x000006541d049896 */ /* 0x000fe20008000004 */
[----:B------:R-:W-:Y:S01]  /*6f30*/  UMOV UR5, 0xffff ;  /* 0x0000ffff00057882 */ /* 0x000fe20000000000 */
[----:B------:R-:W-:-:S07]  /*6f40*/  UMOV UR6, 0x1 ;  /* 0x0000000100067882 */ /* 0x000fce0000000000 */
[----:B------:R-:W-:Y:S01]  /*6f50*/  @!P0 SYNCS.ARRIVE.TRANS64.RED.A1T0 RZ, [UR4], RZ ;  /* 0x000000ffffff89a7 */ /* 0x000fe20008100404 */
[----:B------:R-:W-:Y:S01]  /*6f60*/  NOP ;  /* 0x0000000000007918 */ /* 0x000fe20000000000 */
[----:B-1----:R-:W1:Y:S01]  /*6f70*/  LDS R0, [UR8+0x14] ;  /* 0x00001408ff007984 */ /* 0x002e620008000800 */
[----:B------:R-:W-:-:S04]  /*6f80*/  ULOP3.LUT UR4, UR26, 0xffff, URZ, 0xc0, !UPT ;  /* 0x0000ffff1a047892 */ /* 0x000fc8000f8ec0ff */
[----:B------:R-:W-:-:S04]  /*6f90*/  USHF.R.U32.HI UR4, URZ, 0x5, UR4 ;  /* 0x00000005ff047899 */ /* 0x000fc80008011604 */
[----:B------:R-:W-:Y:S02]  /*6fa0*/  USHF.L.U32 UR5, UR5, UR4, URZ ;  /* 0x0000000405057299 */ /* 0x000fe400080006ff */
[----:B------:R-:W-:-:S04]  /*6fb0*/  USHF.L.U32 UR4, UR6, UR4, URZ ;  /* 0x0000000406047299 */ /* 0x000fc800080006ff */
[----:B-1----:R-:W-:-:S04]  /*6fc0*/  LOP3.LUT R0, R0, UR5, RZ, 0xc0, !PT ;  /* 0x0000000500007c12 */ /* 0x002fc8000f8ec0ff */
[----:B------:R-:W-:-:S13]  /*6fd0*/  ISETP.NE.AND P0, PT, R0, UR5, PT ;  /* 0x0000000500007c0c */ /* 0x000fda000bf05270 */
[----:B------:R-:W-:Y:S05]  /*6fe0*/  @P0 BRA `(.L_x_151) ;  /* 0x0000000000580947 */ /* 0x000fea0003800000 */
[----:B------:R-:W1:Y:S02]  /*6ff0*/  LDS R0, [UR8+0x18] ;  /* 0x00001808ff007984 */ /* 0x000e640008000800 */
[----:B-1----:R-:W-:-:S04]  /*7000*/  LOP3.LUT R0, R0, UR4, RZ, 0xc0, !PT ;  /* 0x0000000400007c12 */ /* 0x002fc8000f8ec0ff */
[----:B------:R-:W-:-:S13]  /*7010*/  ISETP.NE.AND P0, PT, R0, UR4, PT ;  /* 0x0000000400007c0c */ /* 0x000fda000bf05270 */
[----:B------:R-:W-:Y:S05]  /*7020*/  @P0 BRA `(.L_x_152) ;  /* 0x00000000003c0947 */ /* 0x000fea0003800000 */
[----:B------:R-:W1:Y:S01]  /*7030*/  S2R R2, SR_LANEID ;  /* 0x0000000000027919 */ /* 0x000e620000000000 */
[----:B------:R-:W-:-:S06]  /*7040*/  ULOP3.LUT UR5, URZ, UR5, URZ, 0x33, !UPT ;  /* 0x00000005ff057292 */ /* 0x000fcc000f8e33ff */
[----:B------:R-:W-:-:S04]  /*7050*/  IMAD.U32 R0, RZ, RZ, UR5 ;  /* 0x00000005ff007e24 */ /* 0x000fc8000f8e00ff */
[----:B------:R2:W4:Y:S02]  /*7060*/  REDUX UR7, R0 ;  /* 0x00000000000773c4 */ /* 0x0005240000000000 */
[----:B------:R1:W-:Y:S01]  /*7070*/  UTCATOMSWS.AND URZ, UR5 ;  /* 0x0000000500ff79e3 */ /* 0x0003e20008000000 */
[----:B--2---:R-:W-:Y:S01]  /*7080*/  LOP3.LUT R0, RZ, UR4, RZ, 0x33, !PT ;  /* 0x00000004ff007c12 */ /* 0x004fe2000f8e33ff */
[----:B------:R-:W-:Y:S02]  /*7090*/  VOTEU.ANY UR4, UPT, PT ;  /* 0x0000000000047886 */ /* 0x000fe400038e0100 */
[----:B------:R-:W-:Y:S02]  /*70a0*/  UFLO.U32 UR4, UR4 ;  /* 0x00000004000472bd */ /* 0x000fe400080e0000 */
[----:B------:R-:W2:Y:S04]  /*70b0*/  REDUX UR6, R0 ;  /* 0x00000000000673c4 */ /* 0x000ea80000000000 */
[----:B-1----:R-:W-:-:S02]  /*70c0*/  ISETP.EQ.U32.AND P0, PT, R2, UR4, PT ;  /* 0x0000000402007c0c */ /* 0x002fc4000bf02070 */
[----:B----4-:R-:W-:-:S11]  /*70d0*/  MOV R2, UR7 ;  /* 0x0000000700027c02 */ /* 0x010fd60008000f00 */
[----:B------:R1:W-:Y:S01]  /*70e0*/  @P0 ATOMS.AND RZ, [UR8+0x14], R2 ;  /* 0x00001402ffff098c */ /* 0x0003e2000a800008 */
[----:B--2---:R-:W-:-:S05]  /*70f0*/  IMAD.U32 R0, RZ, RZ, UR6 ;  /* 0x00000006ff007e24 */ /* 0x004fca000f8e00ff */
[----:B------:R1:W-:Y:S01]  /*7100*/  @P0 ATOMS.AND RZ, [UR8+0x18], R0 ;  /* 0x00001800ffff098c */ /* 0x0003e2000a800008 */
[----:B------:R-:W-:Y:S05]  /*7110*/  BRA `(.L_x_153) ;  /* 0x0000000000147947 */ /* 0x000fea0003800000 */
.L_x_152:
[----:B------:R-:W-:Y:S02]  /*7120*/  MOV R2, 0x7140 ;  /* 0x0000714000027802 */ /* 0x000fe40000000f00 */
[----:B---3-5:R-:W-:Y:S05]  /*7130*/  CALL.REL.NOINC `($__internal_0_$__cuda_sm10x_tcgen05_guardrail_trap_col_being_dealloced_not_returned_by_alloc) ;  /* 0x0000004c00747944 */ /* 0x028fea0003c00000 */
[----:B------:R-:W-:Y:S05]  /*7140*/  BRA `(.L_x_153) ;  /* 0x0000000000087947 */ /* 0x000fea0003800000 */
.L_x_151:
[----:B------:R-:W-:Y:S02]  /*7150*/  MOV R2, 0x7170 ;  /* 0x0000717000027802 */ /* 0x000fe40000000f00 */
[----:B---3-5:R-:W-:Y:S05]  /*7160*/  CALL.REL.NOINC `($__internal_2_$__cuda_sm10x_tcgen05_guardrail_trap_unallocated_columns_being_dealloced) ;  /* 0x0000004c00807944 */ /* 0x028fea0003c00000 */
.L_x_153:
[----:B------:R-:W-:Y:S01]  /*7170*/  NOP ;  /* 0x0000000000007918 */ /* 0x000fe20000000000 */
[----:B------:R-:W-:Y:S05]  /*7180*/  EXIT ;  /* 0x000000000000794d */ /* 0x000fea0003800000 */
.L_x_124:
[----:B------:R-:W-:-:S09]  /*7190*/  UISETP.NE.OR UP0, UPT, UR13, 0x3, !UP3 ;  /* 0x000000030d00788c */ /* 0x000fd2000df05670 */
[----:B------:R-:W-:Y:S05]  /*71a0*/  BRA.U UP0, `(.L_x_154) ;  /* 0x0000000d000c7547 */ /* 0x000fea000b800000 */
[----:B------:R-:W1:Y:S01]  /*71b0*/  S2UR UR10, SR_CgaCtaId ;  /* 0x00000000000a79c3 */ /* 0x000e620000008800 */
[----:B------:R-:W2:Y:S01]  /*71c0*/  LDCU UR26, c[0x0][0x370] ;  /* 0x00006e00ff1a77ac */ /* 0x000ea20008000800 */
[----:B------:R-:W-:Y:S02]  /*71d0*/  HFMA2 R13, -RZ, RZ, 0, 0 ;  /* 0x00000000ff0d7431 */ /* 0x000fe400000001ff */
[----:B------:R-:W-:Y:S01]  /*71e0*/  IMAD.MOV.U32 R15, RZ, RZ, 0x1 ;  /* 0x00000001ff0f7424 */ /* 0x000fe200078e00ff */
[----:B------:R-:W-:Y:S01]  /*71f0*/  MOV R12, 0x1000 ;  /* 0x00001000000c7802 */ /* 0x000fe20000000f00 */
[----:B------:R-:W2:Y:S01]  /*7200*/  LDCU.128 UR28, c[0x0][0xb10] ;  /* 0x00016200ff1c77ac */ /* 0x000ea20008000c00 */
[----:B------:R-:W-:Y:S01]  /*7210*/  IMAD.MOV.U32 R14, RZ, RZ, RZ ;  /* 0x000000ffff0e7224 */ /* 0x000fe200078e00ff */
[----:B------:R-:W3:Y:S01]  /*7220*/  LDC.64 R16, c[0x0][0x348] ;  /* 0x0000d200ff107b82 */ /* 0x000ee20000000a00 */
[----:B------:R-:W4:Y:S01]  /*7230*/  LDCU UR25, c[0x0][0x374] ;  /* 0x00006e80ff1977ac */ /* 0x000f220008000800 */
[----:B------:R-:W1:Y:S06]  /*7240*/  LDCU UR16, c[0x0][0xb0c] ;  /* 0x00016180ff1077ac */ /* 0x000e6c0008000800 */
[----:B------:R-:W3:Y:S01]  /*7250*/  LDC.64 R2, c[0x0][0x888] ;  /* 0x00022200ff027b82 */ /* 0x000ee20000000a00 */
[----:B------:R-:W1:Y:S01]  /*7260*/  LDCU UR35, c[0x0][0xb20] ;  /* 0x00016400ff2377ac */ /* 0x000e620008000800 */
[----:B------:R-:W1:Y:S06]  /*7270*/  LDCU UR4, c[0x0][0xb30] ;  /* 0x00016600ff0477ac */ /* 0x000e6c0008000800 */
[----:B------:R-:W3:Y:S01]  /*7280*/  LDC.64 R4, c[0x0][0x890] ;  /* 0x00022400ff047b82 */ /* 0x000ee20000000a00 */
[----:B------:R-:W-:Y:S01]  /*7290*/  UMOV UR17, 0x400 ;  /* 0x0000040000117882 */ /* 0x000fe20000000000 */
[----:B--2---:R-:W-:-:S02]  /*72a0*/  UIMAD.WIDE.U32 UR6, UR26, UR28, URZ ;  /* 0x0000001c1a0672a5 */ /* 0x004fc4000f8e00ff */
[----:B----4-:R-:W-:Y:S02]  /*72b0*/  UIMAD.WIDE.U32 UR8, UR25, UR31, URZ ;  /* 0x0000001f190872a5 */ /* 0x010fe4000f8e00ff */
[----:B-1----:R-:W-:Y:S02]  /*72c0*/  ULEA UR17, UR10, UR17, 0x18 ;  /* 0x000000110a117291 */ /* 0x002fe4000f8ec0ff */
[----:B------:R-:W-:Y:S02]  /*72d0*/  UPLOP3.LUT UP3, UPT, UPT, UPT, UPT, 0x40, 0x4 ;  /* 0x000000000004789c */ /* 0x000fe40003f6e870 */
[----:B------:R-:W-:Y:S01]  /*72e0*/  UIADD3 UR27, UPT, UPT, UR17, 0x480, URZ ;  /* 0x00000480111b7890 */ /* 0x000fe2000fffe0ff */
[----:B------:R-:W-:Y:S01]  /*72f0*/  UMOV UR6, UR7 ;  /* 0x0000000700067c82 */ /* 0x000fe20008000000 */
[----:B------:R-:W-:Y:S01]  /*7300*/  UMOV UR32, UR9 ;  /* 0x0000000900207c82 */ /* 0x000fe20008000000 */
[----:B------:R-:W-:Y:S02]  /*7310*/  UISETP.GE.AND UP0, UPT, UR40, 0x1, UPT ;  /* 0x000000012800788c */ /* 0x000fe4000bf06270 */
[----:B------:R-:W-:Y:S01]  /*7320*/  UISETP.NE.AND UP4, UPT, UR40, 0x1, UPT ;  /* 0x000000012800788c */ /* 0x000fe2000bf85270 */
[----:B------:R-:W1:Y:S01]  /*7330*/  LDCU.64 UR14, c[0x0][0xb28] ;  /* 0x00016500ff0e77ac */ /* 0x000e620008000a00 */
[----:B------:R-:W-:-:S02]  /*7340*/  UISETP.NE.AND UP6, UPT, UR16, 0x1, UPT ;  /* 0x000000011000788c */ /* 0x000fc4000bfc5270 */
[----:B------:R-:W-:Y:S02]  /*7350*/  UISETP.NE.AND UP5, UPT, UR30, 0x1, UPT ;  /* 0x000000011e00788c */ /* 0x000fe4000bfa5270 */
[----:B------:R-:W-:Y:S02]  /*7360*/  UPRMT UR27, UR10, 0x654, UR27 ;  /* 0x000006540a1b7896 */ /* 0x000fe4000800001b */
[----:B------:R-:W-:Y:S02]  /*7370*/  USHF.R.U32.HI UR33, URZ, UR29, UR6 ;  /* 0x0000001dff217299 */ /* 0x000fe40008011606 */
[----:B------:R-:W-:Y:S02]  /*7380*/  USHF.R.U32.HI UR32, URZ, UR35, UR32 ;  /* 0x00000023ff207299 */ /* 0x000fe40008011620 */
[----:B------:R-:W-:-:S11]  /*7390*/  UISETP.NE.AND UP2, UPT, UR4, 0x1, UPT ;  /* 0x000000010400788c */ /* 0x000fd6000bf45270 */
.L_x_162:
[C---:B------:R-:W-:Y:S02]  /*73a0*/  LEA R7, R14.reuse, UR17, 0x3 ;  /* 0x000000110e077c11 */ /* 0x040fe4000f8e18ff */
[----:B------:R-:W-:Y:S02]  /*73b0*/  SHF.L.U32 R0, R13, 0x1f, RZ ;  /* 0x0000001f0d007819 */ /* 0x000fe400000006ff */
[----:B------:R-:W-:Y:S02]  /*73c0*/  LEA R8, R14, UR17, 0x4 ;  /* 0x000000110e087c11 */ /* 0x000fe4000f8e20ff */
[----:B--2---:R-:W2:Y:S02]  /*73d0*/  SYNCS.PHASECHK.TRANS64.TRYWAIT P0, [R7+URZ+0x4a0], R0 ;  /* 0x0004a000070075a7 */ /* 0x004ea400080011ff */
[----:B--2---:R-:W-:Y:S05]  /*73e0*/  @!P0 BRA `(.L_x_155) ;  /* 0x0000004800448947 */ /* 0x004fea0003800000 */
.L_x_348:
[----:B------:R-:W4:Y:S01]  /*73f0*/  LDS.128 R8, [R8+0x530] ;  /* 0x0005300008087984 */ /* 0x000f220000000c00 */
[----:B------:R-:W-:Y:S01]  /*7400*/  UISETP.GE.AND UP0, UPT, UR40, 0x1, UPT ;  /* 0x000000012800788c */ /* 0x000fe2000bf06270 */
[----:B------:R-:W-:Y:S01]  /*7410*/  @!PT LDS RZ, [RZ] ;  /* 0x00000000fffff984 */ /* 0x000fe20000000800 */
[----:B------:R-:W-:Y:S01]  /*7420*/  @!PT LDS RZ, [RZ] ;  /* 0x00000000fffff984 */ /* 0x000fe20000000800 */
[----:B------:R-:W-:Y:S01]  /*7430*/  @!PT LDS RZ, [RZ] ;  /* 0x00000000fffff984 */ /* 0x000fe20000000800 */
[----:B------:R-:W-:Y:S01]  /*7440*/  @!PT LDS RZ, [RZ] ;  /* 0x00000000fffff984 */ /* 0x000fe20000000800 */
[----:B------:R1:W-:Y:S06]  /*7450*/  MEMBAR.ALL.CTA ;  /* 0x0000000000007992 */ /* 0x0003ec0000008000 */
[----:B-1----:R-:W1:Y:S01]  /*7460*/  FENCE.VIEW.ASYNC.S ;  /* 0x00000000000073c6 */ /* 0x002e620000000000 */
[----:B----4-:R-:W-:Y:S11]  /*7470*/  LOP3.LUT P0, RZ, R10, 0x1, RZ, 0xc0, !PT ;  /* 0x000000010aff7812 */ /* 0x010ff6000780c0ff */
[----:B------:R-:W-:Y:S02]  /*7480*/  @!UPT UIADD3 URZ, UPT, UPT, URZ, URZ, URZ ;  /* 0x000000fffffff290 */ /* 0x000fe4000fffe0ff */
[----:B-1----:R-:W-:Y:S01]  /*7490*/  VOTEU.ANY UP1, P0 ;  /* 0x0000000000ff7886 */ /* 0x002fe20000020100 */
[----:B------:R-:W-:Y:S11]  /*74a0*/  PLOP3.LUT P0, PT, PT, PT, UP1, 0x80, 0x8 ;  /* 0x000000000008781c */ /* 0x000ff60003f0f018 */
[----:B------:R-:W-:Y:S02]  /*74b0*/  @!UPT UIADD3 URZ, UPT, UPT, URZ, URZ, URZ ;  /* 0x000000fffffff290 */ /* 0x000fe4000fffe0ff */
[----:B--2---:R-:W-:Y:S02]  /*74c0*/  @P0 SHF.R.U32.HI R0, RZ, 0x10, R9 ;  /* 0x00000010ff000819 */ /* 0x004fe40000011609 */
[----:B------:R-:W-:Y:S02]  /*74d0*/  @P0 MOV R6, R8 ;  /* 0x0000000800060202 */ /* 0x000fe40000000f00 */
[----:B------:R-:W-:Y:S01]  /*74e0*/  @P0 R2UR UR4, R0 ;  /* 0x00000000000402ca */ /* 0x000fe200000e0000 */
[----:B------:R-:W-:Y:S01]  /*74f0*/  VIADD R0, R7, 0x4b0 ;  /* 0x000004b007007836 */ /* 0x000fe20000000000 */
[----:B------:R-:W-:Y:S02]  /*7500*/  @P0 LOP3.LUT R8, R9, 0xffff, RZ, 0xc0, !PT ;  /* 0x0000ffff09080812 */ /* 0x000fe400078ec0ff */
[----:B------:R-:W-:Y:S02]  /*7510*/  @P0 R2UR UR6, R6 ;  /* 0x00000000060602ca */ /* 0x000fe400000e0000 */
[----:B------:R-:W-:Y:S02]  /*7520*/  PRMT R0, RZ, 0x654, R0 ;  /* 0x00000654ff007816 */ /* 0x000fe40000000000 */
[----:B------:R-:W-:Y:S02]  /*7530*/  @P0 R2UR UR5, R8 ;  /* 0x00000000080502ca */ /* 0x000fe400000e0000 */
[----:B------:R1:W-:Y:S03]  /*7540*/  SYNCS.ARRIVE.TRANS64.RED.A1T0 RZ, [R0+URZ], RZ ;  /* 0x000000ff00ff79a7 */ /* 0x0003e600081004ff */
[----:B------:R-:W-:Y:S04]  /*7550*/  @UP1 UMOV UR24, UR4 ;  /* 0x0000000400181c82 */ /* 0x000fe80008000000 */
[----:B------:R-:W-:Y:S04]  /*7560*/  @UP1 UMOV UR13, UR6 ;  /* 0x00000006000d1c82 */ /* 0x000fe80008000000 */
[----:B------:R-:W-:Y:S01]  /*7570*/  @UP1 UMOV UR7, UR5 ;  /* 0x0000000500071c82 */ /* 0x000fe20008000000 */
[----:B------:R-:W-:Y:S05]  /*7580*/  BRA.U !UP0, `(.L_x_156) ;  /* 0x0000000108a47547 */ /* 0x000fea000b800000 */
[----:B------:R-:W-:Y:S02]  /*7590*/  UIMAD.WIDE.U32 UR10, UR7, UR31, URZ ;  /* 0x0000001f070a72a5 */ /* 0x000fe4000f8e00ff */
[----:B------:R-:W-:Y:S02]  /*75a0*/  UIMAD.WIDE.U32 UR18, UR13, UR28, URZ ;  /* 0x0000001c0d1272a5 */ /* 0x000fe4000f8e00ff */
[----:B------:R-:W-:Y:S02]  /*75b0*/  USEL UR4, UR25, UR32, !UP5 ;  /* 0x0000002019047287 */ /* 0x000fe4000e800000 */
[----:B------:R-:W-:Y:S02]  /*75c0*/  USEL UR8, UR26, UR33, !UP6 ;  /* 0x000000211a087287 */ /* 0x000fe4000f000000 */
[----:B------:R-:W-:Y:S02]  /*75d0*/  UIMAD.WIDE.U32 UR20, UR4, UR14, URZ ;  /* 0x0000000e041472a5 */ /* 0x000fe4000f8e00ff */
[----:B------:R-:W-:Y:S01]  /*75e0*/  UIMAD.WIDE.U32 UR22, UR8, UR14, URZ ;  /* 0x0000000e081672a5 */ /* 0x000fe2000f8e00ff */
[----:B------:R-:W-:Y:S02]  /*75f0*/  UMOV UR5, UR11 ;  /* 0x0000000b00057c82 */ /* 0x000fe40008000000 */
[----:B------:R-:W-:Y:S03]  /*7600*/  USHF.R.U32.HI UR6, URZ, UR35, UR5 ;  /* 0x00000023ff067299 */ /* 0x000fe60008011605 */
[----:B------:R-:W-:Y:S01]  /*7610*/  UMOV UR5, UR19 ;  /* 0x0000001300057c82 */ /* 0x000fe20008000000 */
[----:B------:R-:W-:Y:S02]  /*7620*/  USEL UR6, UR7, UR6, !UP5 ;  /* 0x0000000607067287 */ /* 0x000fe4000e800000 */
[----:B------:R-:W-:Y:S02]  /*7630*/  USHF.R.U32.HI UR9, URZ, UR29, UR5 ;  /* 0x0000001dff097299 */ /* 0x000fe40008011605 */
[----:B------:R-:W-:Y:S01]  /*7640*/  UIMAD.WIDE.U32 UR10, UR6, UR14, URZ ;  /* 0x0000000e060a72a5 */ /* 0x000fe2000f8e00ff */
[----:B------:R-:W-:Y:S02]  /*7650*/  UMOV UR5, UR21 ;  /* 0x0000001500057c82 */ /* 0x000fe40008000000 */
[----:B------:R-:W-:Y:S03]  /*7660*/  @UP4 USHF.R.U32.HI UR4, URZ, UR15, UR5 ;  /* 0x0000000fff044299 */ /* 0x000fe60008011605 */
[----:B------:R-:W-:Y:S01]  /*7670*/  UMOV UR5, UR23 ;  /* 0x0000001700057c82 */ /* 0x000fe20008000000 */
[----:B------:R-:W-:Y:S02]  /*7680*/  UIMAD UR4, UR40, UR4, URZ ;  /* 0x00000004280472a4 */ /* 0x000fe4000f8e02ff */
[----:B------:R-:W-:Y:S02]  /*7690*/  @UP4 USHF.R.U32.HI UR8, URZ, UR15, UR5 ;  /* 0x0000000fff084299 */ /* 0x000fe40008011605 */
[----:B------:R-:W-:Y:S02]  /*76a0*/  USEL UR5, UR13, UR9, !UP6 ;  /* 0x000000090d057287 */ /* 0x000fe4000f000000 */
[----:B------:R-:W-:Y:S02]  /*76b0*/  UIMAD UR9, UR40, UR8, URZ ;  /* 0x00000008280972a4 */ /* 0x000fe4000f8e02ff */
[----:B------:R-:W-:Y:S03]  /*76c0*/  UISETP.GE.AND UP0, UPT, UR6, UR4, UPT ;  /* 0x000000040600728c */ /* 0x000fe6000bf06270 */
[----:B------:R-:W-:Y:S01]  /*76d0*/  UMOV UR4, UR11 ;  /* 0x0000000b00047c82 */ /* 0x000fe20008000000 */
[----:B------:R-:W-:Y:S02]  /*76e0*/  UISETP.GE.OR UP0, UPT, UR5, UR9, UP0 ;  /* 0x000000090500728c */ /* 0x000fe40008706670 */
[----:B------:R-:W-:Y:S02]  /*76f0*/  USHF.R.U32.HI UR4, URZ, UR15, UR4 ;  /* 0x0000000fff047299 */ /* 0x000fe40008011604 */
[----:B------:R-:W-:Y:S02]  /*7700*/  UIMAD.WIDE.U32 UR10, UR5, UR14, URZ ;  /* 0x0000000e050a72a5 */ /* 0x000fe4000f8e00ff */
[----:B------:R-:W-:Y:S04]  /*7710*/  USEL UR12, UR6, UR4, !UP4 ;  /* 0x00000004060c7287 */ /* 0x000fe8000e000000 */
[----:B------:R-:W-:Y:S01]  /*7720*/  UIADD3 UR9, UPT, UPT, -UR12, URZ, URZ ;  /* 0x000000ff0c097290 */ /* 0x000fe2000fffe1ff */
[----:B------:R-:W-:Y:S02]  /*7730*/  @!UP0 UMOV UR4, UR11 ;  /* 0x0000000b00048c82 */ /* 0x000fe40008000000 */
[----:B------:R-:W-:Y:S02]  /*7740*/  @!UP0 USHF.R.U32.HI UR4, URZ, UR15, UR4 ;  /* 0x0000000fff048299 */ /* 0x000fe40008011604 */
[----:B------:R-:W-:Y:S02]  /*7750*/  UIMAD UR9, UR40, UR9, UR6 ;  /* 0x00000009280972a4 */ /* 0x000fe4000f8e0206 */
[----:B------:R-:W-:Y:S04]  /*7760*/  @!UP0 USEL UR4, UR5, UR4, !UP4 ;  /* 0x0000000405048287 */ /* 0x000fe8000e000000 */
[----:B------:R-:W-:Y:S02]  /*7770*/  @!UP0 UIMAD UR9, UR8, UR9, UR4 ;  /* 0x00000009080982a4 */ /* 0x000fe4000f8e0204 */
[----:B------:R-:W-:Y:S02]  /*7780*/  @!UP0 UIADD3 UR10, UPT, UPT, UR12, -UR4, URZ ;  /* 0x800000040c0a8290 */ /* 0x000fe4000fffe0ff */
[----:B------:R-:W-:Y:S02]  /*7790*/  UIADD3 UR4, UPT, UPT, -UR5, URZ, URZ ;  /* 0x000000ff05047290 */ /* 0x000fe4000fffe1ff */
[----:B------:R-:W-:Y:S02]  /*77a0*/  UIADD3 UR8, UPT, UPT, -UR6, URZ, URZ ;  /* 0x000000ff06087290 */ /* 0x000fe4000fffe1ff */
[----:B------:R-:W-:Y:S02]  /*77b0*/  @!UP0 UIMAD UR6, UR10, UR40, UR5 ;  /* 0x000000280a0682a4 */ /* 0x000fe4000f8e0205 */
[----:B------:R-:W-:Y:S02]  /*77c0*/  UIMAD UR13, UR16, UR4, UR13 ;  /* 0x00000004100d72a4 */ /* 0x000fe4000f8e020d */
[----:B------:R-:W-:Y:S01]  /*77d0*/  UIMAD UR7, UR30, UR8, UR7 ;  /* 0x000000081e0772a4 */ /* 0x000fe2000f8e0207 */
[----:B------:R-:W-:Y:S02]  /*77e0*/  @!UP0 UMOV UR5, UR9 ;  /* 0x0000000900058c82 */ /* 0x000fe40008000000 */
[----:B------:R-:W-:Y:S02]  /*77f0*/  UIMAD UR13, UR5, UR16, UR13 ;  /* 0x00000010050d72a4 */ /* 0x000fe4000f8e020d */
[----:B------:R-:W-:Y:S11]  /*7800*/  UIMAD UR7, UR6, UR30, UR7 ;  /* 0x0000001e060772a4 */ /* 0x000ff6000f8e0207 */
[----:B------:R-:W-:Y:S01]  /*7810*/  @!UPT UIADD3 URZ, UPT, UPT, URZ, URZ, URZ ;  /* 0x000000fffffff290 */ /* 0x000fe2000fffe0ff */
.L_x_156:
[----:B------:R-:W2:Y:S01]  /*7820*/  @!UP2 LDCU.128 UR20, c[0x0][0xb10] ;  /* 0x00016200ff14a7ac */ /* 0x000ea20008000c00 */
[C---:B---3--:R-:W-:Y:S02]  /*7830*/  ISETP.NE.U32.AND P1, PT, R4.reuse, RZ, PT ;  /* 0x000000ff0400720c */ /* 0x048fe40003f25070 */
[----:B------:R-:W-:Y:S02]  /*7840*/  ISETP.NE.U32.AND P0, PT, R4, RZ, PT ;  /* 0x000000ff0400720c */ /* 0x000fe40003f05070 */
[C---:B------:R-:W-:Y:S02]  /*7850*/  ISETP.NE.AND.EX P1, PT, R5.reuse, RZ, PT, P1 ;  /* 0x000000ff0500720c */ /* 0x040fe40003f25310 */
[----:B------:R-:W-:Y:S01]  /*7860*/  ISETP.NE.AND.EX P0, PT, R5, RZ, PT, P0 ;  /* 0x000000ff0500720c */ /* 0x000fe20003f05300 */
[----:B------:R-:W3:Y:S01]  /*7870*/  @!UP2 LDCU UR5, c[0x0][0xb0c] ;  /* 0x00016180ff05a7ac */ /* 0x000ee20008000800 */
[----:B------:R-:W-:Y:S01]  /*7880*/  SHF.L.U32 R6, R15, 0x1f, RZ ;  /* 0x0000001f0f067819 */ /* 0x000fe200000006ff */
[----:B--2---:R-:W-:Y:S07]  /*7890*/  UIMAD.WIDE.U32 UR8, UR13, UR20, URZ ;  /* 0x000000140d0872a5 */ /* 0x004fee000f8e00ff */
[----:B------:R-:W-:Y:S01]  /*78a0*/  @!UP2 UMOV UR4, UR9 ;  /* 0x000000090004ac82 */ /* 0x000fe20008000000 */
[----:B---3--:R-:W-:Y:S02]  /*78b0*/  @!UP2 UISETP.NE.AND UP0, UPT, UR5, 0x1, UPT ;  /* 0x000000010500a88c */ /* 0x008fe4000bf05270 */
[----:B------:R-:W-:Y:S02]  /*78c0*/  @!UP2 USHF.R.U32.HI UR4, URZ, UR21, UR4 ;  /* 0x00000015ff04a299 */ /* 0x000fe40008011604 */
[----:B------:R-:W-:Y:S02]  /*78d0*/  UIMAD.WIDE.U32 UR8, UR7, UR23, URZ ;  /* 0x00000017070872a5 */ /* 0x000fe4000f8e00ff */
[----:B------:R-:W-:Y:S02]  /*78e0*/  @!UP2 USEL UR10, UR13, UR4, !UP0 ;  /* 0x000000040d0aa287 */ /* 0x000fe4000c000000 */
[----:B------:R-:W-:Y:S03]  /*78f0*/  @!UP2 UISETP.NE.AND UP0, UPT, UR22, 0x1, UPT ;  /* 0x000000011600a88c */ /* 0x000fe6000bf05270 */
[----:B------:R-:W-:Y:S02]  /*7900*/  @!UP2 UMOV UR6, UR9 ;  /* 0x000000090006ac82 */ /* 0x000fe40008000000 */
[----:B------:R-:W2:Y:S02]  /*7910*/  @!UP2 LDCU UR4, c[0x0][0xb20] ;  /* 0x00016400ff04a7ac */ /* 0x000ea40008000800 */
[----:B--2---:R-:W-:Y:S04]  /*7920*/  @!UP2 USHF.R.U32.HI UR6, URZ, UR4, UR6 ;  /* 0x00000004ff06a299 */ /* 0x004fe80008011606 */
[----:B------:R-:W-:Y:S04]  /*7930*/  @!UP2 USEL UR6, UR7, UR6, !UP0 ;  /* 0x000000060706a287 */ /* 0x000fe8000c000000 */
[----:B------:R-:W-:Y:S02]  /*7940*/  @!UP2 UIADD3 UR4, UPT, UPT, -UR10, UR6, URZ ;  /* 0x000000060a04a290 */ /* 0x000fe4000fffe1ff */
[----:B------:R-:W-:Y:S02]  /*7950*/  @!UP2 UIADD3 UR6, UPT, UPT, UR10, -UR6, URZ ;  /* 0x800000060a06a290 */ /* 0x000fe4000fffe0ff */
[----:B------:R-:W-:Y:S02]  /*7960*/  @!UP2 UIMAD UR13, UR4, UR5, UR13 ;  /* 0x00000005040da2a4 */ /* 0x000fe4000f8e020d */
[----:B------:R-:W-:Y:S01]  /*7970*/  @!UP2 UIMAD UR7, UR6, UR22, UR7 ;  /* 0x000000160607a2a4 */ /* 0x000fe2000f8e0207 */
[----:B------:R-:W-:Y:S11]  /*7980*/  BRA.U UP3, `(.L_x_157) ;  /* 0x0000000103107547 */ /* 0x000ff6000b800000 */
[----:B------:R-:W-:Y:S04]  /*7990*/  MOV R7, UR34 ;  /* 0x0000002200077c02 */ /* 0x000fe80008000f00 */
[----:B------:R-:W-:Y:S04]  /*79a0*/  SHF.L.U32 R7, R7, 0x1f, RZ ;  /* 0x0000001f07077819 */ /* 0x000fe800000006ff */
[----:B------:R-:W2:Y:S02]  /*79b0*/  SYNCS.PHASECHK.TRANS64.TRYWAIT P2, [UR17+0x498], R7 ;  /* 0x00049807ff0075a7 */ /* 0x000ea40008041111 */
[----:B--2---:R-:W-:Y:S05]  /*79c0*/  @!P2 BRA `(.L_x_158) ;  /* 0x0000004000e0a947 */ /* 0x004fea0003800000 */
.L_x_157:
[----:B------:R-:W-:Y:S05]  /*79d0*/  @!P1 BRA `(.L_x_159) ;  /* 0x0000000000309947 */ /* 0x000fea0003800000 */
[----:B------:R-:W-:Y:S01]  /*79e0*/  ISETP.NE.U32.AND P1, PT, R2, RZ, PT ;  /* 0x000000ff0200720c */ /* 0x000fe20003f25070 */
[----:B------:R-:W2:Y:S01]  /*79f0*/  LDCU.64 UR4, c[0x0][0x358] ;  /* 0x00006b00ff0477ac */ /* 0x000ea20008000a00 */
[----:B------:R-:W-:Y:S02]  /*7a00*/  IMAD.MOV.U32 R80, RZ, RZ, 0x1 ;  /* 0x00000001ff507424 */ /* 0x000fe400078e00ff */
[----:B------:R-:W-:Y:S11]  /*7a10*/  ISETP.NE.AND.EX P1, PT, R3, RZ, PT, P1 ;  /* 0x000000ff0300720c */ /* 0x000ff60003f25310 */
[----:B------:R-:W-:Y:S02]  /*7a20*/  @!UPT UIADD3 URZ, UPT, UPT, URZ, URZ, URZ ;  /* 0x000000fffffff290 */ /* 0x000fe4000fffe0ff */
[----:B------:R-:W3:Y:S01]  /*7a30*/  @P1 LDC.64 R8, c[0x0][0x888] ;  /* 0x00022200ff081b82 */ /* 0x000ee20000000a00 */
[----:B-1----:R-:W-:Y:S04]  /*7a40*/  @P1 IMAD R0, R4, UR36, RZ ;  /* 0x0000002404001c24 */ /* 0x002fe8000f8e02ff */
[----:B---3--:R-:W-:Y:S04]  /*7a50*/  @P1 IMAD.WIDE R8, R0, 0x4, R8 ;  /* 0x0000000400081825 */ /* 0x008fe800078e0208 */
[----:B------:R-:W-:Y:S01]  /*7a60*/  HFMA2 R0, -RZ, RZ, 0, 5.9604644775390625e-08 ;  /* 0x00000001ff007431 */ /* 0x000fe200000001ff */
[----:B--2--5:R2:W5:Y:S04]  /*7a70*/  @P1 LDG.E R39, desc[UR4][R8.64] ;  /* 0x0000000408271981 */ /* 0x024568000c1e1900 */
[----:B------:R-:W-:Y:S01]  /*7a80*/  @!P1 PRMT R80, R0, 0x7610, R80 ;  /* 0x0000761000509816 */ /* 0x000fe20000000050 */
[----:B--2---:R-:W3:Y:S06]  /*7a90*/  @!P1 LDC R39, c[0x0][0x880] ;  /* 0x00022000ff279b82 */ /* 0x004eec0000000800 */
.L_x_159:
[----:B---3-5:R-:W-:Y:S01]  /*7aa0*/  @!P0 FSETP.EQ.AND P1, PT, R39, RZ, PT ;  /* 0x000000ff2700820b */ /* 0x028fe20003f22000 */
[----:B------:R-:W-:Y:S01]  /*7ab0*/  @!UPT UIADD3 URZ, UPT, UPT, URZ, URZ, URZ ;  /* 0x000000fffffff290 */ /* 0x000fe2000fffe0ff */
[----:B------:R-:W-:Y:S11]  /*7ac0*/  @!P0 BRA `(.L_x_160) ;  /* 0x0000000000188947 */ /* 0x000ff60003800000 */
[----:B------:R-:W-:Y:S02]  /*7ad0*/  LOP3.LUT P0, RZ, R80, 0xff, RZ, 0xc0, !PT ;  /* 0x000000ff50ff7812 */ /* 0x000fe4000780c0ff */
[----:B------:R-:W-:Y:S04]  /*7ae0*/  ISETP.NE.U32.AND P1, PT, R2, RZ, PT ;  /* 0x000000ff0200720c */ /* 0x000fe80003f25070 */
[----:B------:R-:W-:Y:S04]  /*7af0*/  ISETP.NE.AND.EX P1, PT, R3, RZ, PT, P1 ;  /* 0x000000ff0300720c */ /* 0x000fe80003f25310 */
[----:B------:R-:W-:Y:S03]  /*7b00*/  PLOP3.LUT P1, PT, P1, PT, PT, 0x8, 0x80 ;  /* 0x000000000080781c */ /* 0x000fe60000f2e170 */
[----:B------:R-:W-:Y:S11]  /*7b10*/  @P0 FSETP.EQ.AND P1, PT, R39, RZ, PT ;  /* 0x000000ff2700020b */ /* 0x000ff60003f22000 */
[----:B------:R-:W-:Y:S02]  /*7b20*/  @!UPT UIADD3 URZ, UPT, UPT, URZ, URZ, URZ ;  /* 0x000000fffffff290 */ /* 0x000fe4000fffe0ff */
.L_x_160:
[----:B------:R-:W2:Y:S01]  /*7b30*/  SYNCS.PHASECHK.TRANS64.TRYWAIT P0, [UR17+0x488], R6 ;  /* 0x00048806ff0075a7 */ /* 0x000ea20008001111 */
[----:B------:R-:W-:Y:S02]  /*7b40*/  ELECT P2, URZ, PT ;  /* 0x0000000000ff782f */ /* 0x000fe40003840000 */
[----:B------:R-:W-:Y:S01]  /*7b50*/  IADD3 R14, PT, PT, R14, 0x1, RZ ;  /* 0x000000010e0e7810 */ /* 0x000fe20007ffe0ff */
[----:B--2---:R-:W-:Y:S10]  /*7b60*/  @!P0 BRA `(.L_x_161) ;  /* 0x0000004000908947 */ /* 0x004ff40003800000 */
.L_x_351:
[----:B------:R-:W-:Y:S01]  /*7b70*/  PLOP3.LUT P1, PT, P1, P2, PT, 0xf2, 0x2f ;  /* 0x00000000002f781c */ /* 0x000fe20000f25e72 */
[----:B------:R-:W-:Y:S01]  /*7b80*/  UMOV UR18, 0x0 ;  /* 0x0000000000127882 */ /* 0x000fe20000000000 */
[----:B------:R-:W-:Y:S01]  /*7b90*/  UMOV UR19, 0x10000000 ;  /* 0x1000000000137882 */ /* 0x000fe20000000000 */
[----:B------:R-:W-:Y:S01]  /*7ba0*/  UMOV UR12, UR36 ;  /* 0x00000024000c7c82 */ /* 0x000fe20008000000 */
[----:B------:R-:W-:Y:S01]  /*7bb0*/  LOP3.LUT R15, R15, 0x1, RZ, 0x3c, !PT ;  /* 0x000000010f0f7812 */ /* 0x000fe200078e3cff */
[----:B------:R-:W-:Y:S01]  /*7bc0*/  UPLOP3.LUT UP3, UPT, UPT, UPT, UPT, 0x80, 0x8 ;  /* 0x000000000008789c */ /* 0x000fe20003f6f070 */
[----:B------:R-:W-:Y:S07]  /*7bd0*/  UMOV UR36, UR24 ;  /* 0x0000001800247c82 */ /* 0x000fee0008000000 */
[----:B-1----:R-:W-:Y:S01]  /*7be0*/  @!P1 IADD3 R6, P0, PT, R16, 0x580, RZ ;  /* 0x0000058010069810 */ /* 0x002fe20007f1e0ff */
[----:B------:R-:W-:Y:S03]  /*7bf0*/  VOTEU.ALL UP0, P1 ;  /* 0x0000000000ff7886 */ /* 0x000fe60000800000 */
[----:B------:R-:W-:Y:S01]  /*7c00*/  @!P1 R2UR UR5, R6 ;  /* 0x00000000060592ca */ /* 0x000fe200000e0000 */
[----:B------:R-:W-:Y:S01]  /*7c10*/  @!P1 IMAD.X R0, RZ, RZ, R17, P0 ;  /* 0x000000ffff009224 */ /* 0x000fe200000e0611 */
[----:B------:R-:W-:Y:S01]  /*7c20*/  @!UP0 USHF.L.U32 UR10, UR45, 0x6, URZ ;  /* 0x000000062d0a8899 */ /* 0x000fe200080006ff */
[----:B------:R-:W-:Y:S01]  /*7c30*/  ISETP.NE.AND P0, PT, R14, 0x2, PT ;  /* 0x000000020e00780c */ /* 0x000fe20003f05270 */
[----:B------:R-:W-:Y:S02]  /*7c40*/  @!UP0 USHF.L.U32 UR11, UR46, 0x6, URZ ;  /* 0x000000062e0b8899 */ /* 0x000fe400080006ff */
[----:B------:R-:W-:Y:S01]  /*7c50*/  @!P1 R2UR UR4, R0 ;  /* 0x00000000000492ca */ /* 0x000fe200000e0000 */
[----:B------:R-:W-:Y:S01]  /*7c60*/  @!UP0 UIADD3 UR8, UPT, UPT, UR17, 0x600, URZ ;  /* 0x0000060011088890 */ /* 0x000fe2000fffe0ff */
[----:B------:R-:W-:Y:S01]  /*7c70*/  SEL R0, RZ, 0x1, P0 ;  /* 0x00000001ff007807 */ /* 0x000fe20000000000 */
[----:B------:R-:W-:Y:S01]  /*7c80*/  @!UP0 UIADD3 UR9, UPT, UPT, UR17, 0x480, URZ ;  /* 0x0000048011098890 */ /* 0x000fe2000fffe0ff */
[----:B------:R-:W-:Y:S01]  /*7c90*/  SEL R14, R14, RZ, P0 ;  /* 0x000000ff0e0e7207 */ /* 0x000fe20000000000 */
[----:B------:R-:W-:Y:S01]  /*7ca0*/  VOTEU.ALL UP0, P1 ;  /* 0x0000000000ff7886 */ /* 0x000fe20000800000 */
[----:B------:R-:W-:Y:S01]  /*7cb0*/  LOP3.LUT R13, R13, R0, RZ, 0x3c, !PT ;  /* 0x000000000d0d7212 */ /* 0x000fe200078e3cff */
[----:B------:R-:W-:Y:S01]  /*7cc0*/  IMAD.U32 R6, RZ, RZ, UR5 ;  /* 0x00000005ff067e24 */ /* 0x000fe2000f8e00ff */
[----:B------:R-:W-:Y:S02]  /*7cd0*/  UIADD3 UR45, UPT, UPT, UR7, UR55, URZ ;  /* 0x00000037072d7290 */ /* 0x000fe4000fffe0ff */
[----:B------:R-:W-:Y:S03]  /*7ce0*/  UIADD3 UR46, UPT, UPT, UR13, UR58, URZ ;  /* 0x0000003a0d2e7290 */ /* 0x000fe6000fffe0ff */
[----:B------:R-:W-:Y:S01]  /*7cf0*/  IMAD.U32 R7, RZ, RZ, UR4 ;  /* 0x00000004ff077e24 */ /* 0x000fe2000f8e00ff */
[----:B------:R-:W-:Y:S04]  /*7d00*/  @!P1 R2UR UR4, R6 ;  /* 0x00000000060492ca */ /* 0x000fe800000e0000 */
[----:B------:R-:W-:Y:S11]  /*7d10*/  @!P1 R2UR UR5, R7 ;  /* 0x00000000070592ca */ /* 0x000ff600000e0000 */
[----:B------:R-:W-:Y:S02]  /*7d20*/  @!UPT UIADD3 URZ, UPT, UPT, URZ, URZ, URZ ;  /* 0x000000fffffff290 */ /* 0x000fe4000fffe0ff */
[----:B------:R2:W-:Y:S01]  /*7d30*/  @!UP0 UTMALDG.3D [UR8], [UR4], desc[UR18] ;  /* 0x00001208040085b4 */ /* 0x0005e20008011000 */
[----:B------:R2:W-:Y:S01]  /*7d40*/  @!P1 SYNCS.ARRIVE.TRANS64.RED.A0TR RZ, [UR17+0x480], R12 ;  /* 0x0004800cffff99a7 */ /* 0x0005e20008300411 */
[----:B------:R-:W-:Y:S01]  /*7d50*/  SYNCS.ARRIVE.TRANS64.RED.A1T0 RZ, [UR27], RZ ;  /* 0x000000ffffff79a7 */ /* 0x000fe2000810041b */
[----:B------:R-:W-:Y:S05]  /*7d60*/  BRA.U UP1, `(.L_x_162) ;  /* 0xfffffff5018c7547 */ /* 0x000fea000b83ffff */
[----:B------:R-:W-:Y:S07]  /*7d70*/  MOV R0, UR17 ;  /* 0x0000001100007c02 */ /* 0x000fee0008000f00 */
.L_x_163:
[----:B-1----:R-:W-:-:S04]  /*7d80*/  SHF.L.U32 R2, R15, 0x1f, RZ ;  /* 0x0000001f0f027819 */ /* 0x002fc800000006ff */
[----:B------:R1:W3:Y:S03]  /*7d90*/  SYNCS.PHASECHK.TRANS64.TRYWAIT P0, [R0+URZ+0x488], R2 ;  /* 0x00048802000075a7 */ /* 0x0002e600080011ff */
[----:B---3--:R-:W-:Y:S05]  /*7da0*/  @!P0 NANOSLEEP.SYNCS 0x989680 ;  /* 0x009896800000895d */ /* 0x008fea0003900000 */
[----:B------:R-:W3:Y:S02]  /*7db0*/  @!P0 SYNCS.PHASECHK.TRANS64 P0, [R0+URZ+0x488], R2 ;  /* 0x00048802000085a7 */ /* 0x000ee400080010ff */
[----:B--23--:R-:W-:Y:S05]  /*7dc0*/  @P0 EXIT ;  /* 0x000000000000094d */ /* 0x00cfea0003800000 */
[----:B------:R-:W-:Y:S05]  /*7dd0*/  BRA `(.L_x_163) ;  /* 0xfffffffc00e87947 */ /* 0x000fea000383ffff */
.L_x_154:
[----:B------:R-:W-:-:S06]  /*7de0*/  UISETP.GE.AND UP0, UPT, UR13, 0x4, UPT ;  /* 0x000000040d00788c */ /* 0x000fcc000bf06270 */
[----:B------:R-:W-:-:S13]  /*7df0*/  PLOP3.LUT P0, PT, PT, PT, UP0, 0x80, 0x8 ;  /* 0x000000000008781c */ /* 0x000fda0003f0f008 */
[----:B------:R-:W-:Y:S05]  /*7e00*/  @!P0 EXIT ;  /* 0x000000000000894d */ /* 0x000fea0003800000 */
[----:B------:R-:W1:Y:S08]  /*7e10*/  S2UR UR4, SR_CgaCtaId ;  /* 0x00000000000479c3 */ /* 0x000e700000008800 */
[----:B------:R-:W-:Y:S01]  /*7e20*/  BAR.SYNC.DEFER_BLOCKING 0x6, 0xa0 ;  /* 0x0182800000007b1d */ /* 0x000fe20000010000 */
[----:B------:R-:W-:Y:S01]  /*7e30*/  IMAD.SHL.U32 R6, R69, 0x40, RZ ;  /* 0x0000004045067824 */ /* 0x000fe200078e00ff */
[----:B------:R-:W-:Y:S01]  /*7e40*/  SHF.R.U32.HI R7, RZ, 0x1, R69 ;  /* 0x00000001ff077819 */ /* 0x000fe20000011645 */
[----:B------:R-:W-:Y:S01]  /*7e50*/  IMAD.SHL.U32 R3, R81, 0x800, RZ ;  /* 0x0000080051037824 */ /* 0x000fe200078e00ff */
[----:B------:R-:W-:Y:S01]  /*7e60*/  CS2R R84, SRZ ;  /* 0x0000000000547805 */ /* 0x000fe2000001ff00 */
[C---:B------:R-:W-:Y:S01]  /*7e70*/  IMAD.U32 R37, R69.reuse, 0x10000, RZ ;  /* 0x0001000045257824 */ /* 0x040fe200078e00ff */
[----:B------:R-:W-:Y:S01]  /*7e80*/  UMOV UR44, 0x400 ;  /* 0x00000400002c7882 */ /* 0x000fe20000000000 */
[C---:B------:R-:W-:Y:S01]  /*7e90*/  LOP3.LUT R2, R6.reuse, 0x180, RZ, 0xc0, !PT ;  /* 0x0000018006027812 */ /* 0x040fe200078ec0ff */
[----:B------:R-:W2:Y:S01]  /*7ea0*/  LDC.64 R74, c[0x0][0x888] ;  /* 0x00022200ff4a7b82 */ /* 0x000ea20000000a00 */
[----:B------:R-:W-:Y:S01]  /*7eb0*/  LOP3.LUT R6, R6, 0x640, RZ, 0xc0, !PT ;  /* 0x0000064006067812 */ /* 0x000fe200078ec0ff */
[----:B------:R-:W-:Y:S01]  /*7ec0*/  IMAD.MOV.U32 R36, RZ, RZ, RZ ;  /* 0x000000ffff247224 */ /* 0x000fe200078e00ff */
[----:B------:R-:W-:Y:S01]  /*7ed0*/  LOP3.LUT R7, R2, 0x20, R7, 0xf8, !PT ;  /* 0x0000002002077812 */ /* 0x000fe200078ef807 */
[----:B------:R-:W-:Y:S01]  /*7ee0*/  IMAD.SHL.U32 R2, R69, 0x8, RZ ;  /* 0x0000000845027824 */ /* 0x000fe200078e00ff */
[----:B------:R-:W-:Y:S01]  /*7ef0*/  LOP3.LUT R3, R6, 0x800, R3, 0xf8, !PT ;  /* 0x0000080006037812 */ /* 0x000fe200078ef803 */
[----:B------:R-:W-:Y:S01]  /*7f00*/  IMAD.MOV.U32 R86, RZ, RZ, RZ ;  /* 0x000000ffff567224 */ /* 0x000fe200078e00ff */
[----:B------:R-:W3:Y:S01]  /*7f10*/  LDCU UR53, c[0x0][0x370] ;  /* 0x00006e00ff3577ac */ /* 0x000ee20008000800 */
[----:B------:R-:W4:Y:S01]  /*7f20*/  LDC.64 R76, c[0x0][0x890] ;  /* 0x00022400ff4c7b82 */ /* 0x000f220000000a00 */
[----:B------:R-:W-:Y:S01]  /*7f30*/  LOP3.LUT R2, R7, 0x30, R2, 0x78, !PT ;  /* 0x0000003007027812 */ /* 0x000fe200078e7802 */
[----:B------:R-:W-:Y:S01]  /*7f40*/  IMAD.MOV.U32 R83, RZ, RZ, RZ ;  /* 0x000000ffff537224 */ /* 0x000fe200078e00ff */
[----:B------:R-:W2:Y:S02]  /*7f50*/  LDCU.64 UR62, c[0x0][0x348] ;  /* 0x00006900ff3e77ac */ /* 0x000ea40008000a00 */
[----:B------:R-:W-:Y:S01]  /*7f60*/  LOP3.LUT R79, R3, R2, RZ, 0xfc, !PT ;  /* 0x00000002034f7212 */ /* 0x000fe200078efcff */
[----:B------:R-:W-:Y:S01]  /*7f70*/  IMAD.SHL.U32 R3, R81, 0x200000, RZ ;  /* 0x0020000051037824 */ /* 0x000fe200078e00ff */
[----:B-1----:R-:W-:Y:S01]  /*7f80*/  ULEA UR44, UR4, UR44, 0x18 ;  /* 0x0000002c042c7291 */ /* 0x002fe2000f8ec0ff */
[----:B------:R-:W1:Y:S01]  /*7f90*/  LDC.64 R72, c[0x0][0x8b0] ;  /* 0x00022c00ff487b82 */ /* 0x000e620000000a00 */
[----:B------:R-:W-:Y:S01]  /*7fa0*/  IMAD.SHL.U32 R2, R69, 0x10, RZ ;  /* 0x0000001045027824 */ /* 0x000fe200078e00ff */
[----:B------:R-:W1:Y:S01]  /*7fb0*/  LDCU UR41, c[0x0][0xb0c] ;  /* 0x00016180ff2977ac */ /* 0x000e620008000800 */
[----:B------:R-:W-:-:S02]  /*7fc0*/  LOP3.LUT R3, R3, 0x200000, RZ, 0xc0, !PT ;  /* 0x0020000003037812 */ /* 0x000fc400078ec0ff */
[----:B------:R-:W-:Y:S01]  /*7fd0*/  VIADD R78, R79, UR44 ;  /* 0x0000002c4f4e7c36 */ /* 0x000fe20008000000 */
[----:B------:R-:W-:Y:S01]  /*7fe0*/  UIADD3 UR4, UPT, UPT, UR44, 0x1600, URZ ;  /* 0x000016002c047890 */ /* 0x000fe2000fffe0ff */
[----:B------:R-:W-:Y:S01]  /*7ff0*/  LOP3.LUT R37, R3, 0x400000, R37, 0xf8, !PT ;  /* 0x0040000003257812 */ /* 0x000fe200078ef825 */
[----:B------:R-:W3:Y:S01]  /*8000*/  LDS R0, [UR44+0x550] ;  /* 0x0005502cff007984 */ /* 0x000ee20008000800 */
[----:B------:R-:W1:Y:S01]  /*8010*/  LDC.64 R70, c[0x0][0x8a8] ;  /* 0x00022a00ff467b82 */ /* 0x000e620000000a00 */
[----:B------:R-:W-:Y:S01]  /*8020*/  LOP3.LUT R2, R2, 0x20, RZ, 0xc0, !PT ;  /* 0x0000002002027812 */ /* 0x000fe200078ec0ff */
[----:B------:R-:W1:Y:S01]  /*8030*/  LDCU UR61, c[0x0][0xb20] ;  /* 0x00016400ff3d77ac */ /* 0x000e620008000800 */
[----:B------:R-:W-:Y:S02]  /*8040*/  IMAD.U32 R87, RZ, RZ, UR4 ;  /* 0x00000004ff577e24 */ /* 0x000fe4000f8e00ff */
[----:B------:R-:W-:Y:S01]  /*8050*/  IADD3 R78, PT, PT, -R2, 0x600, R78 ;  /* 0x00000600024e7810 */ /* 0x000fe20007ffe14e */
[----:B------:R-:W1:Y:S01]  /*8060*/  LDCU UR39, c[0x0][0xb30] ;  /* 0x00016600ff2777ac */ /* 0x000e620008000800 */
[----:B------:R-:W1:Y:S01]  /*8070*/  LDCU.64 UR56, c[0x0][0x888] ;  /* 0x00011100ff3877ac */ /* 0x000e620008000a00 */
[----:B------:R-:W1:Y:S01]  /*8080*/  LDCU.64 UR42, c[0x0][0xb28] ;  /* 0x00016500ff2a77ac */ /* 0x000e620008000a00 */
[----:B------:R-:W1:Y:S01]  /*8090*/  LDCU.128 UR48, c[0x0][0xb10] ;  /* 0x00016200ff3077ac */ /* 0x000e620008000c00 */
[----:B------:R-:W1:Y:S01]  /*80a0*/  LDCU UR52, c[0x0][0x374] ;  /* 0x00006e80ff3477ac */ /* 0x000e620008000800 */
[----:B------:R-:W-:Y:S01]  /*80b0*/  UIADD3 UR59, UPT, UPT, UR44, 0x600, URZ ;  /* 0x000006002c3b7890 */ /* 0x000fe2000fffe0ff */
[----:B--234-:R-:W-:-:S11]  /*80c0*/  IMAD.IADD R37, R0, 0x1, R37 ;  /* 0x0000000100257824 */ /* 0x01cfd600078e0225 */
.L_x_181:
[----:B------:R-:W-:Y:S02]  /*80d0*/  LEA R3, R83, UR44, 0x3 ;  /* 0x0000002c53037c11 */ /* 0x000fe4000f8e18ff */
[----:B------:R-:W-:Y:S02]  /*80e0*/  SHF.L.U32 R0, R85, 0x1f, RZ ;  /* 0x0000001f55007819 */ /* 0x000fe400000006ff */
[----:B-1----:R-:W-:Y:S02]  /*80f0*/  LEA R4, R83, UR44, 0x4 ;  /* 0x0000002c53047c11 */ /* 0x002fe4000f8e20ff */
[----:B------:R-:W2:Y:S02]  /*8100*/  SYNCS.PHASECHK.TRANS64.TRYWAIT P0, [R3+URZ+0x4a0], R0 ;  /* 0x0004a000030075a7 */ /* 0x000ea400080011ff */
[----:B--2---:R-:W-:Y:S05]  /*8110*/  @!P0 BRA `(.L_x_164) ;  /* 0x0000003c003c8947 */ /* 0x004fea0003800000 */
.L_x_352:
[----:B------:R-:W3:Y:S01]  /*8120*/  LDS.128 R4, [R4+0x530] ;  /* 0x0005300004047984 */ /* 0x000ee20000000c00 */
[----:B------:R-:W-:Y:S01]  /*8130*/  UISETP.GE.AND UP0, UPT, UR40, 0x1, UPT ;  /* 0x000000012800788c */ /* 0x000fe2000bf06270 */
[----:B------:R-:W-:Y:S01]  /*8140*/  @!PT LDS RZ, [RZ] ;  /* 0x00000000fffff984 */ /* 0x000fe20000000800 */
[----:B------:R-:W-:Y:S01]  /*8150*/  @!PT LDS RZ, [RZ] ;  /* 0x00000000fffff984 */ /* 0x000fe20000000800 */
[----:B------:R-:W-:Y:S01]  /*8160*/  @!PT LDS RZ, [RZ] ;  /* 0x00000000fffff984 */ /* 0x000fe20000000800 */
[----:B------:R-:W-:Y:S01]  /*8170*/  @!PT LDS RZ, [RZ] ;  /* 0x00000000fffff984 */ /* 0x000fe20000000800 */
[----:B------:R4:W-:Y:S06]  /*8180*/  MEMBAR.ALL.CTA ;  /* 0x0000000000007992 */ /* 0x0009ec0000008000 */
[----:B----4-:R-:W4:Y:S01]  /*8190*/  FENCE.VIEW.ASYNC.S ;  /* 0x00000000000073c6 */ /* 0x010f220000000000 */
[----:B---3--:R-:W-:Y:S11]  /*81a0*/  LOP3.LUT P0, RZ, R6, 0x1, RZ, 0xc0, !PT ;  /* 0x0000000106ff7812 */ /* 0x008ff6000780c0ff */
[----:B------:R-:W-:Y:S02]  /*81b0*/  @!UPT UIADD3 URZ, UPT, UPT, URZ, URZ, URZ ;  /* 0x000000fffffff290 */ /* 0x000fe4000fffe0ff */
[----:B----4-:R-:W-:Y:S01]  /*81c0*/  VOTEU.ANY UP1, P0 ;  /* 0x0000000000ff7886 */ /* 0x010fe20000020100 */
[----:B------:R-:W-:Y:S01]  /*81d0*/  PLOP3.LUT P0, PT, PT, PT, UP1, 0x80, 0x8 ;  /* 0x000000000008781c */ /* 0x000fe20003f0f018 */
[----:B------:R-:W-:Y:S11]  /*81e0*/  UP2UR UR47, UPR, URZ, 0x2 ;  /* 0x00000002ff2f7883 */ /* 0x000ff60008000000 */
[----:B------:R-:W-:Y:S01]  /*81f0*/  @!UPT UIADD3 URZ, UPT, UPT, URZ, URZ, URZ ;  /* 0x000000fffffff290 */ /* 0x000fe2000fffe0ff */
        /* <DEDUP_REMOVED lines=13> */
[----:B-1----:R-:W-:Y:S02]  /*82d0*/  UIMAD.WIDE.U32 UR4, UR52, UR51, URZ ;  /* 0x00000033340472a5 */ /* 0x002fe4000f8e00ff */
[----:B------:R-:W-:Y:S02]  /*82e0*/  UIMAD.WIDE.U32 UR6, UR53, UR48, URZ ;  /* 0x00000030350672a5 */ /* 0x000fe4000f8e00ff */
[----:B------:R-:W-:Y:S02]  /*82f0*/  UISETP.NE.AND UP0, UPT, UR50, 0x1, UPT ;  /* 0x000000013200788c */ /* 0x000fe4000bf05270 */
[----:B------:R-:W-:Y:S02]  /*8300*/  UIMAD.WIDE.U32 UR8, UR37, UR51, URZ ;  /* 0x00000033250872a5 */ /* 0x000fe4000f8e00ff */
[----:B------:R-:W-:Y:S02]  /*8310*/  UIMAD.WIDE.U32 UR10, UR38, UR48, URZ ;  /* 0x00000030260a72a5 */ /* 0x000fe4000f8e00ff */
[----:B------:R-:W-:Y:S02]  /*8320*/  UISETP.NE.AND UP1, UPT, UR41, 0x1, UPT ;  /* 0x000000012900788c */ /* 0x000fe4000bf25270 */
[----:B------:R-:W-:Y:S01]  /*8330*/  UISETP.NE.AND UP2, UPT, UR40, 0x1, UPT ;  /* 0x000000012800788c */ /* 0x000fe2000bf45270 */
[----:B------:R-:W-:Y:S02]  /*8340*/  UMOV UR4, UR5 ;  /* 0x0000000500047c82 */ /* 0x000fe40008000000 */
[----:B------:R-:W-:Y:S03]  /*8350*/  USHF.R.U32.HI UR5, URZ, UR61, UR4 ;  /* 0x0000003dff057299 */ /* 0x000fe60008011604 */
[----:B------:R-:W-:Y:S02]  /*8360*/  UMOV UR4, UR7 ;  /* 0x0000000700047c82 */ /* 0x000fe40008000000 */
[----:B------:R-:W-:Y:S02]  /*8370*/  USHF.R.U32.HI UR7, URZ, UR49, UR4 ;  /* 0x00000031ff077299 */ /* 0x000fe40008011604 */
[----:B------:R-:W-:Y:S02]  /*8380*/  USEL UR4, UR52, UR5, !UP0 ;  /* 0x0000000534047287 */ /* 0x000fe4000c000000 */
[----:B------:R-:W-:Y:S01]  /*8390*/  USEL UR7, UR53, UR7, !UP1 ;  /* 0x0000000735077287 */ /* 0x000fe2000c800000 */
[----:B------:R-:W-:Y:S01]  /*83a0*/  UMOV UR5, UR9 ;  /* 0x0000000900057c82 */ /* 0x000fe20008000000 */
[----:B------:R-:W-:Y:S02]  /*83b0*/  UIMAD.WIDE.U32 UR8, UR4, UR42, URZ ;  /* 0x0000002a040872a5 */ /* 0x000fe4000f8e00ff */
[----:B------:R-:W-:Y:S03]  /*83c0*/  USHF.R.U32.HI UR6, URZ, UR61, UR5 ;  /* 0x0000003dff067299 */ /* 0x000fe60008011605 */
[----:B------:R-:W-:Y:S01]  /*83d0*/  UMOV UR5, UR11 ;  /* 0x0000000b00057c82 */ /* 0x000fe20008000000 */
[----:B------:R-:W-:Y:S02]  /*83e0*/  UIMAD.WIDE.U32 UR10, UR7, UR42, URZ ;  /* 0x0000002a070a72a5 */ /* 0x000fe4000f8e00ff */
[----:B------:R-:W-:Y:S02]  /*83f0*/  USHF.R.U32.HI UR12, URZ, UR49, UR5 ;  /* 0x00000031ff0c7299 */ /* 0x000fe40008011605 */
[----:B------:R-:W-:Y:S01]  /*8400*/  USEL UR6, UR37, UR6, !UP0 ;  /* 0x0000000625067287 */ /* 0x000fe2000c000000 */
[----:B------:R-:W-:Y:S02]  /*8410*/  UMOV UR5, UR9 ;  /* 0x0000000900057c82 */ /* 0x000fe40008000000 */
[----:B------:R-:W-:Y:S01]  /*8420*/  UMOV UR10, UR11 ;  /* 0x0000000b000a7c82 */ /* 0x000fe20008000000 */
[----:B------:R-:W-:Y:S02]  /*8430*/  @UP2 USHF.R.U32.HI UR4, URZ, UR43, UR5 ;  /* 0x0000002bff042299 */ /* 0x000fe40008011605 */
[----:B------:R-:W-:Y:S02]  /*8440*/  @UP2 USHF.R.U32.HI UR7, URZ, UR43, UR10 ;  /* 0x0000002bff072299 */ /* 0x000fe4000801160a */
[----:B------:R-:W-:Y:S02]  /*8450*/  UIMAD UR4, UR40, UR4, URZ ;  /* 0x00000004280472a4 */ /* 0x000fe4000f8e02ff */
[----:B------:R-:W-:Y:S02]  /*8460*/  UIMAD.WIDE.U32 UR10, UR6, UR42, URZ ;  /* 0x0000002a060a72a5 */ /* 0x000fe4000f8e00ff */
[----:B------:R-:W-:Y:S02]  /*8470*/  USEL UR5, UR38, UR12, !UP1 ;  /* 0x0000000c26057287 */ /* 0x000fe4000c800000 */
[----:B------:R-:W-:Y:S02]  /*8480*/  UIMAD UR8, UR40, UR7, URZ ;  /* 0x00000007280872a4 */ /* 0x000fe4000f8e02ff */
[----:B------:R-:W-:Y:S03]  /*8490*/  UISETP.GE.AND UP0, UPT, UR6, UR4, UPT ;  /* 0x000000040600728c */ /* 0x000fe6000bf06270 */
[----:B------:R-:W-:Y:S01]  /*84a0*/  UMOV UR4, UR11 ;  /* 0x0000000b00047c82 */ /* 0x000fe20008000000 */
[----:B------:R-:W-:Y:S02]  /*84b0*/  UISETP.GE.OR UP0, UPT, UR5, UR8, UP0 ;  /* 0x000000080500728c */ /* 0x000fe40008706670 */
[----:B------:R-:W-:Y:S02]  /*84c0*/  USHF.R.U32.HI UR4, URZ, UR43, UR4 ;  /* 0x0000002bff047299 */ /* 0x000fe40008011604 */
[----:B------:R-:W-:Y:S02]  /*84d0*/  UIMAD.WIDE.U32 UR8, UR5, UR42, URZ ;  /* 0x0000002a050872a5 */ /* 0x000fe4000f8e00ff */
[----:B------:R-:W-:Y:S02]  /*84e0*/  USEL UR11, UR6, UR4, !UP2 ;  /* 0x00000004060b7287 */ /* 0x000fe4000d000000 */
[----:B------:R-:W-:Y:S02]  /*84f0*/  UIADD3 UR8, UPT, UPT, -UR5, URZ, URZ ;  /* 0x000000ff05087290 */ /* 0x000fe4000fffe1ff */
[----:B------:R-:W-:Y:S01]  /*8500*/  UIADD3 UR10, UPT, UPT, -UR11, URZ, URZ ;  /* 0x000000ff0b0a7290 */ /* 0x000fe2000fffe1ff */
[----:B------:R-:W-:Y:S01]  /*8510*/  @!UP0 UMOV UR4, UR9 ;  /* 0x0000000900048c82 */ /* 0x000fe20008000000 */
[----:B------:R-:W-:Y:S02]  /*8520*/  UIADD3 UR9, UPT, UPT, -UR6, URZ, URZ ;  /* 0x000000ff06097290 */ /* 0x000fe4000fffe1ff */
[----:B------:R-:W-:Y:S02]  /*8530*/  @!UP0 USHF.R.U32.HI UR4, URZ, UR43, UR4 ;  /* 0x0000002bff048299 */ /* 0x000fe40008011604 */
[----:B------:R-:W-:Y:S02]  /*8540*/  UIMAD UR10, UR40, UR10, UR6 ;  /* 0x0000000a280a72a4 */ /* 0x000fe4000f8e0206 */
[----:B------:R-:W-:Y:S04]  /*8550*/  @!UP0 USEL UR4, UR5, UR4, !UP2 ;  /* 0x0000000405048287 */ /* 0x000fe8000d000000 */
[----:B------:R-:W-:Y:S02]  /*8560*/  @!UP0 UIMAD UR10, UR7, UR10, UR4 ;  /* 0x0000000a070a82a4 */ /* 0x000fe4000f8e0204 */
[----:B------:R-:W-:Y:S02]  /*8570*/  @!UP0 UIADD3 UR11, UPT, UPT, UR11, -UR4, URZ ;  /* 0x800000040b0b8290 */ /* 0x000fe4000fffe0ff */
[----:B------:R-:W-:Y:S02]  /*8580*/  UIMAD UR7, UR41, UR8, UR38 ;  /* 0x00000008290772a4 */ /* 0x000fe4000f8e0226 */
[----:B------:R-:W-:Y:S02]  /*8590*/  @!UP0 UIMAD UR6, UR11, UR40, UR5 ;  /* 0x000000280b0682a4 */ /* 0x000fe4000f8e0205 */
[----:B------:R-:W-:Y:S01]  /*85a0*/  UIMAD UR4, UR50, UR9, UR37 ;  /* 0x00000009320472a4 */ /* 0x000fe2000f8e0225 */
[----:B------:R-:W-:Y:S02]  /*85b0*/  @!UP0 UMOV UR5, UR10 ;  /* 0x0000000a00058c82 */ /* 0x000fe40008000000 */
[----:B------:R-:W-:Y:S02]  /*85c0*/  UIMAD UR38, UR5, UR41, UR7 ;  /* 0x00000029052672a4 */ /* 0x000fe4000f8e0207 */
[----:B------:R-:W-:Y:S11]  /*85d0*/  UIMAD UR37, UR6, UR50, UR4 ;  /* 0x00000032062572a4 */ /* 0x000ff6000f8e0204 */
[----:B------:R-:W-:Y:S01]  /*85e0*/  @!UPT UIADD3 URZ, UPT, UPT, URZ, URZ, URZ ;  /* 0x000000fffffff290 */ /* 0x000fe2000fffe0ff */
.L_x_165:
[----:B-1----:R-:W-:Y:S01]  /*85f0*/  UISETP.NE.AND UP0, UPT, UR39, 0x1, UPT ;  /* 0x000000012700788c */ /* 0x002fe2000bf05270 */
[----:B------:R-:W-:Y:S10]  /*8600*/  IADD3 R83, PT, PT, R83, 0x1, RZ ;  /* 0x0000000153537810 */ /* 0x000ff40007ffe0ff */
[----:B------:R-:W1:Y:S01]  /*8610*/  @!UP0 LDCU.128 UR12, c[0x0][0xb10] ;  /* 0x00016200ff0c87ac */ /* 0x000e620008000c00 */
[----:B------:R-:W3:Y:S01]  /*8620*/  @!UP0 LDCU UR5, c[0x0][0xb0c] ;  /* 0x00016180ff0587ac */ /* 0x000ee20008000800 */
[----:B------:R-:W4:Y:S01]  /*8630*/  @!UP0 LDCU UR10, c[0x0][0xb20] ;  /* 0x00016400ff0a87ac */ /* 0x000f220008000800 */
[----:B-1----:R-:W-:Y:S02]  /*8640*/  UIMAD.WIDE.U32 UR8, UR38, UR12, URZ ;  /* 0x0000000c260872a5 */ /* 0x002fe4000f8e00ff */
[----:B------:R-:W-:Y:S02]  /*8650*/  UIMAD.WIDE.U32 UR6, UR37, UR15, URZ ;  /* 0x0000000f250672a5 */ /* 0x000fe4000f8e00ff */
[----:B------:R-:W-:Y:S03]  /*8660*/  @!UP0 UISETP.NE.AND UP1, UPT, UR14, 0x1, UPT ;  /* 0x000000010e00888c */ /* 0x000fe6000bf25270 */
[----:B------:R-:W-:Y:S01]  /*8670*/  @!UP0 UMOV UR4, UR9 ;  /* 0x0000000900048c82 */ /* 0x000fe20008000000 */
[----:B---3--:R-:W-:Y:S02]  /*8680*/  @!UP0 UISETP.NE.AND UP2, UPT, UR5, 0x1, UPT ;  /* 0x000000010500888c */ /* 0x008fe4000bf45270 */
[----:B------:R-:W-:Y:S01]  /*8690*/  @!UP0 USHF.R.U32.HI UR4, URZ, UR13, UR4 ;  /* 0x0000000dff048299 */ /* 0x000fe20008011604 */
[----:B------:R-:W-:Y:S02]  /*86a0*/  @!UP0 UMOV UR6, UR7 ;  /* 0x0000000700068c82 */ /* 0x000fe40008000000 */
[----:B----4-:R-:W-:Y:S02]  /*86b0*/  @!UP0 USHF.R.U32.HI UR6, URZ, UR10, UR6 ;  /* 0x0000000aff068299 */ /* 0x010fe40008011606 */
[----:B------:R-:W-:Y:S02]  /*86c0*/  @!UP0 USEL UR7, UR38, UR4, !UP2 ;  /* 0x0000000426078287 */ /* 0x000fe4000d000000 */
[----:B------:R-:W-:Y:S04]  /*86d0*/  @!UP0 USEL UR6, UR37, UR6, !UP1 ;  /* 0x0000000625068287 */ /* 0x000fe8000c800000 */
[----:B------:R-:W-:Y:S02]  /*86e0*/  @!UP0 UIADD3 UR4, UPT, UPT, -UR7, UR6, URZ ;  /* 0x0000000607048290 */ /* 0x000fe4000fffe1ff */
[----:B------:R-:W-:Y:S02]  /*86f0*/  @!UP0 UIADD3 UR6, UPT, UPT, UR7, -UR6, URZ ;  /* 0x8000000607068290 */ /* 0x000fe4000fffe0ff */
[----:B------:R-:W-:Y:S02]  /*8700*/  @!UP0 UIMAD UR38, UR4, UR5, UR38 ;  /* 0x00000005042682a4 */ /* 0x000fe4000f8e0226 */
[----:B------:R-:W-:Y:S02]  /*8710*/  @!UP0 UIMAD UR37, UR6, UR14, UR37 ;  /* 0x0000000e062582a4 */ /* 0x000fe4000f8e0225 */
[----:B------:R-:W-:Y:S09]  /*8720*/  ULOP3.LUT UP0, URZ, UR59, 0x1b0, URZ, 0xc0, !UPT ;  /* 0x000001b03bff7892 */ /* 0x000ff2000f80c0ff */
[----:B------:R-:W-:Y:S05]  /*8730*/  BRA.U !UP0, `(.L_x_166) ;  /* 0x0000000108407547 */ /* 0x000fea000b800000 */
[----:B------:R-:W1:Y:S01]  /*8740*/  LDCU.64 UR8, c[0x4][0x80] ;  /* 0x01001000ff0877ac */ /* 0x000e620008000a00 */
[----:B------:R-:W-:Y:S01]  /*8750*/  MOV R3, 0x0 ;  /* 0x0000000000037802 */ /* 0x000fe20000000f00 */
[----:B------:R-:W-:Y:S02]  /*8760*/  HFMA2 R12, -RZ, RZ, 0, 5.9604644775390625e-08 ;  /* 0x00000001ff0c7431 */ /* 0x000fe400000001ff */
[----:B------:R-:W-:Y:S02]  /*8770*/  IMAD.MOV.U32 R8, RZ, RZ, 0x70 ;  /* 0x00000070ff087424 */ /* 0x000fe400078e00ff */
[----:B------:R-:W-:Y:S01]  /*8780*/  IMAD.MOV.U32 R13, RZ, RZ, RZ ;  /* 0x000000ffff0d7224 */ /* 0x000fe200078e00ff */
[----:B------:R-:W3:Y:S01]  /*8790*/  LDCU.64 UR6, c[0x4][0x88] ;  /* 0x01001100ff0677ac */ /* 0x000ee20008000a00 */
[----:B------:R-:W4:Y:S01]  /*87a0*/  LDC.64 R2, c[0x4][R3] ;  /* 0x0100000003027b82 */ /* 0x000f220000000a00 */
[----:B------:R-:W2:Y:S01]  /*87b0*/  LDCU.64 UR4, c[0x4][0x8] ;  /* 0x01000100ff0477ac */ /* 0x000ea20008000a00 */
[----:B-1----:R-:W-:Y:S01]  /*87c0*/  MOV R5, UR9 ;  /* 0x0000000900057c02 */ /* 0x002fe20008000f00 */
[----:B------:R-:W-:Y:S01]  /*87d0*/  IMAD.U32 R4, RZ, RZ, UR8 ;  /* 0x00000008ff047e24 */ /* 0x000fe2000f8e00ff */
[----:B---3--:R-:W-:Y:S01]  /*87e0*/  MOV R7, UR7 ;  /* 0x0000000700077c02 */ /* 0x008fe20008000f00 */
[----:B------:R-:W-:Y:S01]  /*87f0*/  IMAD.U32 R6, RZ, RZ, UR6 ;  /* 0x00000006ff067e24 */ /* 0x000fe2000f8e00ff */
[----:B--2---:R-:W-:Y:S01]  /*8800*/  MOV R11, UR5 ;  /* 0x00000005000b7c02 */ /* 0x004fe20008000f00 */
[----:B------:R-:W-:Y:S02]  /*8810*/  IMAD.U32 R10, RZ, RZ, UR4 ;  /* 0x00000004ff0a7e24 */ /* 0x000fe4000f8e00ff */
[----:B------:R-:W-:Y:S07]  /*8820*/  LEPC R20, `(.L_x_166) ;  /* 0x000000001014794e */ /* 0x000fee0000000000 */
[----:B----45:R-:W-:Y:S05]  /*8830*/  CALL.ABS.NOINC R2 ;  /* 0x0000000002007343 */ /* 0x030fea0003c00000 */
.L_x_166:
[----:B------:R-:W-:Y:S01]  /*8840*/  LOP3.LUT P0, RZ, R87, 0x1b0, RZ, 0xc0, !PT ;  /* 0x000001b057ff7812 */ /* 0x000fe2000780c0ff */
[----:B------:R-:W-:Y:S11]  /*8850*/  BSSY.RECONVERGENT B6, `(.L_x_167) ;  /* 0x0000013000067945 */ /* 0x000ff60003800200 */
[----:B------:R-:W-:Y:S01]  /*8860*/  @!UPT UIADD3 URZ, UPT, UPT, URZ, URZ, URZ ;  /* 0x000000fffffff290 */ /* 0x000fe2000fffe0ff */
[----:B------:R-:W-:Y:S05]  /*8870*/  @!P0 BRA `(.L_x_168) ;  /* 0x0000000000408947 */ /* 0x000fea0003800000 */
        /* <DEDUP_REMOVED lines=16> */
.L_x_168:
[----:B------:R-:W-:Y:S05]  /*8980*/  BSYNC.RECONVERGENT B6 ;  /* 0x0000000000067941 */ /* 0x000fea0003800200 */
.L_x_167:
[----:B------:R-:W-:Y:S01]  /*8990*/  ISETP.NE.U32.AND P3, PT, R76, RZ, PT ;  /* 0x000000ff4c00720c */ /* 0x000fe20003f65070 */
[----:B------:R-:W-:Y:S01]  /*89a0*/  UISETP.NE.AND UP1, UPT, UR60, URZ, UPT ;  /* 0x000000ff3c00728c */ /* 0x000fe2000bf25270 */
[----:B------:R-:W-:Y:S02]  /*89b0*/  ISETP.NE.U32.AND P4, PT, R72, RZ, PT ;  /* 0x000000ff4800720c */ /* 0x000fe40003f85070 */
[----:B------:R-:W-:Y:S02]  /*89c0*/  ISETP.NE.AND.EX P3, PT, R77, RZ, PT, P3 ;  /* 0x000000ff4d00720c */ /* 0x000fe40003f65330 */
[----:B------:R-:W-:Y:S02]  /*89d0*/  PLOP3.LUT P1, PT, PT, PT, PT, 0x8, 0x80 ;  /* 0x000000000080781c */ /* 0x000fe40003f2e170 */
[----:B------:R-:W-:Y:S02]  /*89e0*/  PLOP3.LUT P0, PT, PT, PT, UP1, 0x80, 0x8 ;  /* 0x000000000008781c */ /* 0x000fe40003f0f018 */
[----:B------:R-:W-:Y:S02]  /*89f0*/  ISETP.NE.AND.EX P4, PT, R73, RZ, PT, P4 ;  /* 0x000000ff4900720c */ /* 0x000fe40003f85340 */
[----:B------:R-:W1:Y:S09]  /*8a00*/  @UP1 LDCU.64 UR4, c[0x0][0x888] ;  /* 0x00011100ff0417ac */ /* 0x000e720008000a00 */
[----:B------:R-:W-:Y:S01]  /*8a10*/  @P0 PLOP3.LUT P1, PT, P3, PT, PT, 0x80, 0x8 ;  /* 0x000000000008081c */ /* 0x000fe20001f2f070 */
[----:B-1----:R-:W-:Y:S04]  /*8a20*/  @UP1 UISETP.NE.U32.AND UP0, UPT, UR4, URZ, UPT ;  /* 0x000000ff0400128c */ /* 0x002fe8000bf05070 */
[----:B------:R-:W-:Y:S04]  /*8a30*/  @UP1 UISETP.NE.AND.EX UP0, UPT, UR5, URZ, UPT, UP0 ;  /* 0x000000ff0500128c */ /* 0x000fe8000bf05300 */
[----:B------:R-:W-:Y:S01]  /*8a40*/  @UP1 USEL UR4, URZ, 0xffffffff, UP0 ;  /* 0xffffffffff041887 */ /* 0x000fe20008000000 */
[----:B------:R-:W-:Y:S11]  /*8a50*/  @!P3 BRA `(.L_x_169) ;  /* 0x000000000030b947 */ /* 0x000ff60003800000 */
[----:B------:R-:W-:Y:S01]  /*8a60*/  ISETP.NE.U32.AND P2, PT, R74, RZ, PT ;  /* 0x000000ff4a00720c */ /* 0x000fe20003f45070 */
[----:B------:R-:W1:Y:S01]  /*8a70*/  LDCU.64 UR6, c[0x0][0x358] ;  /* 0x00006b00ff0677ac */ /* 0x000e620008000a00 */
[----:B------:R-:W-:Y:S02]  /*8a80*/  IMAD.MOV.U32 R80, RZ, RZ, 0x1 ;  /* 0x00000001ff507424 */ /* 0x000fe400078e00ff */
[----:B------:R-:W-:Y:S11]  /*8a90*/  ISETP.NE.AND.EX P2, PT, R75, RZ, PT, P2 ;  /* 0x000000ff4b00720c */ /* 0x000ff60003f45320 */
[----:B------:R-:W-:Y:S02]  /*8aa0*/  @!UPT UIADD3 URZ, UPT, UPT, URZ, URZ, URZ ;  /* 0x000000fffffff290 */ /* 0x000fe4000fffe0ff */
[----:B------:R-:W3:Y:S01]  /*8ab0*/  @P2 LDC.64 R2, c[0x0][0x888] ;  /* 0x00022200ff022b82 */ /* 0x000ee20000000a00 */
[----:B--2---:R-:W-:Y:S04]  /*8ac0*/  @P2 IMAD R0, R76, UR36, RZ ;  /* 0x000000244c002c24 */ /* 0x004fe8000f8e02ff */
[----:B---3--:R-:W-:Y:S04]  /*8ad0*/  @P2 IMAD.WIDE R2, R0, 0x4, R2 ;  /* 0x0000000400022825 */ /* 0x008fe800078e0202 */
[----:B------:R-:W-:Y:S01]  /*8ae0*/  HFMA2 R0, -RZ, RZ, 0, 5.9604644775390625e-08 ;  /* 0x00000001ff007431 */ /* 0x000fe200000001ff */
[----:B-1---5:R1:W5:Y:S04]  /*8af0*/  @P2 LDG.E R39, desc[UR6][R2.64] ;  /* 0x0000000602272981 */ /* 0x022368000c1e1900 */
[----:B------:R-:W-:Y:S01]  /*8b00*/  @!P2 PRMT R80, R0, 0x7610, R80 ;  /* 0x000076100050a816 */ /* 0x000fe20000000050 */
[----:B-1----:R-:W3:Y:S06]  /*8b10*/  @!P2 LDC R39, c[0x0][0x880] ;  /* 0x00022000ff27ab82 */ /* 0x002eec0000000800 */
.L_x_169:
[----:B------:R-:W-:Y:S05]  /*8b20*/  @!P4 BRA `(.L_x_170) ;  /* 0x000000000024c947 */ /* 0x000fea0003800000 */
[----:B------:R-:W-:Y:S01]  /*8b30*/  ISETP.NE.U32.AND P2, PT, R70, RZ, PT ;  /* 0x000000ff4600720c */ /* 0x000fe20003f45070 */
[----:B------:R-:W1:Y:S03]  /*8b40*/  LDCU.64 UR6, c[0x0][0x358] ;  /* 0x00006b00ff0677ac */ /* 0x000e660008000a00 */
[----:B------:R-:W-:Y:S11]  /*8b50*/  ISETP.NE.AND.EX P2, PT, R71, RZ, PT, P2 ;  /* 0x000000ff4700720c */ /* 0x000ff60003f45320 */
[----:B------:R-:W-:Y:S02]  /*8b60*/  @!UPT UIADD3 URZ, UPT, UPT, URZ, URZ, URZ ;  /* 0x000000fffffff290 */ /* 0x000fe4000fffe0ff */
[----:B------:R-:W4:Y:S01]  /*8b70*/  @P2 LDC.64 R2, c[0x0][0x8a8] ;  /* 0x00022a00ff022b82 */ /* 0x000f220000000a00 */
[----:B--2---:R-:W-:Y:S04]  /*8b80*/  @P2 IMAD R0, R72, UR36, RZ ;  /* 0x0000002448002c24 */ /* 0x004fe8000f8e02ff */
[----:B----4-:R-:W-:Y:S05]  /*8b90*/  @P2 IMAD.WIDE R2, R0, 0x4, R2 ;  /* 0x0000000400022825 */ /* 0x010fea00078e0202 */
[----:B-1---5:R1:W5:Y:S02]  /*8ba0*/  @P2 LDG.E R38, desc[UR6][R2.64] ;  /* 0x0000000602262981 */ /* 0x022364000c1e1900 */
[----:B-1----:R-:W4:Y:S02]  /*8bb0*/  @!P2 LDC R38, c[0x0][0x8a0] ;  /* 0x00022800ff26ab82 */ /* 0x002f240000000800 */
.L_x_170:
[----:B---3-5:R-:W-:Y:S01]  /*8bc0*/  @P0 FSETP.NEU.AND P4, PT, R39, RZ, PT ;  /* 0x000000ff2700020b */ /* 0x028fe20003f8d000 */
[----:B--2---:R-:W-:Y:S01]  /*8bd0*/  IMAD.U32 R0, RZ, RZ, UR4 ;  /* 0x00000004ff007e24 */ /* 0x004fe2000f8e00ff */
[----:B------:R-:W-:Y:S01]  /*8be0*/  @P0 LOP3.LUT P2, RZ, R80, 0xff, RZ, 0xc0, !PT ;  /* 0x000000ff50ff0812 */ /* 0x000fe2000784c0ff */
[----:B------:R-:W-:Y:S01]  /*8bf0*/  BSSY B1, `(.L_x_171) ;  /* 0x0000035000017945 */ /* 0x000fe20003800000 */
[----:B------:R-:W-:Y:S02]  /*8c00*/  @P0 SEL R2, RZ, 0xffffffff, P4 ;  /* 0xffffffffff020807 */ /* 0x000fe40002000000 */
[----:B------:R-:W-:Y:S02]  /*8c10*/  CS2R R18, SRZ ;  /* 0x0000000000127805 */ /* 0x000fe4000001ff00 */
[----:B------:R-:W-:Y:S02]  /*8c20*/  LEA R82, R36, UR44, 0x3 ;  /* 0x0000002c24527c11 */ /* 0x000fe4000f8e18ff */
[----:B------:R-:W-:Y:S02]  /*8c30*/  CS2R R16, SRZ ;  /* 0x0000000000107805 */ /* 0x000fe4000001ff00 */
[----:B------:R-:W-:Y:S02]  /*8c40*/  @P1 SEL R2, R0, R2, !P2 ;  /* 0x0000000200021207 */ /* 0x000fe40005000000 */
[----:B------:R-:W-:Y:S02]  /*8c50*/  CS2R R26, SRZ ;  /* 0x00000000001a7805 */ /* 0x000fe4000001ff00 */
[----:B------:R-:W-:Y:S02]  /*8c60*/  SHF.L.U32 R4, R86, 0x1f, RZ ;  /* 0x0000001f56047819 */ /* 0x000fe400000006ff */
[----:B------:R-:W-:Y:S02]  /*8c70*/  CS2R R24, SRZ ;  /* 0x0000000000187805 */ /* 0x000fe4000001ff00 */
[----:B------:R-:W-:Y:S02]  /*8c80*/  @P0 LOP3.LUT R2, R2, 0x1, RZ, 0xc0, !PT ;  /* 0x0000000102020812 */ /* 0x000fe400078ec0ff */
[----:B------:R-:W-:Y:S02]  /*8c90*/  PLOP3.LUT P5, PT, PT, PT, PT, 0x8, 0x80 ;  /* 0x000000000080781c */ /* 0x000fe40003fae170 */
[----:B------:R-:W-:Y:S01]  /*8ca0*/  ISETP.NE.U32.OR P1, PT, R2, 0x1, !P0 ;  /* 0x000000010200780c */ /* 0x000fe20004725470 */
[----:B------:R-:W-:Y:S11]  /*8cb0*/  IMAD R2, R36, 0x20, R37 ;  /* 0x0000002024027824 */ /* 0x000ff600078e0225 */
[----:B------:R-:W-:Y:S01]  /*8cc0*/  @!UPT UIADD3 URZ, UPT, UPT, URZ, URZ, URZ ;  /* 0x000000fffffff290 */ /* 0x000fe2000fffe0ff */
[----:B------:R-:W-:Y:S04]  /*8cd0*/  @P1 SHF.L.U32 R0, R84, 0x1f, RZ ;  /* 0x0000001f54001819 */ /* 0x000fe800000006ff */
[----:B------:R-:W1:Y:S01]  /*8ce0*/  @P1 SYNCS.PHASECHK.TRANS64.TRYWAIT P0, [UR44+0x480], R0 ;  /* 0x00048000ff0015a7 */ /* 0x000e62000800112c */
[----:B------:R2:W3:Y:S01]  /*8cf0*/  SYNCS.PHASECHK.TRANS64.TRYWAIT P4, [R82+URZ+0x4c0], R4 ;  /* 0x0004c004520075a7 */ /* 0x0004e200080811ff */
[----:B-1----:R-:W-:Y:S01]  /*8d00*/  @P1 PLOP3.LUT P5, PT, P0, PT, PT, 0x8, 0x80 ;  /* 0x000000000080181c */ /* 0x002fe200007ae170 */
[----:B------:R-:W-:Y:S01]  /*8d10*/  @!UPT UIADD3 URZ, UPT, UPT, URZ, URZ, URZ ;  /* 0x000000fffffff290 */ /* 0x000fe2000fffe0ff */
[----:B--23--:R-:W-:Y:S11]  /*8d20*/  @!P1 BRA `(.L_x_172) ;  /* 0x0000000000849947 */ /* 0x00cff60003800000 */
[----:B------:R-:W-:Y:S01]  /*8d30*/  ISETP.NE.U32.AND P0, PT, RZ, UR56, PT ;  /* 0x00000038ff007c0c */ /* 0x000fe2000bf05070 */
[----:B------:R-:W-:Y:S01]  /*8d40*/  BSSY B0, `(.L_x_173) ;  /* 0x0000012000007945 */ /* 0x000fe20003800000 */
[----:B------:R-:W-:Y:S02]  /*8d50*/  FSETP.NEU.AND P2, PT, R39, RZ, PT ;  /* 0x000000ff2700720b */ /* 0x000fe40003f4d000 */
[----:B------:R-:W-:Y:S02]  /*8d60*/  CS2R R26, SRZ ;  /* 0x00000000001a7805 */ /* 0x000fe4000001ff00 */
[----:B------:R-:W-:Y:S02]  /*8d70*/  ISETP.NE.AND.EX P0, PT, RZ, UR57, PT, P0 ;  /* 0x00000039ff007c0c */ /* 0x000fe4000bf05300 */
[----:B------:R-:W-:Y:S02]  /*8d80*/  CS2R R24, SRZ ;  /* 0x0000000000187805 */ /* 0x000fe4000001ff00 */
[----:B------:R-:W-:Y:S02]  /*8d90*/  LOP3.LUT P1, RZ, R80, 0xff, RZ, 0xc0, !PT ;  /* 0x000000ff50ff7812 */ /* 0x000fe4000782c0ff */
[----:B------:R-:W-:Y:S02]  /*8da0*/  CS2R R18, SRZ ;  /* 0x0000000000127805 */ /* 0x000fe4000001ff00 */
[----:B------:R-:W-:Y:S02]  /*8db0*/  SEL R0, RZ, 0xffffffff, P2 ;  /* 0xffffffffff007807 */ /* 0x000fe40001000000 */
[----:B------:R-:W-:Y:S02]  /*8dc0*/  CS2R R16, SRZ ;  /* 0x0000000000107805 */ /* 0x000fe4000001ff00 */
[----:B------:R-:W-:Y:S04]  /*8dd0*/  SEL R3, RZ, 0xffffffff, P0 ;  /* 0xffffffffff037807 */ /* 0x000fe80000000000 */
[----:B------:R-:W-:Y:S04]  /*8de0*/  @P3 SEL R0, R3, R0, !P1 ;  /* 0x0000000003003207 */ /* 0x000fe80004800000 */
[----:B------:R-:W-:Y:S04]  /*8df0*/  LOP3.LUT R0, R0, 0x1, RZ, 0xc0, !PT ;  /* 0x0000000100007812 */ /* 0x000fe800078ec0ff */
[----:B------:R-:W-:Y:S01]  /*8e00*/  ISETP.NE.U32.AND P0, PT, R0, 0x1, PT ;  /* 0x000000010000780c */ /* 0x000fe20003f05070 */
[----:B------:R-:W-:Y:S01]  /*8e10*/  @!UPT UIADD3 URZ, UPT, UPT, URZ, URZ, URZ ;  /* 0x000000fffffff290 */ /* 0x000fe2000fffe0ff */
[----:B------:R-:W-:Y:S11]  /*8e20*/  @!P5 BRA `(.L_x_174) ;  /* 0x00000000000cd947 */ /* 0x000ff60003800000 */
[----:B------:R-:W-:Y:S04]  /*8e30*/  SHF.L.U32 R3, R84, 0x1f, RZ ;  /* 0x0000001f54037819 */ /* 0x000fe800000006ff */
[----:B------:R-:W1:Y:S02]  /*8e40*/  SYNCS.PHASECHK.TRANS64.TRYWAIT P1, [UR44+0x480], R3 ;  /* 0x00048003ff0075a7 */ /* 0x000e64000802112c */
[----:B-1----:R-:W-:Y:S05]  /*8e50*/  @!P1 BRA `(.L_x_175) ;  /* 0x0000003000009947 */ /* 0x002fea0003800000 */
.L_x_174:
[----:B------:R-:W-:Y:S05]  /*8e60*/  BSYNC B0 ;  /* 0x0000000000007941 */ /* 0x000fea0003800000 */
.L_x_173:
[----:B------:R-:W2:Y:S01]  /*8e70*/  S2UR UR5, SR_CgaCtaId ;  /* 0x00000000000579c3 */ /* 0x000ea20000008800 */
[----:B------:R3:W1:Y:S01]  /*8e80*/  @P0 LDS.128 R24, [R79+UR44+0x600] ;  /* 0x0006002c4f180984 */ /* 0x0006620008000c00 */
[----:B------:R-:W-:Y:S01]  /*8e90*/  UIADD3 UR4, UPT, UPT, UR44, 0x488, URZ ;  /* 0x000004882c047890 */ /* 0x000fe2000fffe0ff */
[----:B------:R-:W-:Y:S02]  /*8ea0*/  LOP3.LUT R84, R84, 0x1, RZ, 0x3c, !PT ;  /* 0x0000000154547812 */ /* 0x000fe400078e3cff */
[----:B------:R3:W1:Y:S01]  /*8eb0*/  @P0 LDS.128 R16, [R78+0x10] ;  /* 0x000010004e100984 */ /* 0x0006620000000c00 */
[----:B------:R-:W-:Y:S01]  /*8ec0*/  @!PT LDS RZ, [RZ] ;  /* 0x00000000fffff984 */ /* 0x000fe20000000800 */
[----:B------:R-:W-:Y:S01]  /*8ed0*/  @!PT LDS RZ, [RZ] ;  /* 0x00000000fffff984 */ /* 0x000fe20000000800 */
[----:B------:R-:W-:Y:S01]  /*8ee0*/  @!PT LDS RZ, [RZ] ;  /* 0x00000000fffff984 */ /* 0x000fe20000000800 */
[----:B------:R-:W-:Y:S01]  /*8ef0*/  @!PT LDS RZ, [RZ] ;  /* 0x00000000fffff984 */ /* 0x000fe20000000800 */
[----:B------:R5:W-:Y:S06]  /*8f00*/  MEMBAR.ALL.CTA ;  /* 0x0000000000007992 */ /* 0x000bec0000008000 */
[----:B-----5:R-:W5:Y:S01]  /*8f10*/  FENCE.VIEW.ASYNC.S ;  /* 0x00000000000073c6 */ /* 0x020f620000000000 */
[----:B--2---:R-:W-:Y:S09]  /*8f20*/  UPRMT UR4, UR5, 0x654, UR4 ;  /* 0x0000065405047896 */ /* 0x004ff20008000004 */
[----:B---3-5:R-:W-:Y:S03]  /*8f30*/  SYNCS.ARRIVE.TRANS64.RED.A1T0 RZ, [UR4], RZ ;  /* 0x000000ffffff79a7 */ /* 0x028fe60008100404 */
.L_x_172:
[----:B------:R-:W-:Y:S05]  /*8f40*/  BSYNC B1 ;  /* 0x0000000000017941 */ /* 0x000fea0003800000 */
.L_x_171:
[----:B-1----:R-:W-:Y:S04]  /*8f50*/  SHF.R.U32.HI R0, RZ, 0x15, R2 ;  /* 0x00000015ff007819 */ /* 0x002fe80000011602 */
[----:B------:R-:W-:Y:S01]  /*8f60*/  LOP3.LUT P0, RZ, R0, 0x3, R81, 0x48, !PT ;  /* 0x0000000300ff7812 */ /* 0x000fe20007804851 */
[----:B------:R-:W-:Y:S01]  /*8f70*/  @!UPT UIADD3 URZ, UPT, UPT, URZ, URZ, URZ ;  /* 0x000000fffffff290 */ /* 0x000fe2000fffe0ff */
[----:B------:R-:W-:Y:S11]  /*8f80*/  @P4 BRA `(.L_x_176) ;  /* 0x0000000000084947 */ /* 0x000ff60003800000 */
[----:B------:R-:W1:Y:S02]  /*8f90*/  SYNCS.PHASECHK.TRANS64.TRYWAIT P1, [R82+URZ+0x4c0], R4 ;  /* 0x0004c004520075a7 */ /* 0x000e6400080211ff */
[----:B-1----:R-:W-:Y:S05]  /*8fa0*/  @!P1 BRA `(.L_x_177) ;  /* 0x0000002c00c49947 */ /* 0x002fea0003800000 */
.L_x_176:
[----:B------:R-:W-:Y:S05]  /*8fb0*/  @!P0 BRA `(.L_x_178) ;  /* 0x0000000000408947 */ /* 0x000fea0003800000 */
[----:B------:R-:W2:Y:S01]  /*8fc0*/  LDCU.64 UR8, c[0x4][0x70] ;  /* 0x01000e00ff0877ac */ /* 0x000ea20008000a00 */
[----:B------:R-:W-:Y:S01]  /*8fd0*/  MOV R15, 0x0 ;  /* 0x00000000000f7802 */ /* 0x000fe20000000f00 */
[----:B------:R-:W-:Y:S02]  /*8fe0*/  HFMA2 R12, -RZ, RZ, 0, 5.9604644775390625e-08 ;  /* 0x00000001ff0c7431 */ /* 0x000fe400000001ff */
[----:B------:R-:W-:Y:S02]  /*8ff0*/  IMAD.MOV.U32 R8, RZ, RZ, 0x192 ;  /* 0x00000192ff087424 */ /* 0x000fe400078e00ff */
[----:B------:R-:W-:Y:S01]  /*9000*/  IMAD.MOV.U32 R13, RZ, RZ, RZ ;  /* 0x000000ffff0d7224 */ /* 0x000fe200078e00ff */
[----:B------:R-:W3:Y:S01]  /*9010*/  LDCU.64 UR6, c[0x4][0x78] ;  /* 0x01000f00ff0677ac */ /* 0x000ee20008000a00 */
[----:B------:R-:W4:Y:S01]  /*9020*/  LDC.64 R14, c[0x4][R15] ;  /* 0x010000000f0e7b82 */ /* 0x000f220000000a00 */
[----:B------:R-:W5:Y:S01]  /*9030*/  LDCU.64 UR4, c[0x4][0x10] ;  /* 0x01000200ff0477ac */ /* 0x000f620008000a00 */
[----:B--2---:R-:W-:Y:S01]  /*9040*/  MOV R5, UR9 ;  /* 0x0000000900057c02 */ /* 0x004fe20008000f00 */
[----:B-1----:R-:W-:Y:S01]  /*9050*/  IMAD.U32 R4, RZ, RZ, UR8 ;  /* 0x00000008ff047e24 */ /* 0x002fe2000f8e00ff */
[----:B---3--:R-:W-:Y:S01]  /*9060*/  MOV R7, UR7 ;  /* 0x0000000700077c02 */ /* 0x008fe20008000f00 */
[----:B------:R-:W-:Y:S01]  /*9070*/  IMAD.U32 R6, RZ, RZ, UR6 ;  /* 0x00000006ff067e24 */ /* 0x000fe2000f8e00ff */
[----:B-----5:R-:W-:Y:S01]  /*9080*/  MOV R11, UR5 ;  /* 0x00000005000b7c02 */ /* 0x020fe20008000f00 */
[----:B------:R-:W-:Y:S02]  /*9090*/  IMAD.U32 R10, RZ, RZ, UR4 ;  /* 0x00000004ff0a7e24 */ /* 0x000fe4000f8e00ff */
[----:B------:R-:W-:Y:S07]  /*90a0*/  LEPC R20, `(.L_x_178) ;  /* 0x000000001014794e */ /* 0x000fee0000000000 */
[----:B----4-:R-:W-:Y:S05]  /*90b0*/  CALL.ABS.NOINC R14 ;  /* 0x000000000e007343 */ /* 0x010fea0003c00000 */
.L_x_178:
[----:B------:R-:W-:Y:S01]  /*90c0*/  LOP3.LUT P0, RZ, R69, 0x60, RZ, 0xc0, !PT ;  /* 0x0000006045ff7812 */ /* 0x000fe2000780c0ff */
[----:B------:R-:W-:Y:S05]  /*90d0*/  WARPSYNC.ALL ;  /* 0x0000000000007948 */ /* 0x000fea0003800000 */
[----:B------:R-:W-:Y:S01]  /*90e0*/  R2UR UR4, R2 ;  /* 0x00000000020472ca */ /* 0x000fe200000e0000 */
[----:B------:R-:W-:Y:S01]  /*90f0*/  BSSY.RECONVERGENT B0, `(.L_x_179) ;  /* 0x000009d000007945 */ /* 0x000fe20003800200 */
[-C--:B------:R-:W-:Y:S02]  /*9100*/  F2FP.F16.E4M3.UNPACK_B R2, R24.reuse ;  /* 0x00000018ff02723e */ /* 0x080fe400020006ff */
[-C--:B-1----:R-:W-:Y:S02]  /*9110*/  F2FP.F16.E4M3.UNPACK_B R4, R25.reuse ;  /* 0x00000019ff04723e */ /* 0x082fe400020006ff */
[----:B------:R-:W-:Y:S01]  /*9120*/  F2FP.F16.E4M3.UNPACK_B R24, R24.H1 ;  /* 0x00000018ff18723e */ /* 0x000fe200030006ff */
[----:B------:R-:W-:Y:S01]  /*9130*/  HADD2.F32 R0, -RZ, R2.H0_H0 ;  /* 0x20000002ff007230 */ /* 0x000fe20000004100 */
[----:B------:R-:W-:Y:S01]  /*9140*/  F2FP.F16.E4M3.UNPACK_B R25, R25.H1 ;  /* 0x00000019ff19723e */ /* 0x000fe200030006ff */
[----:B------:R-:W-:Y:S01]  /*9150*/  HADD2.F32 R41, -RZ, R4.H0_H0 ;  /* 0x20000004ff297230 */ /* 0x000fe20000004100 */
[-C--:B------:R-:W-:Y:S01]  /*9160*/  F2FP.F16.E4M3.UNPACK_B R46, R26.reuse ;  /* 0x0000001aff2e723e */ /* 0x080fe200020006ff */
[--C-:B------:R-:W-:Y:S01]  /*9170*/  HADD2.F32 R3, -RZ, R24.reuse.H0_H0 ;  /* 0x20000018ff037230 */ /* 0x100fe20000004100 */
[----:B------:R-:W-:Y:S01]  /*9180*/  F2FP.F16.E4M3.UNPACK_B R48, R26.H1 ;  /* 0x0000001aff30723e */ /* 0x000fe200030006ff */
[----:B------:R-:W-:Y:S01]  /*9190*/  HADD2.F32 R40, -RZ, R24.H1_H1 ;  /* 0x30000018ff287230 */ /* 0x000fe20000004100 */
[-C--:B------:R-:W-:Y:S01]  /*91a0*/  F2FP.F16.E4M3.UNPACK_B R50, R27.reuse ;  /* 0x0000001bff32723e */ /* 0x080fe200020006ff */
[----:B------:R-:W-:Y:S01]  /*91b0*/  HADD2.F32 R42, -RZ, R4.H1_H1 ;  /* 0x30000004ff2a7230 */ /* 0x000fe20000004100 */
[----:B------:R-:W-:Y:S01]  /*91c0*/  F2FP.F16.E4M3.UNPACK_B R52, R27.H1 ;  /* 0x0000001bff34723e */ /* 0x000fe200030006ff */
[--C-:B------:R-:W-:Y:S01]  /*91d0*/  HADD2.F32 R43, -RZ, R25.reuse.H0_H0 ;  /* 0x20000019ff2b7230 */ /* 0x100fe20000004100 */
[-C--:B------:R-:W-:Y:S01]  /*91e0*/  F2FP.F16.E4M3.UNPACK_B R54, R16.reuse ;  /* 0x00000010ff36723e */ /* 0x080fe200020006ff */
[----:B------:R-:W-:Y:S01]  /*91f0*/  HADD2.F32 R44, -RZ, R25.H1_H1 ;  /* 0x30000019ff2c7230 */ /* 0x000fe20000004100 */
[----:B------:R-:W-:Y:S01]  /*9200*/  F2FP.F16.E4M3.UNPACK_B R56, R16.H1 ;  /* 0x00000010ff38723e */ /* 0x000fe200030006ff */
[----:B------:R-:W-:Y:S01]  /*9210*/  HADD2.F32 R2, -RZ, R2.H1_H1 ;  /* 0x30000002ff027230 */ /* 0x000fe20000004100 */
[-C--:B------:R-:W-:Y:S01]  /*9220*/  F2FP.F16.E4M3.UNPACK_B R58, R17.reuse ;  /* 0x00000011ff3a723e */ /* 0x080fe200020006ff */
[--C-:B------:R-:W-:Y:S01]  /*9230*/  HADD2.F32 R45, -RZ, R46.reuse.H0_H0 ;  /* 0x2000002eff2d7230 */ /* 0x100fe20000004100 */
        /* <DEDUP_REMOVED lines=10> */
[----:B------:R-:W1:Y:S01]  /*92e0*/  LDTM.x32 R4, tmem[UR4] ;  /* 0x00000004000479ee */ /* 0x000e6200082c0000 */
[----:B------:R-:W-:Y:S01]  /*92f0*/  NOP ;  /* 0x0000000000007918 */ /* 0x000fe20000000000 */
[----:B------:R-:W-:Y:S01]  /*9300*/  IADD3 R82, PT, PT, R82, 0x4e0, RZ ;  /* 0x000004e052527810 */ /* 0x000fe20007ffe0ff */
[--C-:B------:R-:W-:Y:S01]  /*9310*/  HADD2.F32 R53, -RZ, R54.reuse.H0_H0 ;  /* 0x20000036ff357230 */ /* 0x100fe20000004100 */
[----:B------:R-:W-:Y:S01]  /*9320*/  IADD3 R36, PT, PT, R36, 0x1, RZ ;  /* 0x0000000124247810 */ /* 0x000fe20007ffe0ff */
[----:B------:R-:W-:Y:S01]  /*9330*/  HADD2.F32 R54, -RZ, R54.H1_H1 ;  /* 0x30000036ff367230 */ /* 0x000fe20000004100 */
[----:B------:R-:W-:Y:S01]  /*9340*/  LOP3.LUT R82, R82, 0xfefffff8, RZ, 0xc0, !PT ;  /* 0xfefffff852527812 */ /* 0x000fe200078ec0ff */
[--C-:B------:R-:W-:Y:S02]  /*9350*/  HADD2.F32 R57, -RZ, R58.reuse.H0_H0 ;  /* 0x2000003aff397230 */ /* 0x100fe40000004100 */
[----:B------:R-:W-:Y:S01]  /*9360*/  HADD2.F32 R58, -RZ, R58.H1_H1 ;  /* 0x3000003aff3a7230 */ /* 0x000fe20000004100 */
[----:B-1----:R1:W-:Y:S01]  /*9370*/  SYNCS.ARRIVE.TRANS64.RED.A1T0 RZ, [R82+URZ], RZ ;  /* 0x000000ff52ff79a7 */ /* 0x0023e200081004ff */
[--C-:B------:R-:W-:Y:S02]  /*9380*/  HADD2.F32 R61, -RZ, R62.reuse.H0_H0 ;  /* 0x2000003eff3d7230 */ /* 0x100fe40000004100 */
[----:B------:R-:W-:Y:S02]  /*9390*/  HADD2.F32 R62, -RZ, R62.H1_H1 ;  /* 0x3000003eff3e7230 */ /* 0x000fe40000004100 */
[--C-:B------:R-:W-:Y:S02]  /*93a0*/  HADD2.F32 R65, -RZ, R66.reuse.H0_H0 ;  /* 0x20000042ff417230 */ /* 0x100fe40000004100 */
[----:B------:R-:W-:Y:S02]  /*93b0*/  HADD2.F32 R66, -RZ, R66.H1_H1 ;  /* 0x30000042ff427230 */ /* 0x000fe40000004100 */
[--C-:B------:R-:W-:Y:S02]  /*93c0*/  HADD2.F32 R51, -RZ, R52.reuse.H0_H0 ;  /* 0x20000034ff337230 */ /* 0x100fe40000004100 */
[----:B------:R-:W-:Y:S02]  /*93d0*/  HADD2.F32 R52, -RZ, R52.H1_H1 ;  /* 0x30000034ff347230 */ /* 0x000fe40000004100 */
[--C-:B------:R-:W-:Y:S02]  /*93e0*/  HADD2.F32 R55, -RZ, R56.reuse.H0_H0 ;  /* 0x20000038ff377230 */ /* 0x100fe40000004100 */
[C---:B----4-:R-:W-:Y:S01]  /*93f0*/  FMUL R4, R38.reuse, R4 ;  /* 0x0000000426047220 */ /* 0x050fe20000400000 */
[C---:B------:R-:W-:Y:S01]  /*9400*/  FMUL R5, R38.reuse, R5 ;  /* 0x0000000526057220 */ /* 0x040fe20000400000 */
[C---:B------:R-:W-:Y:S01]  /*9410*/  FMUL R8, R38.reuse, R8 ;  /* 0x0000000826087220 */ /* 0x040fe20000400000 */
[C---:B------:R-:W-:Y:S01]  /*9420*/  FMUL R9, R38.reuse, R9 ;  /* 0x0000000926097220 */ /* 0x040fe20000400000 */
[C---:B------:R-:W-:Y:S01]  /*9430*/  FFMA R4, R39.reuse, R0, R4 ;  /* 0x0000000027047223 */ /* 0x040fe20000000004 */
[C---:B------:R-:W-:Y:S01]  /*9440*/  FFMA R5, R39.reuse, R2, R5 ;  /* 0x0000000227057223 */ /* 0x040fe20000000005 */
[C---:B------:R-:W-:Y:S01]  /*9450*/  FMUL R12, R38.reuse, R12 ;  /* 0x0000000c260c7220 */ /* 0x040fe20000400000 */
        /* <DEDUP_REMOVED lines=15> */
[C---:B------:R-:W-:Y:S01]  /*9550*/  FFMA R6, R39.reuse, R3, R6 ;  /* 0x0000000327067223 */ /* 0x040fe20000000006 */
[C---:B------:R-:W-:Y:S01]  /*9560*/  FFMA R7, R39.reuse, R40, R7 ;  /* 0x0000002827077223 */ /* 0x040fe20000000007 */
[C---:B------:R-:W-:Y:S01]  /*9570*/  FFMA R8, R39.reuse, R41, R8 ;  /* 0x0000002927087223 */ /* 0x040fe20000000008 */
[C---:B------:R-:W-:Y:S01]  /*9580*/  FFMA R9, R39.reuse, R42, R9 ;  /* 0x0000002a27097223 */ /* 0x040fe20000000009 */
[C---:B------:R-:W-:Y:S01]  /*9590*/  FFMA R10, R39.reuse, R43, R10 ;  /* 0x0000002b270a7223 */ /* 0x040fe2000000000a */
[C---:B------:R-:W-:Y:S01]  /*95a0*/  FFMA R11, R39.reuse, R44, R11 ;  /* 0x0000002c270b7223 */ /* 0x040fe2000000000b */
[C---:B------:R-:W-:Y:S01]  /*95b0*/  FFMA R12, R39.reuse, R45, R12 ;  /* 0x0000002d270c7223 */ /* 0x040fe2000000000c */
[----:B------:R-:W-:Y:S01]  /*95c0*/  FFMA R13, R39, R46, R13 ;  /* 0x0000002e270d7223 */ /* 0x000fe2000000000d */
[----:B------:R-:W-:Y:S01]  /*95d0*/  F2FP.SATFINITE.E4M3.F32.PACK_AB_MERGE_C R6, R7, R6, RZ ;  /* 0x000000060706723e */ /* 0x000fe200048070ff */
[C---:B------:R-:W-:Y:S01]  /*95e0*/  FMUL R14, R38.reuse, R14 ;  /* 0x0000000e260e7220 */ /* 0x040fe20000400000 */
[----:B------:R-:W-:Y:S01]  /*95f0*/  F2FP.SATFINITE.E4M3.F32.PACK_AB_MERGE_C R10, R11, R10, RZ ;  /* 0x0000000a0b0a723e */ /* 0x000fe200048070ff */
[C---:B------:R-:W-:Y:S01]  /*9600*/  FMUL R15, R38.reuse, R15 ;  /* 0x0000000f260f7220 */ /* 0x040fe20000400000 */
[----:B------:R-:W-:Y:S01]  /*9610*/  F2FP.SATFINITE.E4M3.F32.PACK_AB_MERGE_C R4, R5, R4, R6 ;  /* 0x000000040504723e */ /* 0x000fe20004807006 */
[----:B------:R-:W-:Y:S01]  /*9620*/  FFMA R14, R39, R47, R14 ;  /* 0x0000002f270e7223 */ /* 0x000fe2000000000e */
[----:B------:R-:W-:Y:S01]  /*9630*/  F2FP.SATFINITE.E4M3.F32.PACK_AB_MERGE_C R5, R9, R8, R10 ;  /* 0x000000080905723e */ /* 0x000fe2000480700a */
[C---:B------:R-:W-:Y:S01]  /*9640*/  FFMA R15, R39.reuse, R48, R15 ;  /* 0x00000030270f7223 */ /* 0x040fe2000000000f */
[C---:B------:R-:W-:Y:S01]  /*9650*/  FFMA R16, R39.reuse, R49, R16 ;  /* 0x0000003127107223 */ /* 0x040fe20000000010 */
[C---:B------:R-:W-:Y:S01]  /*9660*/  FFMA R17, R39.reuse, R50, R17 ;  /* 0x0000003227117223 */ /* 0x040fe20000000011 */
[C---:B------:R-:W-:Y:S01]  /*9670*/  FMUL R18, R38.reuse, R18 ;  /* 0x0000001226127220 */ /* 0x040fe20000400000 */
[C---:B------:R-:W-:Y:S01]  /*9680*/  FMUL R19, R38.reuse, R19 ;  /* 0x0000001326137220 */ /* 0x040fe20000400000 */
[----:B------:R-:W-:Y:S02]  /*9690*/  HADD2.F32 R56, -RZ, R56.H1_H1 ;  /* 0x30000038ff387230 */ /* 0x000fe40000004100 */
[C---:B------:R-:W-:Y:S01]  /*96a0*/  FMUL R22, R38.reuse, R22 ;  /* 0x0000001626167220 */ /* 0x040fe20000400000 */
[C---:B------:R-:W-:Y:S01]  /*96b0*/  FFMA R18, R39.reuse, R51, R18 ;  /* 0x0000003327127223 */ /* 0x040fe20000000012 */
[C---:B------:R-:W-:Y:S01]  /*96c0*/  FFMA R19, R39.reuse, R52, R19 ;  /* 0x0000003427137223 */ /* 0x040fe20000000013 */
[C---:B------:R-:W-:Y:S01]  /*96d0*/  FMUL R23, R38.reuse, R23 ;  /* 0x0000001726177220 */ /* 0x040fe20000400000 */
[C---:B------:R-:W-:Y:S01]  /*96e0*/  FFMA R20, R39.reuse, R53, R20 ;  /* 0x0000003527147223 */ /* 0x040fe20000000014 */
[C---:B------:R-:W-:Y:S01]  /*96f0*/  FFMA R21, R39.reuse, R54, R21 ;  /* 0x0000003627157223 */ /* 0x040fe20000000015 */
[--C-:B------:R-:W-:Y:S02]  /*9700*/  HADD2.F32 R59, -RZ, R60.reuse.H0_H0 ;  /* 0x2000003cff3b7230 */ /* 0x100fe40000004100 */
[C---:B------:R-:W-:Y:S01]  /*9710*/  FFMA R22, R39.reuse, R55, R22 ;  /* 0x0000003727167223 */ /* 0x040fe20000000016 */
[----:B------:R-:W-:Y:S02]  /*9720*/  HADD2.F32 R60, -RZ, R60.H1_H1 ;  /* 0x3000003cff3c7230 */ /* 0x000fe40000004100 */
[C---:B------:R-:W-:Y:S01]  /*9730*/  FMUL R3, R38.reuse, R26 ;  /* 0x0000001a26037220 */ /* 0x040fe20000400000 */
        /* <DEDUP_REMOVED lines=16> */
[----:B------:R-:W-:Y:S01]  /*9840*/  FFMA R31, R39, R64, R31 ;  /* 0x00000040271f7223 */ /* 0x000fe2000000001f */
[----:B------:R-:W-:Y:S01]  /*9850*/  FMUL R35, R38, R35 ;  /* 0x0000002326237220 */ /* 0x000fe20000400000 */
[----:B------:R-:W-:Y:S01]  /*9860*/  F2FP.SATFINITE.E4M3.F32.PACK_AB_MERGE_C R14, R15, R14, RZ ;  /* 0x0000000e0f0e723e */ /* 0x000fe200048070ff */
[----:B------:R-:W-:Y:S01]  /*9870*/  FFMA R28, R39, R65, R28 ;  /* 0x00000041271c7223 */ /* 0x000fe2000000001c */
[----:B------:R-:W-:Y:S01]  /*9880*/  F2FP.SATFINITE.E4M3.F32.PACK_AB_MERGE_C R7, R19, R18, RZ ;  /* 0x000000121307723e */ /* 0x000fe200048070ff */
[C---:B------:R-:W-:Y:S01]  /*9890*/  FFMA R29, R39.reuse, R66, R29 ;  /* 0x00000042271d7223 */ /* 0x040fe2000000001d */
[----:B------:R-:W-:Y:S01]  /*98a0*/  FFMA R30, R39, R67, R30 ;  /* 0x00000043271e7223 */ /* 0x000fe2000000001e */
[----:B------:R-:W-:Y:S01]  /*98b0*/  F2FP.SATFINITE.E4M3.F32.PACK_AB_MERGE_C R22, R23, R22, RZ ;  /* 0x000000161716723e */ /* 0x000fe200048070ff */
[----:B------:R-:W-:Y:S01]  /*98c0*/  FFMA R35, R39, R68, R35 ;  /* 0x0000004427237223 */ /* 0x000fe20000000023 */
[----:B------:R-:W-:Y:S02]  /*98d0*/  F2FP.SATFINITE.E4M3.F32.PACK_AB_MERGE_C R6, R13, R12, R14 ;  /* 0x0000000c0d06723e */ /* 0x000fe4000480700e */
[----:B------:R-:W-:Y:S02]  /*98e0*/  F2FP.SATFINITE.E4M3.F32.PACK_AB_MERGE_C R7, R17, R16, R7 ;  /* 0x000000101107723e */ /* 0x000fe40004807007 */
[----:B------:R-:W-:Y:S02]  /*98f0*/  F2FP.SATFINITE.E4M3.F32.PACK_AB_MERGE_C R20, R21, R20, R22 ;  /* 0x000000141514723e */ /* 0x000fe40004807016 */
[----:B------:R-:W-:Y:S01]  /*9900*/  F2FP.SATFINITE.E4M3.F32.PACK_AB_MERGE_C R3, R27, R3, RZ ;  /* 0x000000031b03723e */ /* 0x000fe200048070ff */
[----:B------:R1:W-:Y:S01]  /*9910*/  STS.128 [R79+UR44+0x1600], R4 ;  /* 0x001600044f007988 */ /* 0x0003e20008000c2c */
[----:B------:R-:W-:Y:S02]  /*9920*/  F2FP.SATFINITE.E4M3.F32.PACK_AB_MERGE_C R22, R31, R26, RZ ;  /* 0x0000001a1f16723e */ /* 0x000fe400048070ff */
[----:B------:R-:W-:Y:S02]  /*9930*/  F2FP.SATFINITE.E4M3.F32.PACK_AB_MERGE_C R23, R35, R30, RZ ;  /* 0x0000001e2317723e */ /* 0x000fe400048070ff */
[----:B------:R-:W-:Y:S02]  /*9940*/  F2FP.SATFINITE.E4M3.F32.PACK_AB_MERGE_C R21, R2, R0, R3 ;  /* 0x000000000215723e */ /* 0x000fe40004807003 */
[----:B------:R-:W-:Y:S02]  /*9950*/  F2FP.SATFINITE.E4M3.F32.PACK_AB_MERGE_C R22, R25, R24, R22 ;  /* 0x000000181916723e */ /* 0x000fe40004807016 */
[----:B------:R-:W-:Y:S05]  /*9960*/  F2FP.SATFINITE.E4M3.F32.PACK_AB_MERGE_C R23, R29, R28, R23 ;  /* 0x0000001c1d17723e */ /* 0x000fea0004807017 */
[----:B------:R1:W-:Y:S01]  /*9970*/  STS.128 [R78+0x1010], R20 ;  /* 0x001010144e007388 */ /* 0x0003e20000000c00 */
[----:B------:R-:W-:Y:S01]  /*9980*/  @!PT LDS RZ, [RZ] ;  /* 0x00000000fffff984 */ /* 0x000fe20000000800 */
[----:B------:R-:W-:Y:S01]  /*9990*/  @!PT LDS RZ, [RZ] ;  /* 0x00000000fffff984 */ /* 0x000fe20000000800 */
[----:B------:R-:W-:Y:S01]  /*99a0*/  @!PT LDS RZ, [RZ] ;  /* 0x00000000fffff984 */ /* 0x000fe20000000800 */
[----:B------:R-:W-:Y:S01]  /*99b0*/  @!PT LDS RZ, [RZ] ;  /* 0x00000000fffff984 */ /* 0x000fe20000000800 */
[----:B------:R2:W-:Y:S07]  /*99c0*/  MEMBAR.ALL.CTA ;  /* 0x0000000000007992 */ /* 0x0005ee0000008000 */
[----:B--2---:R-:W2:Y:S02]  /*99d0*/  FENCE.VIEW.ASYNC.S ;  /* 0x00000000000073c6 */ /* 0x004ea40000000000 */
[----:B--2---:R-:W-:Y:S06]  /*99e0*/  BAR.SYNC.DEFER_BLOCKING 0x1, 0x80 ;  /* 0x0042000000007b1d */ /* 0x004fec0000010000 */
[----:B------:R-:W-:Y:S05]  /*99f0*/  @P0 BRA `(.L_x_180) ;  /* 0x0000000000300947 */ /* 0x000fea0003800000 */
[----:B------:R-:W-:Y:S02]  /*9a00*/  UIADD3 UR4, UPT, UPT, UR44, 0x1600, URZ ;  /* 0x000016002c047890 */ /* 0x000fe4000fffe0ff */
[----:B------:R-:W-:Y:S02]  /*9a10*/  USHF.L.U32 UR9, UR45, 0x6, URZ ;  /* 0x000000062d097899 */ /* 0x000fe400080006ff */
[----:B------:R-:W-:Y:S02]  /*9a20*/  USHF.L.U32 UR10, UR46, 0x6, URZ ;  /* 0x000000062e0a7899 */ /* 0x000fe400080006ff */
[----:B------:R-:W-:Y:S01]  /*9a30*/  MOV R87, UR4 ;  /* 0x0000000400577c02 */ /* 0x000fe20008000f00 */
[----:B------:R-:W-:Y:S01]  /*9a40*/  UIADD3 UR4, UP0, UPT, UR62, 0x680, URZ ;  /* 0x000006803e047890 */ /* 0x000fe2000ff1e0ff */
[----:B------:R-:W-:Y:S02]  /*9a50*/  UMOV UR11, UR36 ;  /* 0x00000024000b7c82 */ /* 0x000fe40008000000 */
[----:B------:R-:W-:Y:S01]  /*9a60*/  R2UR UR8, R87 ;  /* 0x00000000570872ca */ /* 0x000fe200000e0000 */
[----:B------:R-:W-:Y:S11]  /*9a70*/  UIADD3.X UR5, UPT, UPT, URZ, UR63, URZ, UP0, !UPT ;  /* 0x0000003fff057290 */ /* 0x000ff600087fe4ff */
[----:B------:R-:W-:Y:S01]  /*9a80*/  @!UPT UIADD3 URZ, UPT, UPT, URZ, URZ, URZ ;  /* 0x000000fffffff290 */ /* 0x000fe2000fffe0ff */
[----:B------:R2:W-:Y:S01]  /*9a90*/  UTMASTG.3D [UR8], [UR4] ;  /* 0x00000008040073b5 */ /* 0x0005e20008010000 */
[----:B------:R0:W-:Y:S01]  /*9aa0*/  UTMACMDFLUSH ;  /* 0x00000000000079b7 */ /* 0x0001e20000000000 */
[----:B--2---:R-:W-:Y:S04]  /*9ab0*/  DEPBAR.LE SB0, 0x0 ;  /* 0x000080000000791a */ /* 0x004fe80000000000 */
.L_x_180:
[----:B------:R-:W-:Y:S05]  /*9ac0*/  BSYNC.RECONVERGENT B0 ;  /* 0x0000000000007941 */ /* 0x000fea0003800200 */
.L_x_179:
[----:B------:R-:W-:Y:S01]  /*9ad0*/  BAR.SYNC.DEFER_BLOCKING 0x1, 0x80 ;  /* 0x0042000000007b1d */ /* 0x000fe20000010000 */
[----:B------:R-:W-:Y:S01]  /*9ae0*/  ISETP.NE.AND P0, PT, R83, 0x2, PT ;  /* 0x000000025300780c */ /* 0x000fe20003f05270 */
[----:B------:R-:W-:Y:S01]  /*9af0*/  UISETP.NE.AND UP0, UPT, UR47, URZ, UPT ;  /* 0x000000ff2f00728c */ /* 0x000fe2000bf05270 */
[----:B------:R-:W-:Y:S01]  /*9b00*/  ISETP.NE.AND P1, PT, R36, 0x4, PT ;  /* 0x000000042400780c */ /* 0x000fe20003f25270 */
[----:B------:R-:W-:Y:S01]  /*9b10*/  UIADD3 UR45, UPT, UPT, UR37, UR55, URZ ;  /* 0x00000037252d7290 */ /* 0x000fe2000fffe0ff */
[----:B------:R-:W-:Y:S01]  /*9b20*/  SEL R2, RZ, 0x1, P0 ;  /* 0x00000001ff027807 */ /* 0x000fe20000000000 */
[----:B------:R-:W-:Y:S01]  /*9b30*/  UIADD3 UR46, UPT, UPT, UR38, UR58, URZ ;  /* 0x0000003a262e7290 */ /* 0x000fe2000fffe0ff */
[----:B------:R-:W-:Y:S02]  /*9b40*/  SEL R0, RZ, 0x1, P1 ;  /* 0x00000001ff007807 */ /* 0x000fe40000800000 */
[----:B------:R-:W-:Y:S02]  /*9b50*/  LOP3.LUT R85, R85, R2, RZ, 0x3c, !PT ;  /* 0x0000000255557212 */ /* 0x000fe400078e3cff */
[----:B------:R-:W-:Y:S02]  /*9b60*/  LOP3.LUT R86, R86, R0, RZ, 0x3c, !PT ;  /* 0x0000000056567212 */ /* 0x000fe400078e3cff */
[----:B------:R-:W-:Y:S02]  /*9b70*/  SEL R83, R83, RZ, P0 ;  /* 0x000000ff53537207 */ /* 0x000fe40000000000 */
[----:B------:R-:W-:Y:S01]  /*9b80*/  SEL R36, R36, RZ, P1 ;  /* 0x000000ff24247207 */ /* 0x000fe20000800000 */
[----:B------:R-:W-:Y:S01]  /*9b90*/  UMOV UR36, UR54 ;  /* 0x0000003600247c82 */ /* 0x000fe20008000000 */
[----:B------:R-:W-:Y:S05]  /*9ba0*/  BRA.U UP0, `(.L_x_181) ;  /* 0xffffffe500487547 */ /* 0x000fea000b83ffff */
[----:B------:R-:W-:Y:S05]  /*9bb0*/  EXIT ;  /* 0x000000000000794d */ /* 0x000fea0003800000 */
.L_x_25:
[----:B-1----:R1:W2:Y:S02]  /*9bc0*/  SYNCS.PHASECHK.TRANS64.TRYWAIT P0, [R0+URZ+0x510], R2 ;  /* 0x00051002000075a7 */ /* 0x0022a400080011ff */
[----:B--2---:R-:W-:Y:S05]  /*9bd0*/  @!P0 NANOSLEEP.SYNCS 0x989680 ;  /* 0x009896800000895d */ /* 0x004fea0003900000 */
[----:B------:R-:W2:Y:S02]  /*9be0*/  @!P0 SYNCS.PHASECHK.TRANS64 P0, [R0+URZ+0x510], R2 ;  /* 0x00051002000085a7 */ /* 0x000ea400080010ff */
[----:B--2---:R-:W-:Y:S05]  /*9bf0*/  @!P0 BRA `(.L_x_25) ;  /* 0xfffffffc00f08947 */ /* 0x004fea000383ffff */
[----:B------:R-:W-:Y:S05]  /*9c00*/  BRA `(.L_x_182) ;  /* 0xffffff8400b87947 */ /* 0x000fea000383ffff */
.L_x_28:
[----:B-1----:R-:W-:-:S07]  /*9c10*/  MOV R0, UR33 ;  /* 0x0000002100007c02 */ /* 0x002fce0008000f00 */
.L_x_183:
[----:B-1----:R1:W2:Y:S02]  /*9c20*/  SYNCS.PHASECHK.TRANS64.TRYWAIT P0, [R0+URZ+0x240], R3 ;  /* 0x00024003000075a7 */ /* 0x0022a400080011ff */
[----:B--2---:R-:W-:Y:S05]  /*9c30*/  @!P0 NANOSLEEP.SYNCS 0x989680 ;  /* 0x009896800000895d */ /* 0x004fea0003900000 */
[----:B------:R-:W2:Y:S02]  /*9c40*/  @!P0 SYNCS.PHASECHK.TRANS64 P0, [R0+URZ+0x240], R3 ;  /* 0x00024003000085a7 */ /* 0x000ea400080010ff */
[----:B--2---:R-:W-:Y:S05]  /*9c50*/  @!P0 BRA `(.L_x_183) ;  /* 0xfffffffc00f08947 */ /* 0x004fea000383ffff */
[----:B------:R-:W-:Y:S05]  /*9c60*/  BRA `(.L_x_27) ;  /* 0xffffff8800087947 */ /* 0x000fea000383ffff */
.L_x_35:
[----:B-1----:R-:W-:-:S07]  /*9c70*/  MOV R0, UR17 ;  /* 0x0000001100007c02 */ /* 0x002fce0008000f00 */
.L_x_184:
[----:B-1----:R1:W2:Y:S02]  /*9c80*/  SYNCS.PHASECHK.TRANS64.TRYWAIT P0, [R0+URZ+0x240], R3 ;  /* 0x00024003000075a7 */ /* 0x0022a400080011ff */
[----:B--2---:R-:W-:Y:S05]  /*9c90*/  @!P0 NANOSLEEP.SYNCS 0x989680 ;  /* 0x009896800000895d */ /* 0x004fea0003900000 */
[----:B------:R-:W2:Y:S02]  /*9ca0*/  @!P0 SYNCS.PHASECHK.TRANS64 P0, [R0+URZ+0x240], R3 ;  /* 0x00024003000085a7 */ /* 0x000ea400080010ff */
[----:B--2---:R-:W-:Y:S05]  /*9cb0*/  @!P0 BRA `(.L_x_184) ;  /* 0xfffffffc00f08947 */ /* 0x004fea000383ffff */
[----:B------:R-:W-:Y:S05]  /*9cc0*/  BRA `(.L_x_34) ;  /* 0xffffff8800c87947 */ /* 0x000fea000383ffff */
.L_x_40:
[----:B-1----:R1:W2:Y:S02]  /*9cd0*/  SYNCS.PHASECHK.TRANS64.TRYWAIT P0, [R3+URZ+0x4a0], R0 ;  /* 0x0004a000030075a7 */ /* 0x0022a400080011ff */
[----:B--2---:R-:W-:Y:S05]  /*9ce0*/  @!P0 NANOSLEEP.SYNCS 0x989680 ;  /* 0x009896800000895d */ /* 0x004fea0003900000 */
[----:B------:R-:W2:Y:S02]  /*9cf0*/  @!P0 SYNCS.PHASECHK.TRANS64 P0, [R3+URZ+0x4a0], R0 ;  /* 0x0004a000030085a7 */ /* 0x000ea400080010ff */
[----:B--2---:R-:W-:Y:S05]  /*9d00*/  @!P0 BRA `(.L_x_40) ;  /* 0xfffffffc00f08947 */ /* 0x004fea000383ffff */
[----:B------:R-:W-:Y:S05]  /*9d10*/  BRA `(.L_x_185) ;  /* 0xffffff8c006c7947 */ /* 0x000fea000383ffff */
.L_x_44:
[----:B------:R-:W-:-:S07]  /*9d20*/  MOV R0, UR4 ;  /* 0x0000000400007c02 */ /* 0x000fce0008000f00 */
.L_x_186:
[----:B-1----:R1:W2:Y:S02]  /*9d30*/  SYNCS.PHASECHK.TRANS64.TRYWAIT P0, [R0+URZ], R2 ;  /* 0x00000002000075a7 */ /* 0x0022a400080011ff */
[----:B--2---:R-:W-:Y:S05]  /*9d40*/  @!P0 NANOSLEEP.SYNCS 0x989680 ;  /* 0x009896800000895d */ /* 0x004fea0003900000 */
[----:B------:R-:W2:Y:S02]  /*9d50*/  @!P0 SYNCS.PHASECHK.TRANS64 P0, [R0+URZ], R2 ;  /* 0x00000002000085a7 */ /* 0x000ea400080010ff */
[----:B--2---:R-:W-:Y:S05]  /*9d60*/  @!P0 BRA `(.L_x_186) ;  /* 0xfffffffc00f08947 */ /* 0x004fea000383ffff */
[----:B------:R-:W-:Y:S05]  /*9d70*/  BRA `(.L_x_187) ;  /* 0xffffff9400107947 */ /* 0x000fea000383ffff */
.L_x_45:
[----:B------:R-:W-:-:S07]  /*9d80*/  MOV R0, UR5 ;  /* 0x0000000500007c02 */ /* 0x000fce0008000f00 */
.L_x_188:
[----:B-1----:R1:W2:Y:S02]  /*9d90*/  SYNCS.PHASECHK.TRANS64.TRYWAIT P0, [R0+URZ], R3 ;  /* 0x00000003000075a7 */ /* 0x0022a400080011ff */
[----:B--2---:R-:W-:Y:S05]  /*9da0*/  @!P0 NANOSLEEP.SYNCS 0x989680 ;  /* 0x009896800000895d */ /* 0x004fea0003900000 */
[----:B------:R-:W2:Y:S02]  /*9db0*/  @!P0 SYNCS.PHASECHK.TRANS64 P0, [R0+URZ], R3 ;  /* 0x00000003000085a7 */ /* 0x000ea400080010ff */
[----:B--2---:R-:W-:Y:S05]  /*9dc0*/  @!P0 BRA `(.L_x_188) ;  /* 0xfffffffc00f08947 */ /* 0x004fea000383ffff */
[----:B------:R-:W-:Y:S05]  /*9dd0*/  BRA `(.L_x_189) ;  /* 0xffffff94001c7947 */ /* 0x000fea000383ffff */
.L_x_46:
[----:B------:R-:W-:-:S07]  /*9de0*/  MOV R0, UR5 ;  /* 0x0000000500007c02 */ /* 0x000fce0008000f00 */
.L_x_190:
[----:B-1----:R1:W2:Y:S02]  /*9df0*/  SYNCS.PHASECHK.TRANS64.TRYWAIT P0, [R0+URZ], R3 ;  /* 0x00000003000075a7 */ /* 0x0022a400080011ff */
[----:B--2---:R-:W-:Y:S05]  /*9e00*/  @!P0 NANOSLEEP.SYNCS 0x989680 ;  /* 0x009896800000895d */ /* 0x004fea0003900000 */
[----:B------:R-:W2:Y:S02]  /*9e10*/  @!P0 SYNCS.PHASECHK.TRANS64 P0, [R0+URZ], R3 ;  /* 0x00000003000085a7 */ /* 0x000ea400080010ff */
[----:B--2---:R-:W-:Y:S05]  /*9e20*/  @!P0 BRA `(.L_x_190) ;  /* 0xfffffffc00f08947 */ /* 0x004fea000383ffff */
[----:B------:R-:W-:Y:S05]  /*9e30*/  BRA `(.L_x_191) ;  /* 0xffffff9400287947 */ /* 0x000fea000383ffff */
.L_x_47:
[----:B------:R-:W-:-:S07]  /*9e40*/  MOV R0, UR5 ;  /* 0x0000000500007c02 */ /* 0x000fce0008000f00 */
.L_x_192:
[----:B-1----:R1:W2:Y:S02]  /*9e50*/  SYNCS.PHASECHK.TRANS64.TRYWAIT P0, [R0+URZ], R3 ;  /* 0x00000003000075a7 */ /* 0x0022a400080011ff */
[----:B--2---:R-:W-:Y:S05]  /*9e60*/  @!P0 NANOSLEEP.SYNCS 0x989680 ;  /* 0x009896800000895d */ /* 0x004fea0003900000 */
[----:B------:R-:W2:Y:S02]  /*9e70*/  @!P0 SYNCS.PHASECHK.TRANS64 P0, [R0+URZ], R3 ;  /* 0x00000003000085a7 */ /* 0x000ea400080010ff */
[----:B--2---:R-:W-:Y:S05]  /*9e80*/  @!P0 BRA `(.L_x_192) ;  /* 0xfffffffc00f08947 */ /* 0x004fea000383ffff */
[----:B------:R-:W-:Y:S05]  /*9e90*/  BRA `(.L_x_193) ;  /* 0xffffff9400347947 */ /* 0x000fea000383ffff */
.L_x_48:
[----:B------:R-:W-:-:S07]  /*9ea0*/  MOV R0, UR5 ;  /* 0x0000000500007c02 */ /* 0x000fce0008000f00 */
.L_x_194:
[----:B-1----:R1:W2:Y:S02]  /*9eb0*/  SYNCS.PHASECHK.TRANS64.TRYWAIT P0, [R0+URZ], R3 ;  /* 0x00000003000075a7 */ /* 0x0022a400080011ff */
[----:B--2---:R-:W-:Y:S05]  /*9ec0*/  @!P0 NANOSLEEP.SYNCS 0x989680 ;  /* 0x009896800000895d */ /* 0x004fea0003900000 */
[----:B------:R-:W2:Y:S02]  /*9ed0*/  @!P0 SYNCS.PHASECHK.TRANS64 P0, [R0+URZ], R3 ;  /* 0x00000003000085a7 */ /* 0x000ea400080010ff */
[----:B--2---:R-:W-:Y:S05]  /*9ee0*/  @!P0 BRA `(.L_x_194) ;  /* 0xfffffffc00f08947 */ /* 0x004fea000383ffff */
[----:B------:R-:W-:Y:S05]  /*9ef0*/  BRA `(.L_x_195) ;  /* 0xffffff9400407947 */ /* 0x000fea000383ffff */
.L_x_49:
[----:B------:R-:W-:-:S07]  /*9f00*/  MOV R0, UR5 ;  /* 0x0000000500007c02 */ /* 0x000fce0008000f00 */
.L_x_196:
[----:B-1----:R1:W2:Y:S02]  /*9f10*/  SYNCS.PHASECHK.TRANS64.TRYWAIT P0, [R0+URZ], R3 ;  /* 0x00000003000075a7 */ /* 0x0022a400080011ff */
[----:B--2---:R-:W-:Y:S05]  /*9f20*/  @!P0 NANOSLEEP.SYNCS 0x989680 ;  /* 0x009896800000895d */ /* 0x004fea0003900000 */
[----:B------:R-:W2:Y:S02]  /*9f30*/  @!P0 SYNCS.PHASECHK.TRANS64 P0, [R0+URZ], R3 ;  /* 0x00000003000085a7 */ /* 0x000ea400080010ff */
[----:B--2---:R-:W-:Y:S05]  /*9f40*/  @!P0 BRA `(.L_x_196) ;  /* 0xfffffffc00f08947 */ /* 0x004fea000383ffff */
[----:B------:R-:W-:Y:S05]  /*9f50*/  BRA `(.L_x_197) ;  /* 0xffffff94004c7947 */ /* 0x000fea000383ffff */
.L_x_50:
[----:B------:R-:W-:-:S07]  /*9f60*/  MOV R0, UR5 ;  /* 0x0000000500007c02 */ /* 0x000fce0008000f00 */
.L_x_198:
[----:B-1----:R1:W2:Y:S02]  /*9f70*/  SYNCS.PHASECHK.TRANS64.TRYWAIT P0, [R0+URZ], R3 ;  /* 0x00000003000075a7 */ /* 0x0022a400080011ff */
[----:B--2---:R-:W-:Y:S05]  /*9f80*/  @!P0 NANOSLEEP.SYNCS 0x989680 ;  /* 0x009896800000895d */ /* 0x004fea0003900000 */
[----:B------:R-:W2:Y:S02]  /*9f90*/  @!P0 SYNCS.PHASECHK.TRANS64 P0, [R0+URZ], R3 ;  /* 0x00000003000085a7 */ /* 0x000ea400080010ff */
[----:B--2---:R-:W-:Y:S05]  /*9fa0*/  @!P0 BRA `(.L_x_198) ;  /* 0xfffffffc00f08947 */ /* 0x004fea000383ffff */
[----:B------:R-:W-:Y:S05]  /*9fb0*/  BRA `(.L_x_199) ;  /* 0xffffff9400587947 */ /* 0x000fea000383ffff */
.L_x_51:
[----:B------:R-:W-:-:S07]  /*9fc0*/  MOV R0, UR5 ;  /* 0x0000000500007c02 */ /* 0x000fce0008000f00 */
.L_x_200:
[----:B-1----:R1:W2:Y:S02]  /*9fd0*/  SYNCS.PHASECHK.TRANS64.TRYWAIT P0, [R0+URZ], R3 ;  /* 0x00000003000075a7 */ /* 0x0022a400080011ff */
[----:B--2---:R-:W-:Y:S05]  /*9fe0*/  @!P0 NANOSLEEP.SYNCS 0x989680 ;  /* 0x009896800000895d */ /* 0x004fea0003900000 */
[----:B------:R-:W2:Y:S02]  /*9ff0*/  @!P0 SYNCS.PHASECHK.TRANS64 P0, [R0+URZ], R3 ;  /* 0x00000003000085a7 */ /* 0x000ea400080010ff */
[----:B--2---:R-:W-:Y:S05]  /*a000*/  @!P0 BRA `(.L_x_200) ;  /* 0xfffffffc00f08947 */ /* 0x004fea000383ffff */
[----:B------:R-:W-:Y:S05]  /*a010*/  BRA `(.L_x_201) ;  /* 0xffffff9400647947 */ /* 0x000fea000383ffff */
.L_x_52:
[----:B------:R-:W-:-:S07]  /*a020*/  MOV R0, UR5 ;  /* 0x0000000500007c02 */ /* 0x000fce0008000f00 */
.L_x_202:
[----:B-1----:R1:W2:Y:S02]  /*a030*/  SYNCS.PHASECHK.TRANS64.TRYWAIT P0, [R0+URZ], R3 ;  /* 0x00000003000075a7 */ /* 0x0022a400080011ff */
[----:B--2---:R-:W-:Y:S05]  /*a040*/  @!P0 NANOSLEEP.SYNCS 0x989680 ;  /* 0x009896800000895d */ /* 0x004fea0003900000 */
[----:B------:R-:W2:Y:S02]  /*a050*/  @!P0 SYNCS.PHASECHK.TRANS64 P0, [R0+URZ], R3 ;  /* 0x00000003000085a7 */ /* 0x000ea400080010ff */
[----:B--2---:R-:W-:Y:S05]  /*a060*/  @!P0 BRA `(.L_x_202) ;  /* 0xfffffffc00f08947 */ /* 0x004fea000383ffff */
[----:B------:R-:W-:Y:S05]  /*a070*/  BRA `(.L_x_203) ;  /* 0xffffff9400707947 */ /* 0x000fea000383ffff */
.L_x_53:
[----:B------:R-:W-:-:S07]  /*a080*/  MOV R0, UR5 ;  /* 0x0000000500007c02 */ /* 0x000fce0008000f00 */
.L_x_204:
[----:B-1----:R1:W2:Y:S02]  /*a090*/  SYNCS.PHASECHK.TRANS64.TRYWAIT P0, [R0+URZ], R3 ;  /* 0x00000003000075a7 */ /* 0x0022a400080011ff */
[----:B--2---:R-:W-:Y:S05]  /*a0a0*/  @!P0 NANOSLEEP.SYNCS 0x989680 ;  /* 0x009896800000895d */ /* 0x004fea0003900000 */
[----:B------:R-:W2:Y:S02]  /*a0b0*/  @!P0 SYNCS.PHASECHK.TRANS64 P0, [R0+URZ], R3 ;  /* 0x00000003000085a7 */ /* 0x000ea400080010ff */
[----:B--2---:R-:W-:Y:S05]  /*a0c0*/  @!P0 BRA `(.L_x_204) ;  /* 0xfffffffc00f08947 */ /* 0x004fea000383ffff */
[----:B------:R-:W-:Y:S05]  /*a0d0*/  BRA `(.L_x_205) ;  /* 0xffffff94007c7947 */ /* 0x000fea000383ffff */
.L_x_54:
[----:B------:R-:W-:-:S07]  /*a0e0*/  MOV R0, UR5 ;  /* 0x0000000500007c02 */ /* 0x000fce0008000f00 */
.L_x_206:
[----:B-1----:R1:W2:Y:S02]  /*a0f0*/  SYNCS.PHASECHK.TRANS64.TRYWAIT P0, [R0+URZ], R3 ;  /* 0x00000003000075a7 */ /* 0x0022a400080011ff */
[----:B--2---:R-:W-:Y:S05]  /*a100*/  @!P0 NANOSLEEP.SYNCS 0x989680 ;  /* 0x009896800000895d */ /* 0x004fea0003900000 */
[----:B------:R-:W2:Y:S02]  /*a110*/  @!P0 SYNCS.PHASECHK.TRANS64 P0, [R0+URZ], R3 ;  /* 0x00000003000085a7 */ /* 0x000ea400080010ff */
[----:B--2---:R-:W-:Y:S05]  /*a120*/  @!P0 BRA `(.L_x_206) ;  /* 0xfffffffc00f08947 */ /* 0x004fea000383ffff */
[----:B------:R-:W-:Y:S05]  /*a130*/  BRA `(.L_x_207) ;  /* 0xffffff9400887947 */ /* 0x000fea000383ffff */
.L_x_55:
[----:B------:R-:W-:-:S07]  /*a140*/  MOV R0, UR5 ;  /* 0x0000000500007c02 */ /* 0x000fce0008000f00 */
.L_x_208:
[----:B-1----:R1:W2:Y:S02]  /*a150*/  SYNCS.PHASECHK.TRANS64.TRYWAIT P0, [R0+URZ], R3 ;  /* 0x00000003000075a7 */ /* 0x0022a400080011ff */
[----:B--2---:R-:W-:Y:S05]  /*a160*/  @!P0 NANOSLEEP.SYNCS 0x989680 ;  /* 0x009896800000895d */ /* 0x004fea0003900000 */
[----:B------:R-:W2:Y:S02]  /*a170*/  @!P0 SYNCS.PHASECHK.TRANS64 P0, [R0+URZ], R3 ;  /* 0x00000003000085a7 */ /* 0x000ea400080010ff */
[----:B--2---:R-:W-:Y:S05]  /*a180*/  @!P0 BRA `(.L_x_208) ;  /* 0xfffffffc00f08947 */ /* 0x004fea000383ffff */
[----:B------:R-:W-:Y:S05]  /*a190*/  BRA `(.L_x_209) ;  /* 0xffffff9400947947 */ /* 0x000fea000383ffff */
.L_x_56:
[----:B------:R-:W-:-:S07]  /*a1a0*/  MOV R0, UR5 ;  /* 0x0000000500007c02 */ /* 0x000fce0008000f00 */
.L_x_210:
[----:B-1----:R1:W2:Y:S02]  /*a1b0*/  SYNCS.PHASECHK.TRANS64.TRYWAIT P0, [R0+URZ], R3 ;  /* 0x00000003000075a7 */ /* 0x0022a400080011ff */
[----:B--2---:R-:W-:Y:S05]  /*a1c0*/  @!P0 NANOSLEEP.SYNCS 0x989680 ;  /* 0x009896800000895d */ /* 0x004fea0003900000 */
[----:B------:R-:W2:Y:S02]  /*a1d0*/  @!P0 SYNCS.PHASECHK.TRANS64 P0, [R0+URZ], R3 ;  /* 0x00000003000085a7 */ /* 0x000ea400080010ff */
[----:B--2---:R-:W-:Y:S05]  /*a1e0*/  @!P0 BRA `(.L_x_210) ;  /* 0xfffffffc00f08947 */ /* 0x004fea000383ffff */
[----:B------:R-:W-:Y:S05]  /*a1f0*/  BRA `(.L_x_211) ;  /* 0xffffff9400a07947 */ /* 0x000fea000383ffff */
.L_x_57:
[----:B------:R-:W-:-:S07]  /*a200*/  MOV R0, UR5 ;  /* 0x0000000500007c02 */ /* 0x000fce0008000f00 */
.L_x_212:
[----:B-1----:R1:W2:Y:S02]  /*a210*/  SYNCS.PHASECHK.TRANS64.TRYWAIT P0, [R0+URZ], R3 ;  /* 0x00000003000075a7 */ /* 0x0022a400080011ff */
[----:B--2---:R-:W-:Y:S05]  /*a220*/  @!P0 NANOSLEEP.SYNCS 0x989680 ;  /* 0x009896800000895d */ /* 0x004fea0003900000 */
[----:B------:R-:W2:Y:S02]  /*a230*/  @!P0 SYNCS.PHASECHK.TRANS64 P0, [R0+URZ], R3 ;  /* 0x00000003000085a7 */ /* 0x000ea400080010ff */
[----:B--2---:R-:W-:Y:S05]  /*a240*/  @!P0 BRA `(.L_x_212) ;  /* 0xfffffffc00f08947 */ /* 0x004fea000383ffff */
[----:B------:R-:W-:Y:S05]  /*a250*/  BRA `(.L_x_213) ;  /* 0xffffff9400ac7947 */ /* 0x000fea000383ffff */
.L_x_58:
[----:B------:R-:W-:-:S07]  /*a260*/  MOV R0, UR5 ;  /* 0x0000000500007c02 */ /* 0x000fce0008000f00 */
.L_x_214:
[----:B-1----:R1:W2:Y:S02]  /*a270*/  SYNCS.PHASECHK.TRANS64.TRYWAIT P0, [R0+URZ], R3 ;  /* 0x00000003000075a7 */ /* 0x0022a400080011ff */
[----:B--2---:R-:W-:Y:S05]  /*a280*/  @!P0 NANOSLEEP.SYNCS 0x989680 ;  /* 0x009896800000895d */ /* 0x004fea0003900000 */
[----:B------:R-:W2:Y:S02]  /*a290*/  @!P0 SYNCS.PHASECHK.TRANS64 P0, [R0+URZ], R3 ;  /* 0x00000003000085a7 */ /* 0x000ea400080010ff */
[----:B--2---:R-:W-:Y:S05]  /*a2a0*/  @!P0 BRA `(.L_x_214) ;  /* 0xfffffffc00f08947 */ /* 0x004fea000383ffff */
[----:B------:R-:W-:Y:S05]  /*a2b0*/  BRA `(.L_x_215) ;  /* 0xffffff9400b87947 */ /* 0x000fea000383ffff */
.L_x_59:
[----:B------:R-:W-:-:S07]  /*a2c0*/  MOV R0, UR5 ;  /* 0x0000000500007c02 */ /* 0x000fce0008000f00 */
.L_x_216:
[----:B-1----:R1:W2:Y:S02]  /*a2d0*/  SYNCS.PHASECHK.TRANS64.TRYWAIT P0, [R0+URZ], R3 ;  /* 0x00000003000075a7 */ /* 0x0022a400080011ff */
[----:B--2---:R-:W-:Y:S05]  /*a2e0*/  @!P0 NANOSLEEP.SYNCS 0x989680 ;  /* 0x009896800000895d */ /* 0x004fea0003900000 */
[----:B------:R-:W2:Y:S02]  /*a2f0*/  @!P0 SYNCS.PHASECHK.TRANS64 P0, [R0+URZ], R3 ;  /* 0x00000003000085a7 */ /* 0x000ea400080010ff */
[----:B--2---:R-:W-:Y:S05]  /*a300*/  @!P0 BRA `(.L_x_216) ;  /* 0xfffffffc00f08947 */ /* 0x004fea000383ffff */
[----:B------:R-:W-:Y:S05]  /*a310*/  BRA `(.L_x_217) ;  /* 0xffffff9400c47947 */ /* 0x000fea000383ffff */
.L_x_60:
[----:B------:R-:W-:-:S07]  /*a320*/  MOV R0, UR5 ;  /* 0x0000000500007c02 */ /* 0x000fce0008000f00 */
.L_x_218:
[----:B-1----:R1:W2:Y:S02]  /*a330*/  SYNCS.PHASECHK.TRANS64.TRYWAIT P0, [R0+URZ], R3 ;  /* 0x00000003000075a7 */ /* 0x0022a400080011ff */
[----:B--2---:R-:W-:Y:S05]  /*a340*/  @!P0 NANOSLEEP.SYNCS 0x989680 ;  /* 0x009896800000895d */ /* 0x004fea0003900000 */
[----:B------:R-:W2:Y:S02]  /*a350*/  @!P0 SYNCS.PHASECHK.TRANS64 P0, [R0+URZ], R3 ;  /* 0x00000003000085a7 */ /* 0x000ea400080010ff */
[----:B--2---:R-:W-:Y:S05]  /*a360*/  @!P0 BRA `(.L_x_218) ;  /* 0xfffffffc00f08947 */ /* 0x004fea000383ffff */
[----:B------:R-:W-:Y:S05]  /*a370*/  BRA `(.L_x_219) ;  /* 0xffffff9400d07947 */ /* 0x000fea000383ffff */
.L_x_61:
[----:B------:R-:W-:-:S07]  /*a380*/  MOV R0, UR5 ;  /* 0x0000000500007c02 */ /* 0x000fce0008000f00 */
.L_x_220:
[----:B-1----:R1:W2:Y:S02]  /*a390*/  SYNCS.PHASECHK.TRANS64.TRYWAIT P0, [R0+URZ], R3 ;  /* 0x00000003000075a7 */ /* 0x0022a400080011ff */
[----:B--2---:R-:W-:Y:S05]  /*a3a0*/  @!P0 NANOSLEEP.SYNCS 0x989680 ;  /* 0x009896800000895d */ /* 0x004fea0003900000 */
[----:B------:R-:W2:Y:S02]  /*a3b0*/  @!P0 SYNCS.PHASECHK.TRANS64 P0, [R0+URZ], R3 ;  /* 0x00000003000085a7 */ /* 0x000ea400080010ff */
[----:B--2---:R-:W-:Y:S05]  /*a3c0*/  @!P0 BRA `(.L_x_220) ;  /* 0xfffffffc00f08947 */ /* 0x004fea000383ffff */
[----:B------:R-:W-:Y:S05]  /*a3d0*/  BRA `(.L_x_221) ;  /* 0xffffff9400dc7947 */ /* 0x000fea000383ffff */
.L_x_62:
[----:B------:R-:W-:-:S07]  /*a3e0*/  MOV R0, UR5 ;  /* 0x0000000500007c02 */ /* 0x000fce0008000f00 */
.L_x_222:
[----:B-1----:R1:W2:Y:S02]  /*a3f0*/  SYNCS.PHASECHK.TRANS64.TRYWAIT P0, [R0+URZ], R3 ;  /* 0x00000003000075a7 */ /* 0x0022a400080011ff */
[----:B--2---:R-:W-:Y:S05]  /*a400*/  @!P0 NANOSLEEP.SYNCS 0x989680 ;  /* 0x009896800000895d */ /* 0x004fea0003900000 */
[----:B------:R-:W2:Y:S02]  /*a410*/  @!P0 SYNCS.PHASECHK.TRANS64 P0, [R0+URZ], R3 ;  /* 0x00000003000085a7 */ /* 0x000ea400080010ff */
[----:B--2---:R-:W-:Y:S05]  /*a420*/  @!P0 BRA `(.L_x_222) ;  /* 0xfffffffc00f08947 */ /* 0x004fea000383ffff */
[----:B------:R-:W-:Y:S05]  /*a430*/  BRA `(.L_x_223) ;  /* 0xffffff9400e87947 */ /* 0x000fea000383ffff */
.L_x_63:
[----:B------:R-:W-:-:S07]  /*a440*/  MOV R0, UR5 ;  /* 0x0000000500007c02 */ /* 0x000fce0008000f00 */
.L_x_224:
[----:B-1----:R1:W2:Y:S02]  /*a450*/  SYNCS.PHASECHK.TRANS64.TRYWAIT P0, [R0+URZ], R3 ;  /* 0x00000003000075a7 */ /* 0x0022a400080011ff */
[----:B--2---:R-:W-:Y:S05]  /*a460*/  @!P0 NANOSLEEP.SYNCS 0x989680 ;  /* 0x009896800000895d */ /* 0x004fea0003900000 */
[----:B------:R-:W2:Y:S02]  /*a470*/  @!P0 SYNCS.PHASECHK.TRANS64 P0, [R0+URZ], R3 ;  /* 0x00000003000085a7 */ /* 0x000ea400080010ff */
[----:B--2---:R-:W-:Y:S05]  /*a480*/  @!P0 BRA `(.L_x_224) ;  /* 0xfffffffc00f08947 */ /* 0x004fea000383ffff */
[----:B------:R-:W-:Y:S05]  /*a490*/  BRA `(.L_x_225) ;  /* 0xffffff9400f47947 */ /* 0x000fea000383ffff */
.L_x_64:
[----:B------:R-:W-:-:S07]  /*a4a0*/  MOV R0, UR5 ;  /* 0x0000000500007c02 */ /* 0x000fce0008000f00 */
.L_x_226:
[----:B-1----:R1:W2:Y:S02]  /*a4b0*/  SYNCS.PHASECHK.TRANS64.TRYWAIT P0, [R0+URZ], R3 ;  /* 0x00000003000075a7 */ /* 0x0022a400080011ff */
[----:B--2---:R-:W-:Y:S05]  /*a4c0*/  @!P0 NANOSLEEP.SYNCS 0x989680 ;  /* 0x009896800000895d */ /* 0x004fea0003900000 */
[----:B------:R-:W2:Y:S02]  /*a4d0*/  @!P0 SYNCS.PHASECHK.TRANS64 P0, [R0+URZ], R3 ;  /* 0x00000003000085a7 */ /* 0x000ea400080010ff */
[----:B--2---:R-:W-:Y:S05]  /*a4e0*/  @!P0 BRA `(.L_x_226) ;  /* 0xfffffffc00f08947 */ /* 0x004fea000383ffff */
[----:B------:R-:W-:Y:S05]  /*a4f0*/  BRA `(.L_x_227) ;  /* 0xffffff9800007947 */ /* 0x000fea000383ffff */
.L_x_65:
[----:B------:R-:W-:-:S07]  /*a500*/  MOV R0, UR5 ;  /* 0x0000000500007c02 */ /* 0x000fce0008000f00 */
.L_x_228:
[----:B-1----:R1:W2:Y:S02]  /*a510*/  SYNCS.PHASECHK.TRANS64.TRYWAIT P0, [R0+URZ], R3 ;  /* 0x00000003000075a7 */ /* 0x0022a400080011ff */
[----:B--2---:R-:W-:Y:S05]  /*a520*/  @!P0 NANOSLEEP.SYNCS 0x989680 ;  /* 0x009896800000895d */ /* 0x004fea0003900000 */
[----:B------:R-:W2:Y:S02]  /*a530*/  @!P0 SYNCS.PHASECHK.TRANS64 P0, [R0+URZ], R3 ;  /* 0x00000003000085a7 */ /* 0x000ea400080010ff */
[----:B--2---:R-:W-:Y:S05]  /*a540*/  @!P0 BRA `(.L_x_228) ;  /* 0xfffffffc00f08947 */ /* 0x004fea000383ffff */
[----:B------:R-:W-:Y:S05]  /*a550*/  BRA `(.L_x_229) ;  /* 0xffffff98000c7947 */ /* 0x000fea000383ffff */
.L_x_66:
[----:B------:R-:W-:-:S07]  /*a560*/  MOV R0, UR5 ;  /* 0x0000000500007c02 */ /* 0x000fce0008000f00 */
.L_x_230:
[----:B-1----:R1:W2:Y:S02]  /*a570*/  SYNCS.PHASECHK.TRANS64.TRYWAIT P0, [R0+URZ], R3 ;  /* 0x00000003000075a7 */ /* 0x0022a400080011ff */
[----:B--2---:R-:W-:Y:S05]  /*a580*/  @!P0 NANOSLEEP.SYNCS 0x989680 ;  /* 0x009896800000895d */ /* 0x004fea0003900000 */
[----:B------:R-:W2:Y:S02]  /*a590*/  @!P0 SYNCS.PHASECHK.TRANS64 P0, [R0+URZ], R3 ;  /* 0x00000003000085a7 */ /* 0x000ea400080010ff */
[----:B--2---:R-:W-:Y:S05]  /*a5a0*/  @!P0 BRA `(.L_x_230) ;  /* 0xfffffffc00f08947 */ /* 0x004fea000383ffff */
[----:B------:R-:W-:Y:S05]  /*a5b0*/  BRA `(.L_x_231) ;  /* 0xffffff9800187947 */ /* 0x000fea000383ffff */
.L_x_67:
[----:B------:R-:W-:-:S07]  /*a5c0*/  MOV R0, UR5 ;  /* 0x0000000500007c02 */ /* 0x000fce0008000f00 */
.L_x_232:
[----:B-1----:R1:W2:Y:S02]  /*a5d0*/  SYNCS.PHASECHK.TRANS64.TRYWAIT P0, [R0+URZ], R3 ;  /* 0x00000003000075a7 */ /* 0x0022a400080011ff */
[----:B--2---:R-:W-:Y:S05]  /*a5e0*/  @!P0 NANOSLEEP.SYNCS 0x989680 ;  /* 0x009896800000895d */ /* 0x004fea0003900000 */
[----:B------:R-:W2:Y:S02]  /*a5f0*/  @!P0 SYNCS.PHASECHK.TRANS64 P0, [R0+URZ], R3 ;  /* 0x00000003000085a7 */ /* 0x000ea400080010ff */
[----:B--2---:R-:W-:Y:S05]  /*a600*/  @!P0 BRA `(.L_x_232) ;  /* 0xfffffffc00f08947 */ /* 0x004fea000383ffff */
[----:B------:R-:W-:Y:S05]  /*a610*/  BRA `(.L_x_233) ;  /* 0xffffff9800247947 */ /* 0x000fea000383ffff */
.L_x_68:
[----:B------:R-:W-:-:S07]  /*a620*/  MOV R0, UR5 ;  /* 0x0000000500007c02 */ /* 0x000fce0008000f00 */
.L_x_234:
[----:B-1----:R1:W2:Y:S02]  /*a630*/  SYNCS.PHASECHK.TRANS64.TRYWAIT P0, [R0+URZ], R3 ;  /* 0x00000003000075a7 */ /* 0x0022a400080011ff */
[----:B--2---:R-:W-:Y:S05]  /*a640*/  @!P0 NANOSLEEP.SYNCS 0x989680 ;  /* 0x009896800000895d */ /* 0x004fea0003900000 */
[----:B------:R-:W2:Y:S02]  /*a650*/  @!P0 SYNCS.PHASECHK.TRANS64 P0, [R0+URZ], R3 ;  /* 0x00000003000085a7 */ /* 0x000ea400080010ff */
[----:B--2---:R-:W-:Y:S05]  /*a660*/  @!P0 BRA `(.L_x_234) ;  /* 0xfffffffc00f08947 */ /* 0x004fea000383ffff */
[----:B------:R-:W-:Y:S05]  /*a670*/  BRA `(.L_x_235) ;  /* 0xffffff9800307947 */ /* 0x000fea000383ffff */
.L_x_69:
[----:B------:R-:W-:-:S07]  /*a680*/  MOV R0, UR5 ;  /* 0x0000000500007c02 */ /* 0x000fce0008000f00 */
.L_x_236:
[----:B-1----:R1:W2:Y:S02]  /*a690*/  SYNCS.PHASECHK.TRANS64.TRYWAIT P0, [R0+URZ], R3 ;  /* 0x00000003000075a7 */ /* 0x0022a400080011ff */
[----:B--2---:R-:W-:Y:S05]  /*a6a0*/  @!P0 NANOSLEEP.SYNCS 0x989680 ;  /* 0x009896800000895d */ /* 0x004fea0003900000 */
[----:B------:R-:W2:Y:S02]  /*a6b0*/  @!P0 SYNCS.PHASECHK.TRANS64 P0, [R0+URZ], R3 ;  /* 0x00000003000085a7 */ /* 0x000ea400080010ff */
[----:B--2---:R-:W-:Y:S05]  /*a6c0*/  @!P0 BRA `(.L_x_236) ;  /* 0xfffffffc00f08947 */ /* 0x004fea000383ffff */
[----:B------:R-:W-:Y:S05]  /*a6d0*/  BRA `(.L_x_237) ;  /* 0xffffff98003c7947 */ /* 0x000fea000383ffff */
.L_x_70:
[----:B------:R-:W-:-:S07]  /*a6e0*/  MOV R0, UR5 ;  /* 0x0000000500007c02 */ /* 0x000fce0008000f00 */
.L_x_238:
[----:B-1----:R1:W2:Y:S02]  /*a6f0*/  SYNCS.PHASECHK.TRANS64.TRYWAIT P0, [R0+URZ], R3 ;  /* 0x00000003000075a7 */ /* 0x0022a400080011ff */
[----:B--2---:R-:W-:Y:S05]  /*a700*/  @!P0 NANOSLEEP.SYNCS 0x989680 ;  /* 0x009896800000895d */ /* 0x004fea0003900000 */
[----:B------:R-:W2:Y:S02]  /*a710*/  @!P0 SYNCS.PHASECHK.TRANS64 P0, [R0+URZ], R3 ;  /* 0x00000003000085a7 */ /* 0x000ea400080010ff */
[----:B--2---:R-:W-:Y:S05]  /*a720*/  @!P0 BRA `(.L_x_238) ;  /* 0xfffffffc00f08947 */ /* 0x004fea000383ffff */
[----:B------:R-:W-:Y:S05]  /*a730*/  BRA `(.L_x_239) ;  /* 0xffffff9800487947 */ /* 0x000fea000383ffff */
.L_x_71:
[----:B------:R-:W-:-:S07]  /*a740*/  MOV R0, UR5 ;  /* 0x0000000500007c02 */ /* 0x000fce0008000f00 */
.L_x_240:
[----:B-1----:R1:W2:Y:S02]  /*a750*/  SYNCS.PHASECHK.TRANS64.TRYWAIT P0, [R0+URZ], R3 ;  /* 0x00000003000075a7 */ /* 0x0022a400080011ff */
[----:B--2---:R-:W-:Y:S05]  /*a760*/  @!P0 NANOSLEEP.SYNCS 0x989680 ;  /* 0x009896800000895d */ /* 0x004fea0003900000 */
[----:B------:R-:W2:Y:S02]  /*a770*/  @!P0 SYNCS.PHASECHK.TRANS64 P0, [R0+URZ], R3 ;  /* 0x00000003000085a7 */ /* 0x000ea400080010ff */
[----:B--2---:R-:W-:Y:S05]  /*a780*/  @!P0 BRA `(.L_x_240) ;  /* 0xfffffffc00f08947 */ /* 0x004fea000383ffff */
[----:B------:R-:W-:Y:S05]  /*a790*/  BRA `(.L_x_241) ;  /* 0xffffff9800547947 */ /* 0x000fea000383ffff */
.L_x_72:
[----:B------:R-:W-:-:S07]  /*a7a0*/  MOV R0, UR5 ;  /* 0x0000000500007c02 */ /* 0x000fce0008000f00 */
.L_x_242:
[----:B-1----:R1:W2:Y:S02]  /*a7b0*/  SYNCS.PHASECHK.TRANS64.TRYWAIT P0, [R0+URZ], R3 ;  /* 0x00000003000075a7 */ /* 0x0022a400080011ff */
[----:B--2---:R-:W-:Y:S05]  /*a7c0*/  @!P0 NANOSLEEP.SYNCS 0x989680 ;  /* 0x009896800000895d */ /* 0x004fea0003900000 */
[----:B------:R-:W2:Y:S02]  /*a7d0*/  @!P0 SYNCS.PHASECHK.TRANS64 P0, [R0+URZ], R3 ;  /* 0x00000003000085a7 */ /* 0x000ea400080010ff */
[----:B--2---:R-:W-:Y:S05]  /*a7e0*/  @!P0 BRA `(.L_x_242) ;  /* 0xfffffffc00f08947 */ /* 0x004fea000383ffff */
[----:B------:R-:W-:Y:S05]  /*a7f0*/  BRA `(.L_x_243) ;  /* 0xffffff9800607947 */ /* 0x000fea000383ffff */
.L_x_73:
[----:B------:R-:W-:-:S07]  /*a800*/  MOV R0, UR5 ;  /* 0x0000000500007c02 */ /* 0x000fce0008000f00 */
.L_x_244:
[----:B-1----:R1:W2:Y:S02]  /*a810*/  SYNCS.PHASECHK.TRANS64.TRYWAIT P0, [R0+URZ], R3 ;  /* 0x00000003000075a7 */ /* 0x0022a400080011ff */
[----:B--2---:R-:W-:Y:S05]  /*a820*/  @!P0 NANOSLEEP.SYNCS 0x989680 ;  /* 0x009896800000895d */ /* 0x004fea0003900000 */
[----:B------:R-:W2:Y:S02]  /*a830*/  @!P0 SYNCS.PHASECHK.TRANS64 P0, [R0+URZ], R3 ;  /* 0x00000003000085a7 */ /* 0x000ea400080010ff */
[----:B--2---:R-:W-:Y:S05]  /*a840*/  @!P0 BRA `(.L_x_244) ;  /* 0xfffffffc00f08947 */ /* 0x004fea000383ffff */
[----:B------:R-:W-:Y:S05]  /*a850*/  BRA `(.L_x_245) ;  /* 0xffffff98006c7947 */ /* 0x000fea000383ffff */
.L_x_74:
[----:B------:R-:W-:-:S07]  /*a860*/  MOV R0, UR5 ;  /* 0x0000000500007c02 */ /* 0x000fce0008000f00 */
.L_x_246:
[----:B-1----:R1:W2:Y:S02]  /*a870*/  SYNCS.PHASECHK.TRANS64.TRYWAIT P0, [R0+URZ], R3 ;  /* 0x00000003000075a7 */ /* 0x0022a400080011ff */
[----:B--2---:R-:W-:Y:S05]  /*a880*/  @!P0 NANOSLEEP.SYNCS 0x989680 ;  /* 0x009896800000895d */ /* 0x004fea0003900000 */
[----:B------:R-:W2:Y:S02]  /*a890*/  @!P0 SYNCS.PHASECHK.TRANS64 P0, [R0+URZ], R3 ;  /* 0x00000003000085a7 */ /* 0x000ea400080010ff */
[----:B--2---:R-:W-:Y:S05]  /*a8a0*/  @!P0 BRA `(.L_x_246) ;  /* 0xfffffffc00f08947 */ /* 0x004fea000383ffff */
[----:B------:R-:W-:Y:S05]  /*a8b0*/  BRA `(.L_x_247) ;  /* 0xffffff9800787947 */ /* 0x000fea000383ffff */
.L_x_75:
[----:B------:R-:W-:-:S07]  /*a8c0*/  MOV R0, UR5 ;  /* 0x0000000500007c02 */ /* 0x000fce0008000f00 */
.L_x_248:
[----:B-1----:R1:W2:Y:S02]  /*a8d0*/  SYNCS.PHASECHK.TRANS64.TRYWAIT P0, [R0+URZ], R3 ;  /* 0x00000003000075a7 */ /* 0x0022a400080011ff */
[----:B--2---:R-:W-:Y:S05]  /*a8e0*/  @!P0 NANOSLEEP.SYNCS 0x989680 ;  /* 0x009896800000895d */ /* 0x004fea0003900000 */
[----:B------:R-:W2:Y:S02]  /*a8f0*/  @!P0 SYNCS.PHASECHK.TRANS64 P0, [R0+URZ], R3 ;  /* 0x00000003000085a7 */ /* 0x000ea400080010ff */
[----:B--2---:R-:W-:Y:S05]  /*a900*/  @!P0 BRA `(.L_x_248) ;  /* 0xfffffffc00f08947 */ /* 0x004fea000383ffff */
[----:B------:R-:W-:Y:S05]  /*a910*/  BRA `(.L_x_249) ;  /* 0xffffff9800847947 */ /* 0x000fea000383ffff */
.L_x_76:
[----:B------:R-:W-:-:S07]  /*a920*/  MOV R0, UR5 ;  /* 0x0000000500007c02 */ /* 0x000fce0008000f00 */
.L_x_250:
[----:B-1----:R1:W2:Y:S02]  /*a930*/  SYNCS.PHASECHK.TRANS64.TRYWAIT P0, [R0+URZ], R3 ;  /* 0x00000003000075a7 */ /* 0x0022a400080011ff */
[----:B--2---:R-:W-:Y:S05]  /*a940*/  @!P0 NANOSLEEP.SYNCS 0x989680 ;  /* 0x009896800000895d */ /* 0x004fea0003900000 */
[----:B------:R-:W2:Y:S02]  /*a950*/  @!P0 SYNCS.PHASECHK.TRANS64 P0, [R0+URZ], R3 ;  /* 0x00000003000085a7 */ /* 0x000ea400080010ff */
[----:B--2---:R-:W-:Y:S05]  /*a960*/  @!P0 BRA `(.L_x_250) ;  /* 0xfffffffc00f08947 */ /* 0x004fea000383ffff */
[----:B------:R-:W-:Y:S05]  /*a970*/  BRA `(.L_x_251) ;  /* 0xffffff9800907947 */ /* 0x000fea000383ffff */
.L_x_77:
[----:B------:R-:W-:-:S07]  /*a980*/  MOV R0, UR5 ;  /* 0x0000000500007c02 */ /* 0x000fce0008000f00 */
.L_x_252:
[----:B-1----:R1:W2:Y:S02]  /*a990*/  SYNCS.PHASECHK.TRANS64.TRYWAIT P0, [R0+URZ], R3 ;  /* 0x00000003000075a7 */ /* 0x0022a400080011ff */
[----:B--2---:R-:W-:Y:S05]  /*a9a0*/  @!P0 NANOSLEEP.SYNCS 0x989680 ;  /* 0x009896800000895d */ /* 0x004fea0003900000 */
[----:B------:R-:W2:Y:S02]  /*a9b0*/  @!P0 SYNCS.PHASECHK.TRANS64 P0, [R0+URZ], R3 ;  /* 0x00000003000085a7 */ /* 0x000ea400080010ff */
[----:B--2---:R-:W-:Y:S05]  /*a9c0*/  @!P0 BRA `(.L_x_252) ;  /* 0xfffffffc00f08947 */ /* 0x004fea000383ffff */
[----:B------:R-:W-:Y:S05]  /*a9d0*/  BRA `(.L_x_253) ;  /* 0xffffff98009c7947 */ /* 0x000fea000383ffff */
.L_x_78:
[----:B------:R-:W-:-:S07]  /*a9e0*/  MOV R0, UR5 ;  /* 0x0000000500007c02 */ /* 0x000fce0008000f00 */
.L_x_254:
[----:B-1----:R1:W2:Y:S02]  /*a9f0*/  SYNCS.PHASECHK.TRANS64.TRYWAIT P0, [R0+URZ], R3 ;  /* 0x00000003000075a7 */ /* 0x0022a400080011ff */
[----:B--2---:R-:W-:Y:S05]  /*aa00*/  @!P0 NANOSLEEP.SYNCS 0x989680 ;  /* 0x009896800000895d */ /* 0x004fea0003900000 */
[----:B------:R-:W2:Y:S02]  /*aa10*/  @!P0 SYNCS.PHASECHK.TRANS64 P0, [R0+URZ], R3 ;  /* 0x00000003000085a7 */ /* 0x000ea400080010ff */
[----:B--2---:R-:W-:Y:S05]  /*aa20*/  @!P0 BRA `(.L_x_254) ;  /* 0xfffffffc00f08947 */ /* 0x004fea000383ffff */
[----:B------:R-:W-:Y:S05]  /*aa30*/  BRA `(.L_x_255) ;  /* 0xffffff9800a87947 */ /* 0x000fea000383ffff */
.L_x_79:
[----:B------:R-:W-:-:S07]  /*aa40*/  MOV R0, UR5 ;  /* 0x0000000500007c02 */ /* 0x000fce0008000f00 */
.L_x_256:
[----:B-1----:R1:W2:Y:S02]  /*aa50*/  SYNCS.PHASECHK.TRANS64.TRYWAIT P0, [R0+URZ], R3 ;  /* 0x00000003000075a7 */ /* 0x0022a400080011ff */
[----:B--2---:R-:W-:Y:S05]  /*aa60*/  @!P0 NANOSLEEP.SYNCS 0x989680 ;  /* 0x009896800000895d */ /* 0x004fea0003900000 */
[----:B------:R-:W2:Y:S02]  /*aa70*/  @!P0 SYNCS.PHASECHK.TRANS64 P0, [R0+URZ], R3 ;  /* 0x00000003000085a7 */ /* 0x000ea400080010ff */
[----:B--2---:R-:W-:Y:S05]  /*aa80*/  @!P0 BRA `(.L_x_256) ;  /* 0xfffffffc00f08947 */ /* 0x004fea000383ffff */
[----:B------:R-:W-:Y:S05]  /*aa90*/  BRA `(.L_x_257) ;  /* 0xffffff9800b47947 */ /* 0x000fea000383ffff */
.L_x_80:
[----:B------:R-:W-:-:S07]  /*aaa0*/  MOV R0, UR5 ;  /* 0x0000000500007c02 */ /* 0x000fce0008000f00 */
.L_x_258:
[----:B-1----:R1:W2:Y:S02]  /*aab0*/  SYNCS.PHASECHK.TRANS64.TRYWAIT P0, [R0+URZ], R3 ;  /* 0x00000003000075a7 */ /* 0x0022a400080011ff */
[----:B--2---:R-:W-:Y:S05]  /*aac0*/  @!P0 NANOSLEEP.SYNCS 0x989680 ;  /* 0x009896800000895d */ /* 0x004fea0003900000 */
[----:B------:R-:W2:Y:S02]  /*aad0*/  @!P0 SYNCS.PHASECHK.TRANS64 P0, [R0+URZ], R3 ;  /* 0x00000003000085a7 */ /* 0x000ea400080010ff */
[----:B--2---:R-:W-:Y:S05]  /*aae0*/  @!P0 BRA `(.L_x_258) ;  /* 0xfffffffc00f08947 */ /* 0x004fea000383ffff */
[----:B------:R-:W-:Y:S05]  /*aaf0*/  BRA `(.L_x_259) ;  /* 0xffffff9800c07947 */ /* 0x000fea000383ffff */
.L_x_81:
[----:B------:R-:W-:-:S07]  /*ab00*/  MOV R0, UR5 ;  /* 0x0000000500007c02 */ /* 0x000fce0008000f00 */
.L_x_260:
[----:B-1----:R1:W2:Y:S02]  /*ab10*/  SYNCS.PHASECHK.TRANS64.TRYWAIT P0, [R0+URZ], R3 ;  /* 0x00000003000075a7 */ /* 0x0022a400080011ff */
[----:B--2---:R-:W-:Y:S05]  /*ab20*/  @!P0 NANOSLEEP.SYNCS 0x989680 ;  /* 0x009896800000895d */ /* 0x004fea0003900000 */
[----:B------:R-:W2:Y:S02]  /*ab30*/  @!P0 SYNCS.PHASECHK.TRANS64 P0, [R0+URZ], R3 ;  /* 0x00000003000085a7 */ /* 0x000ea400080010ff */
[----:B--2---:R-:W-:Y:S05]  /*ab40*/  @!P0 BRA `(.L_x_260) ;  /* 0xfffffffc00f08947 */ /* 0x004fea000383ffff */
[----:B------:R-:W-:Y:S05]  /*ab50*/  BRA `(.L_x_261) ;  /* 0xffffff9800cc7947 */ /* 0x000fea000383ffff */
.L_x_82:
[----:B------:R-:W-:-:S07]  /*ab60*/  MOV R0, UR5 ;  /* 0x0000000500007c02 */ /* 0x000fce0008000f00 */
.L_x_262:
[----:B-1----:R1:W2:Y:S02]  /*ab70*/  SYNCS.PHASECHK.TRANS64.TRYWAIT P0, [R0+URZ], R3 ;  /* 0x00000003000075a7 */ /* 0x0022a400080011ff */
[----:B--2---:R-:W-:Y:S05]  /*ab80*/  @!P0 NANOSLEEP.SYNCS 0x989680 ;  /* 0x009896800000895d */ /* 0x004fea0003900000 */
[----:B------:R-:W2:Y:S02]  /*ab90*/  @!P0 SYNCS.PHASECHK.TRANS64 P0, [R0+URZ], R3 ;  /* 0x00000003000085a7 */ /* 0x000ea400080010ff */
[----:B--2---:R-:W-:Y:S05]  /*aba0*/  @!P0 BRA `(.L_x_262) ;  /* 0xfffffffc00f08947 */ /* 0x004fea000383ffff */
[----:B------:R-:W-:Y:S05]  /*abb0*/  BRA `(.L_x_263) ;  /* 0xffffff9800d87947 */ /* 0x000fea000383ffff */
.L_x_83:
[----:B------:R-:W-:-:S07]  /*abc0*/  MOV R0, UR5 ;  /* 0x0000000500007c02 */ /* 0x000fce0008000f00 */
.L_x_264:
[----:B-1----:R1:W2:Y:S02]  /*abd0*/  SYNCS.PHASECHK.TRANS64.TRYWAIT P0, [R0+URZ], R3 ;  /* 0x00000003000075a7 */ /* 0x0022a400080011ff */
[----:B--2---:R-:W-:Y:S05]  /*abe0*/  @!P0 NANOSLEEP.SYNCS 0x989680 ;  /* 0x009896800000895d */ /* 0x004fea0003900000 */
[----:B------:R-:W2:Y:S02]  /*abf0*/  @!P0 SYNCS.PHASECHK.TRANS64 P0, [R0+URZ], R3 ;  /* 0x00000003000085a7 */ /* 0x000ea400080010ff */
[----:B--2---:R-:W-:Y:S05]  /*ac00*/  @!P0 BRA `(.L_x_264) ;  /* 0xfffffffc00f08947 */ /* 0x004fea000383ffff */
[----:B------:R-:W-:Y:S05]  /*ac10*/  BRA `(.L_x_265) ;  /* 0xffffff9800e47947 */ /* 0x000fea000383ffff */
.L_x_84:
[----:B------:R-:W-:-:S07]  /*ac20*/  MOV R0, UR5 ;  /* 0x0000000500007c02 */ /* 0x000fce0008000f00 */
.L_x_266:
[----:B-1----:R1:W2:Y:S02]  /*ac30*/  SYNCS.PHASECHK.TRANS64.TRYWAIT P0, [R0+URZ], R3 ;  /* 0x00000003000075a7 */ /* 0x0022a400080011ff */
[----:B--2---:R-:W-:Y:S05]  /*ac40*/  @!P0 NANOSLEEP.SYNCS 0x989680 ;  /* 0x009896800000895d */ /* 0x004fea0003900000 */
[----:B------:R-:W2:Y:S02]  /*ac50*/  @!P0 SYNCS.PHASECHK.TRANS64 P0, [R0+URZ], R3 ;  /* 0x00000003000085a7 */ /* 0x000ea400080010ff */
[----:B--2---:R-:W-:Y:S05]  /*ac60*/  @!P0 BRA `(.L_x_266) ;  /* 0xfffffffc00f08947 */ /* 0x004fea000383ffff */
[----:B------:R-:W-:Y:S05]  /*ac70*/  BRA `(.L_x_267) ;  /* 0xffffff9800f07947 */ /* 0x000fea000383ffff */
.L_x_85:
[----:B------:R-:W-:-:S07]  /*ac80*/  MOV R0, UR5 ;  /* 0x0000000500007c02 */ /* 0x000fce0008000f00 */
.L_x_268:
[----:B-1----:R1:W2:Y:S02]  /*ac90*/  SYNCS.PHASECHK.TRANS64.TRYWAIT P0, [R0+URZ], R3 ;  /* 0x00000003000075a7 */ /* 0x0022a400080011ff */
[----:B--2---:R-:W-:Y:S05]  /*aca0*/  @!P0 NANOSLEEP.SYNCS 0x989680 ;  /* 0x009896800000895d */ /* 0x004fea0003900000 */
[----:B------:R-:W2:Y:S02]  /*acb0*/  @!P0 SYNCS.PHASECHK.TRANS64 P0, [R0+URZ], R3 ;  /* 0x00000003000085a7 */ /* 0x000ea400080010ff */
[----:B--2---:R-:W-:Y:S05]  /*acc0*/  @!P0 BRA `(.L_x_268) ;  /* 0xfffffffc00f08947 */ /* 0x004fea000383ffff */
[----:B------:R-:W-:Y:S05]  /*acd0*/  BRA `(.L_x_269) ;  /* 0xffffff9800fc7947 */ /* 0x000fea000383ffff */
.L_x_86:
[----:B------:R-:W-:-:S07]  /*ace0*/  MOV R0, UR5 ;  /* 0x0000000500007c02 */ /* 0x000fce0008000f00 */
.L_x_270:
[----:B-1----:R1:W2:Y:S02]  /*acf0*/  SYNCS.PHASECHK.TRANS64.TRYWAIT P0, [R0+URZ], R3 ;  /* 0x00000003000075a7 */ /* 0x0022a400080011ff */
[----:B--2---:R-:W-:Y:S05]  /*ad00*/  @!P0 NANOSLEEP.SYNCS 0x989680 ;  /* 0x009896800000895d */ /* 0x004fea0003900000 */
[----:B------:R-:W2:Y:S02]  /*ad10*/  @!P0 SYNCS.PHASECHK.TRANS64 P0, [R0+URZ], R3 ;  /* 0x00000003000085a7 */ /* 0x000ea400080010ff */
[----:B--2---:R-:W-:Y:S05]  /*ad20*/  @!P0 BRA `(.L_x_270) ;  /* 0xfffffffc00f08947 */ /* 0x004fea000383ffff */
[----:B------:R-:W-:Y:S05]  /*ad30*/  BRA `(.L_x_271) ;  /* 0xffffff9c00087947 */ /* 0x000fea000383ffff */
.L_x_87:
[----:B------:R-:W-:-:S07]  /*ad40*/  MOV R0, UR5 ;  /* 0x0000000500007c02 */ /* 0x000fce0008000f00 */
.L_x_272:
[----:B-1----:R1:W2:Y:S02]  /*ad50*/  SYNCS.PHASECHK.TRANS64.TRYWAIT P0, [R0+URZ], R3 ;  /* 0x00000003000075a7 */ /* 0x0022a400080011ff */
[----:B--2---:R-:W-:Y:S05]  /*ad60*/  @!P0 NANOSLEEP.SYNCS 0x989680 ;  /* 0x009896800000895d */ /* 0x004fea0003900000 */
[----:B------:R-:W2:Y:S02]  /*ad70*/  @!P0 SYNCS.PHASECHK.TRANS64 P0, [R0+URZ], R3 ;  /* 0x00000003000085a7 */ /* 0x000ea400080010ff */
[----:B--2---:R-:W-:Y:S05]  /*ad80*/  @!P0 BRA `(.L_x_272) ;  /* 0xfffffffc00f08947 */ /* 0x004fea000383ffff */
[----:B------:R-:W-:Y:S05]  /*ad90*/  BRA `(.L_x_273) ;  /* 0xffffff9c00147947 */ /* 0x000fea000383ffff */
.L_x_88:
[----:B------:R-:W-:-:S07]  /*ada0*/  MOV R0, UR5 ;  /* 0x0000000500007c02 */ /* 0x000fce0008000f00 */
.L_x_274:
[----:B-1----:R1:W2:Y:S02]  /*adb0*/  SYNCS.PHASECHK.TRANS64.TRYWAIT P0, [R0+URZ], R3 ;  /* 0x00000003000075a7 */ /* 0x0022a400080011ff */
[----:B--2---:R-:W-:Y:S05]  /*adc0*/  @!P0 NANOSLEEP.SYNCS 0x989680 ;  /* 0x009896800000895d */ /* 0x004fea0003900000 */
[----:B------:R-:W2:Y:S02]  /*add0*/  @!P0 SYNCS.PHASECHK.TRANS64 P0, [R0+URZ], R3 ;  /* 0x00000003000085a7 */ /* 0x000ea400080010ff */
[----:B--2---:R-:W-:Y:S05]  /*ade0*/  @!P0 BRA `(.L_x_274) ;  /* 0xfffffffc00f08947 */ /* 0x004fea000383ffff */
[----:B------:R-:W-:Y:S05]  /*adf0*/  BRA `(.L_x_275) ;  /* 0xffffff9c00207947 */ /* 0x000fea000383ffff */
.L_x_89:
[----:B------:R-:W-:-:S07]  /*ae00*/  MOV R0, UR5 ;  /* 0x0000000500007c02 */ /* 0x000fce0008000f00 */
.L_x_276:
[----:B-1----:R1:W2:Y:S02]  /*ae10*/  SYNCS.PHASECHK.TRANS64.TRYWAIT P0, [R0+URZ], R3 ;  /* 0x00000003000075a7 */ /* 0x0022a400080011ff */
[----:B--2---:R-:W-:Y:S05]  /*ae20*/  @!P0 NANOSLEEP.SYNCS 0x989680 ;  /* 0x009896800000895d */ /* 0x004fea0003900000 */
[----:B------:R-:W2:Y:S02]  /*ae30*/  @!P0 SYNCS.PHASECHK.TRANS64 P0, [R0+URZ], R3 ;  /* 0x00000003000085a7 */ /* 0x000ea400080010ff */
[----:B--2---:R-:W-:Y:S05]  /*ae40*/  @!P0 BRA `(.L_x_276) ;  /* 0xfffffffc00f08947 */ /* 0x004fea000383ffff */
[----:B------:R-:W-:Y:S05]  /*ae50*/  BRA `(.L_x_277) ;  /* 0xffffff9c002c7947 */ /* 0x000fea000383ffff */
.L_x_90:
[----:B------:R-:W-:-:S07]  /*ae60*/  MOV R0, UR5 ;  /* 0x0000000500007c02 */ /* 0x000fce0008000f00 */
.L_x_278:
[----:B-1----:R1:W2:Y:S02]  /*ae70*/  SYNCS.PHASECHK.TRANS64.TRYWAIT P0, [R0+URZ], R3 ;  /* 0x00000003000075a7 */ /* 0x0022a400080011ff */
[----:B--2---:R-:W-:Y:S05]  /*ae80*/  @!P0 NANOSLEEP.SYNCS 0x989680 ;  /* 0x009896800000895d */ /* 0x004fea0003900000 */
[----:B------:R-:W2:Y:S02]  /*ae90*/  @!P0 SYNCS.PHASECHK.TRANS64 P0, [R0+URZ], R3 ;  /* 0x00000003000085a7 */ /* 0x000ea400080010ff */
[----:B--2---:R-:W-:Y:S05]  /*aea0*/  @!P0 BRA `(.L_x_278) ;  /* 0xfffffffc00f08947 */ /* 0x004fea000383ffff */
[----:B------:R-:W-:Y:S05]  /*aeb0*/  BRA `(.L_x_279) ;  /* 0xffffff9c00387947 */ /* 0x000fea000383ffff */
.L_x_91:
[----:B------:R-:W-:-:S07]  /*aec0*/  MOV R0, UR5 ;  /* 0x0000000500007c02 */ /* 0x000fce0008000f00 */
.L_x_280:
[----:B-1----:R1:W2:Y:S02]  /*aed0*/  SYNCS.PHASECHK.TRANS64.TRYWAIT P0, [R0+URZ], R3 ;  /* 0x00000003000075a7 */ /* 0x0022a400080011ff */
[----:B--2---:R-:W-:Y:S05]  /*aee0*/  @!P0 NANOSLEEP.SYNCS 0x989680 ;  /* 0x009896800000895d */ /* 0x004fea0003900000 */
[----:B------:R-:W2:Y:S02]  /*aef0*/  @!P0 SYNCS.PHASECHK.TRANS64 P0, [R0+URZ], R3 ;  /* 0x00000003000085a7 */ /* 0x000ea400080010ff */
[----:B--2---:R-:W-:Y:S05]  /*af00*/  @!P0 BRA `(.L_x_280) ;  /* 0xfffffffc00f08947 */ /* 0x004fea000383ffff */
[----:B------:R-:W-:Y:S05]  /*af10*/  BRA `(.L_x_281) ;  /* 0xffffff9c00447947 */ /* 0x000fea000383ffff */
.L_x_92:
[----:B------:R-:W-:-:S07]  /*af20*/  MOV R0, UR5 ;  /* 0x0000000500007c02 */ /* 0x000fce0008000f00 */
.L_x_282:
[----:B-1----:R1:W2:Y:S02]  /*af30*/  SYNCS.PHASECHK.TRANS64.TRYWAIT P0, [R0+URZ], R3 ;  /* 0x00000003000075a7 */ /* 0x0022a400080011ff */
[----:B--2---:R-:W-:Y:S05]  /*af40*/  @!P0 NANOSLEEP.SYNCS 0x989680 ;  /* 0x009896800000895d */ /* 0x004fea0003900000 */
[----:B------:R-:W2:Y:S02]  /*af50*/  @!P0 SYNCS.PHASECHK.TRANS64 P0, [R0+URZ], R3 ;  /* 0x00000003000085a7 */ /* 0x000ea400080010ff */
[----:B--2---:R-:W-:Y:S05]  /*af60*/  @!P0 BRA `(.L_x_282) ;  /* 0xfffffffc00f08947 */ /* 0x004fea000383ffff */
[----:B------:R-:W-:Y:S05]  /*af70*/  BRA `(.L_x_283) ;  /* 0xffffff9c00507947 */ /* 0x000fea000383ffff */
.L_x_93:
[----:B------:R-:W-:-:S07]  /*af80*/  MOV R0, UR5 ;  /* 0x0000000500007c02 */ /* 0x000fce0008000f00 */
.L_x_284:
[----:B-1----:R1:W2:Y:S02]  /*af90*/  SYNCS.PHASECHK.TRANS64.TRYWAIT P0, [R0+URZ], R3 ;  /* 0x00000003000075a7 */ /* 0x0022a400080011ff */
[----:B--2---:R-:W-:Y:S05]  /*afa0*/  @!P0 NANOSLEEP.SYNCS 0x989680 ;  /* 0x009896800000895d */ /* 0x004fea0003900000 */
[----:B------:R-:W2:Y:S02]  /*afb0*/  @!P0 SYNCS.PHASECHK.TRANS64 P0, [R0+URZ], R3 ;  /* 0x00000003000085a7 */ /* 0x000ea400080010ff */
[----:B--2---:R-:W-:Y:S05]  /*afc0*/  @!P0 BRA `(.L_x_284) ;  /* 0xfffffffc00f08947 */ /* 0x004fea000383ffff */
[----:B------:R-:W-:Y:S05]  /*afd0*/  BRA `(.L_x_285) ;  /* 0xffffff9c005c7947 */ /* 0x000fea000383ffff */
.L_x_94:
[----:B------:R-:W-:-:S07]  /*afe0*/  MOV R0, UR5 ;  /* 0x0000000500007c02 */ /* 0x000fce0008000f00 */
.L_x_286:
[----:B-1----:R1:W2:Y:S02]  /*aff0*/  SYNCS.PHASECHK.TRANS64.TRYWAIT P0, [R0+URZ], R3 ;  /* 0x00000003000075a7 */ /* 0x0022a400080011ff */
[----:B--2---:R-:W-:Y:S05]  /*b000*/  @!P0 NANOSLEEP.SYNCS 0x989680 ;  /* 0x009896800000895d */ /* 0x004fea0003900000 */
[----:B------:R-:W2:Y:S02]  /*b010*/  @!P0 SYNCS.PHASECHK.TRANS64 P0, [R0+URZ], R3 ;  /* 0x00000003000085a7 */ /* 0x000ea400080010ff */
[----:B--2---:R-:W-:Y:S05]  /*b020*/  @!P0 BRA `(.L_x_286) ;  /* 0xfffffffc00f08947 */ /* 0x004fea000383ffff */
[----:B------:R-:W-:Y:S05]  /*b030*/  BRA `(.L_x_287) ;  /* 0xffffff9c00687947 */ /* 0x000fea000383ffff */
.L_x_95:
[----:B------:R-:W-:-:S07]  /*b040*/  MOV R0, UR5 ;  /* 0x0000000500007c02 */ /* 0x000fce0008000f00 */
.L_x_288:
[----:B-1----:R1:W2:Y:S02]  /*b050*/  SYNCS.PHASECHK.TRANS64.TRYWAIT P0, [R0+URZ], R3 ;  /* 0x00000003000075a7 */ /* 0x0022a400080011ff */
[----:B--2---:R-:W-:Y:S05]  /*b060*/  @!P0 NANOSLEEP.SYNCS 0x989680 ;  /* 0x009896800000895d */ /* 0x004fea0003900000 */
[----:B------:R-:W2:Y:S02]  /*b070*/  @!P0 SYNCS.PHASECHK.TRANS64 P0, [R0+URZ], R3 ;  /* 0x00000003000085a7 */ /* 0x000ea400080010ff */
[----:B--2---:R-:W-:Y:S05]  /*b080*/  @!P0 BRA `(.L_x_288) ;  /* 0xfffffffc00f08947 */ /* 0x004fea000383ffff */
[----:B------:R-:W-:Y:S05]  /*b090*/  BRA `(.L_x_289) ;  /* 0xffffff9c00747947 */ /* 0x000fea000383ffff */
.L_x_96:
[----:B------:R-:W-:-:S07]  /*b0a0*/  MOV R0, UR5 ;  /* 0x0000000500007c02 */ /* 0x000fce0008000f00 */
.L_x_290:
[----:B-1----:R1:W2:Y:S02]  /*b0b0*/  SYNCS.PHASECHK.TRANS64.TRYWAIT P0, [R0+URZ], R3 ;  /* 0x00000003000075a7 */ /* 0x0022a400080011ff */
[----:B--2---:R-:W-:Y:S05]  /*b0c0*/  @!P0 NANOSLEEP.SYNCS 0x989680 ;  /* 0x009896800000895d */ /* 0x004fea0003900000 */
[----:B------:R-:W2:Y:S02]  /*b0d0*/  @!P0 SYNCS.PHASECHK.TRANS64 P0, [R0+URZ], R3 ;  /* 0x00000003000085a7 */ /* 0x000ea400080010ff */
[----:B--2---:R-:W-:Y:S05]  /*b0e0*/  @!P0 BRA `(.L_x_290) ;  /* 0xfffffffc00f08947 */ /* 0x004fea000383ffff */
[----:B------:R-:W-:Y:S05]  /*b0f0*/  BRA `(.L_x_291) ;  /* 0xffffff9c00807947 */ /* 0x000fea000383ffff */
.L_x_97:
[----:B------:R-:W-:-:S07]  /*b100*/  MOV R0, UR5 ;  /* 0x0000000500007c02 */ /* 0x000fce0008000f00 */
.L_x_292:
[----:B-1----:R1:W2:Y:S02]  /*b110*/  SYNCS.PHASECHK.TRANS64.TRYWAIT P0, [R0+URZ], R3 ;  /* 0x00000003000075a7 */ /* 0x0022a400080011ff */
[----:B--2---:R-:W-:Y:S05]  /*b120*/  @!P0 NANOSLEEP.SYNCS 0x989680 ;  /* 0x009896800000895d */ /* 0x004fea0003900000 */
[----:B------:R-:W2:Y:S02]  /*b130*/  @!P0 SYNCS.PHASECHK.TRANS64 P0, [R0+URZ], R3 ;  /* 0x00000003000085a7 */ /* 0x000ea400080010ff */
[----:B--2---:R-:W-:Y:S05]  /*b140*/  @!P0 BRA `(.L_x_292) ;  /* 0xfffffffc00f08947 */ /* 0x004fea000383ffff */
[----:B------:R-:W-:Y:S05]  /*b150*/  BRA `(.L_x_293) ;  /* 0xffffff9c008c7947 */ /* 0x000fea000383ffff */
.L_x_98:
[----:B------:R-:W-:-:S07]  /*b160*/  MOV R0, UR5 ;  /* 0x0000000500007c02 */ /* 0x000fce0008000f00 */
.L_x_294:
[----:B-1----:R1:W2:Y:S02]  /*b170*/  SYNCS.PHASECHK.TRANS64.TRYWAIT P0, [R0+URZ], R3 ;  /* 0x00000003000075a7 */ /* 0x0022a400080011ff */
[----:B--2---:R-:W-:Y:S05]  /*b180*/  @!P0 NANOSLEEP.SYNCS 0x989680 ;  /* 0x009896800000895d */ /* 0x004fea0003900000 */
[----:B------:R-:W2:Y:S02]  /*b190*/  @!P0 SYNCS.PHASECHK.TRANS64 P0, [R0+URZ], R3 ;  /* 0x00000003000085a7 */ /* 0x000ea400080010ff */
[----:B--2---:R-:W-:Y:S05]  /*b1a0*/  @!P0 BRA `(.L_x_294) ;  /* 0xfffffffc00f08947 */ /* 0x004fea000383ffff */
[----:B------:R-:W-:Y:S05]  /*b1b0*/  BRA `(.L_x_295) ;  /* 0xffffff9c00987947 */ /* 0x000fea000383ffff */
.L_x_99:
[----:B------:R-:W-:-:S07]  /*b1c0*/  MOV R0, UR5 ;  /* 0x0000000500007c02 */ /* 0x000fce0008000f00 */
.L_x_296:
[----:B-1----:R1:W2:Y:S02]  /*b1d0*/  SYNCS.PHASECHK.TRANS64.TRYWAIT P0, [R0+URZ], R3 ;  /* 0x00000003000075a7 */ /* 0x0022a400080011ff */
[----:B--2---:R-:W-:Y:S05]  /*b1e0*/  @!P0 NANOSLEEP.SYNCS 0x989680 ;  /* 0x009896800000895d */ /* 0x004fea0003900000 */
[----:B------:R-:W2:Y:S02]  /*b1f0*/  @!P0 SYNCS.PHASECHK.TRANS64 P0, [R0+URZ], R3 ;  /* 0x00000003000085a7 */ /* 0x000ea400080010ff */
[----:B--2---:R-:W-:Y:S05]  /*b200*/  @!P0 BRA `(.L_x_296) ;  /* 0xfffffffc00f08947 */ /* 0x004fea000383ffff */
[----:B------:R-:W-:Y:S05]  /*b210*/  BRA `(.L_x_297) ;  /* 0xffffff9c00a47947 */ /* 0x000fea000383ffff */
.L_x_100:
[----:B------:R-:W-:-:S07]  /*b220*/  MOV R0, UR5 ;  /* 0x0000000500007c02 */ /* 0x000fce0008000f00 */
.L_x_298:
[----:B-1----:R1:W2:Y:S02]  /*b230*/  SYNCS.PHASECHK.TRANS64.TRYWAIT P0, [R0+URZ], R3 ;  /* 0x00000003000075a7 */ /* 0x0022a400080011ff */
[----:B--2---:R-:W-:Y:S05]  /*b240*/  @!P0 NANOSLEEP.SYNCS 0x989680 ;  /* 0x009896800000895d */ /* 0x004fea0003900000 */
[----:B------:R-:W2:Y:S02]  /*b250*/  @!P0 SYNCS.PHASECHK.TRANS64 P0, [R0+URZ], R3 ;  /* 0x00000003000085a7 */ /* 0x000ea400080010ff */
[----:B--2---:R-:W-:Y:S05]  /*b260*/  @!P0 BRA `(.L_x_298) ;  /* 0xfffffffc00f08947 */ /* 0x004fea000383ffff */
[----:B------:R-:W-:Y:S05]  /*b270*/  BRA `(.L_x_299) ;  /* 0xffffff9c00b07947 */ /* 0x000fea000383ffff */
.L_x_101:
[----:B------:R-:W-:-:S07]  /*b280*/  MOV R0, UR5 ;  /* 0x0000000500007c02 */ /* 0x000fce0008000f00 */
.L_x_300:
[----:B-1----:R1:W2:Y:S02]  /*b290*/  SYNCS.PHASECHK.TRANS64.TRYWAIT P0, [R0+URZ], R3 ;  /* 0x00000003000075a7 */ /* 0x0022a400080011ff */
[----:B--2---:R-:W-:Y:S05]  /*b2a0*/  @!P0 NANOSLEEP.SYNCS 0x989680 ;  /* 0x009896800000895d */ /* 0x004fea0003900000 */
[----:B------:R-:W2:Y:S02]  /*b2b0*/  @!P0 SYNCS.PHASECHK.TRANS64 P0, [R0+URZ], R3 ;  /* 0x00000003000085a7 */ /* 0x000ea400080010ff */
[----:B--2---:R-:W-:Y:S05]  /*b2c0*/  @!P0 BRA `(.L_x_300) ;  /* 0xfffffffc00f08947 */ /* 0x004fea000383ffff */
[----:B------:R-:W-:Y:S05]  /*b2d0*/  BRA `(.L_x_301) ;  /* 0xffffff9c00bc7947 */ /* 0x000fea000383ffff */
.L_x_102:
[----:B------:R-:W-:-:S07]  /*b2e0*/  MOV R0, UR5 ;  /* 0x0000000500007c02 */ /* 0x000fce0008000f00 */
.L_x_302:
[----:B-1----:R1:W2:Y:S02]  /*b2f0*/  SYNCS.PHASECHK.TRANS64.TRYWAIT P0, [R0+URZ], R3 ;  /* 0x00000003000075a7 */ /* 0x0022a400080011ff */
[----:B--2---:R-:W-:Y:S05]  /*b300*/  @!P0 NANOSLEEP.SYNCS 0x989680 ;  /* 0x009896800000895d */ /* 0x004fea0003900000 */
[----:B------:R-:W2:Y:S02]  /*b310*/  @!P0 SYNCS.PHASECHK.TRANS64 P0, [R0+URZ], R3 ;  /* 0x00000003000085a7 */ /* 0x000ea400080010ff */
[----:B--2---:R-:W-:Y:S05]  /*b320*/  @!P0 BRA `(.L_x_302) ;  /* 0xfffffffc00f08947 */ /* 0x004fea000383ffff */
[----:B------:R-:W-:Y:S05]  /*b330*/  BRA `(.L_x_303) ;  /* 0xffffff9c00c87947 */ /* 0x000fea000383ffff */
.L_x_103:
[----:B------:R-:W-:-:S07]  /*b340*/  MOV R0, UR5 ;  /* 0x0000000500007c02 */ /* 0x000fce0008000f00 */
.L_x_304:
[----:B-1----:R1:W2:Y:S02]  /*b350*/  SYNCS.PHASECHK.TRANS64.TRYWAIT P0, [R0+URZ], R3 ;  /* 0x00000003000075a7 */ /* 0x0022a400080011ff */
[----:B--2---:R-:W-:Y:S05]  /*b360*/  @!P0 NANOSLEEP.SYNCS 0x989680 ;  /* 0x009896800000895d */ /* 0x004fea0003900000 */
[----:B------:R-:W2:Y:S02]  /*b370*/  @!P0 SYNCS.PHASECHK.TRANS64 P0, [R0+URZ], R3 ;  /* 0x00000003000085a7 */ /* 0x000ea400080010ff */
[----:B--2---:R-:W-:Y:S05]  /*b380*/  @!P0 BRA `(.L_x_304) ;  /* 0xfffffffc00f08947 */ /* 0x004fea000383ffff */
[----:B------:R-:W-:Y:S05]  /*b390*/  BRA `(.L_x_305) ;  /* 0xffffff9c00d47947 */ /* 0x000fea000383ffff */
.L_x_104:
[----:B------:R-:W-:-:S07]  /*b3a0*/  MOV R0, UR5 ;  /* 0x0000000500007c02 */ /* 0x000fce0008000f00 */
.L_x_306:
[----:B-1----:R1:W2:Y:S02]  /*b3b0*/  SYNCS.PHASECHK.TRANS64.TRYWAIT P0, [R0+URZ], R3 ;  /* 0x00000003000075a7 */ /* 0x0022a400080011ff */
[----:B--2---:R-:W-:Y:S05]  /*b3c0*/  @!P0 NANOSLEEP.SYNCS 0x989680 ;  /* 0x009896800000895d */ /* 0x004fea0003900000 */
[----:B------:R-:W2:Y:S02]  /*b3d0*/  @!P0 SYNCS.PHASECHK.TRANS64 P0, [R0+URZ], R3 ;  /* 0x00000003000085a7 */ /* 0x000ea400080010ff */
[----:B--2---:R-:W-:Y:S05]  /*b3e0*/  @!P0 BRA `(.L_x_306) ;  /* 0xfffffffc00f08947 */ /* 0x004fea000383ffff */
[----:B------:R-:W-:Y:S05]  /*b3f0*/  BRA `(.L_x_307) ;  /* 0xffffff9c00e07947 */ /* 0x000fea000383ffff */
.L_x_105:
[----:B------:R-:W-:-:S07]  /*b400*/  MOV R0, UR5 ;  /* 0x0000000500007c02 */ /* 0x000fce0008000f00 */
.L_x_308:
[----:B-1----:R1:W2:Y:S02]  /*b410*/  SYNCS.PHASECHK.TRANS64.TRYWAIT P0, [R0+URZ], R3 ;  /* 0x00000003000075a7 */ /* 0x0022a400080011ff */
[----:B--2---:R-:W-:Y:S05]  /*b420*/  @!P0 NANOSLEEP.SYNCS 0x989680 ;  /* 0x009896800000895d */ /* 0x004fea0003900000 */
[----:B------:R-:W2:Y:S02]  /*b430*/  @!P0 SYNCS.PHASECHK.TRANS64 P0, [R0+URZ], R3 ;  /* 0x00000003000085a7 */ /* 0x000ea400080010ff */
[----:B--2---:R-:W-:Y:S05]  /*b440*/  @!P0 BRA `(.L_x_308) ;  /* 0xfffffffc00f08947 */ /* 0x004fea000383ffff */
[----:B------:R-:W-:Y:S05]  /*b450*/  BRA `(.L_x_309) ;  /* 0xffffff9c00ec7947 */ /* 0x000fea000383ffff */
.L_x_106:
[----:B------:R-:W-:-:S07]  /*b460*/  MOV R0, UR5 ;  /* 0x0000000500007c02 */ /* 0x000fce0008000f00 */
.L_x_310:
[----:B-1----:R1:W2:Y:S02]  /*b470*/  SYNCS.PHASECHK.TRANS64.TRYWAIT P0, [R0+URZ], R3 ;  /* 0x00000003000075a7 */ /* 0x0022a400080011ff */
[----:B--2---:R-:W-:Y:S05]  /*b480*/  @!P0 NANOSLEEP.SYNCS 0x989680 ;  /* 0x009896800000895d */ /* 0x004fea0003900000 */
[----:B------:R-:W2:Y:S02]  /*b490*/  @!P0 SYNCS.PHASECHK.TRANS64 P0, [R0+URZ], R3 ;  /* 0x00000003000085a7 */ /* 0x000ea400080010ff */
[----:B--2---:R-:W-:Y:S05]  /*b4a0*/  @!P0 BRA `(.L_x_310) ;  /* 0xfffffffc00f08947 */ /* 0x004fea000383ffff */
[----:B------:R-:W-:Y:S05]  /*b4b0*/  BRA `(.L_x_311) ;  /* 0xffffff9c00f87947 */ /* 0x000fea000383ffff */
.L_x_107:
[----:B------:R-:W-:-:S07]  /*b4c0*/  MOV R0, UR5 ;  /* 0x0000000500007c02 */ /* 0x000fce0008000f00 */
.L_x_312:
[----:B-1----:R1:W2:Y:S02]  /*b4d0*/  SYNCS.PHASECHK.TRANS64.TRYWAIT P0, [R0+URZ], R3 ;  /* 0x00000003000075a7 */ /* 0x0022a400080011ff */
[----:B--2---:R-:W-:Y:S05]  /*b4e0*/  @!P0 NANOSLEEP.SYNCS 0x989680 ;  /* 0x009896800000895d */ /* 0x004fea0003900000 */
[----:B------:R-:W2:Y:S02]  /*b4f0*/  @!P0 SYNCS.PHASECHK.TRANS64 P0, [R0+URZ], R3 ;  /* 0x00000003000085a7 */ /* 0x000ea400080010ff */
[----:B--2---:R-:W-:Y:S05]  /*b500*/  @!P0 BRA `(.L_x_312) ;  /* 0xfffffffc00f08947 */ /* 0x004fea000383ffff */
[----:B------:R-:W-:Y:S05]  /*b510*/  BRA `(.L_x_313) ;  /* 0xffffffa000047947 */ /* 0x000fea000383ffff */
.L_x_108:
[----:B------:R-:W-:-:S07]  /*b520*/  MOV R0, UR5 ;  /* 0x0000000500007c02 */ /* 0x000fce0008000f00 */
.L_x_314:
[----:B-1----:R1:W2:Y:S02]  /*b530*/  SYNCS.PHASECHK.TRANS64.TRYWAIT P0, [R0+URZ], R3 ;  /* 0x00000003000075a7 */ /* 0x0022a400080011ff */
[----:B--2---:R-:W-:Y:S05]  /*b540*/  @!P0 NANOSLEEP.SYNCS 0x989680 ;  /* 0x009896800000895d */ /* 0x004fea0003900000 */
[----:B------:R-:W2:Y:S02]  /*b550*/  @!P0 SYNCS.PHASECHK.TRANS64 P0, [R0+URZ], R3 ;  /* 0x00000003000085a7 */ /* 0x000ea400080010ff */
[----:B--2---:R-:W-:Y:S05]  /*b560*/  @!P0 BRA `(.L_x_314) ;  /* 0xfffffffc00f08947 */ /* 0x004fea000383ffff */
[----:B------:R-:W-:Y:S05]  /*b570*/  BRA `(.L_x_315) ;  /* 0xffffffa000107947 */ /* 0x000fea000383ffff */
.L_x_109:
[----:B------:R-:W-:-:S07]  /*b580*/  MOV R0, UR5 ;  /* 0x0000000500007c02 */ /* 0x000fce0008000f00 */
.L_x_316:
[----:B-1----:R1:W2:Y:S02]  /*b590*/  SYNCS.PHASECHK.TRANS64.TRYWAIT P0, [R0+URZ], R3 ;  /* 0x00000003000075a7 */ /* 0x0022a400080011ff */
[----:B--2---:R-:W-:Y:S05]  /*b5a0*/  @!P0 NANOSLEEP.SYNCS 0x989680 ;  /* 0x009896800000895d */ /* 0x004fea0003900000 */
[----:B------:R-:W2:Y:S02]  /*b5b0*/  @!P0 SYNCS.PHASECHK.TRANS64 P0, [R0+URZ], R3 ;  /* 0x00000003000085a7 */ /* 0x000ea400080010ff */
[----:B--2---:R-:W-:Y:S05]  /*b5c0*/  @!P0 BRA `(.L_x_316) ;  /* 0xfffffffc00f08947 */ /* 0x004fea000383ffff */
[----:B------:R-:W-:Y:S05]  /*b5d0*/  BRA `(.L_x_317) ;  /* 0xffffffa0001c7947 */ /* 0x000fea000383ffff */
.L_x_110:
[----:B------:R-:W-:-:S07]  /*b5e0*/  MOV R0, UR5 ;  /* 0x0000000500007c02 */ /* 0x000fce0008000f00 */
.L_x_318:
[----:B-1----:R1:W2:Y:S02]  /*b5f0*/  SYNCS.PHASECHK.TRANS64.TRYWAIT P0, [R0+URZ], R3 ;  /* 0x00000003000075a7 */ /* 0x0022a400080011ff */
[----:B--2---:R-:W-:Y:S05]  /*b600*/  @!P0 NANOSLEEP.SYNCS 0x989680 ;  /* 0x009896800000895d */ /* 0x004fea0003900000 */
[----:B------:R-:W2:Y:S02]  /*b610*/  @!P0 SYNCS.PHASECHK.TRANS64 P0, [R0+URZ], R3 ;  /* 0x00000003000085a7 */ /* 0x000ea400080010ff */
[----:B--2---:R-:W-:Y:S05]  /*b620*/  @!P0 BRA `(.L_x_318) ;  /* 0xfffffffc00f08947 */ /* 0x004fea000383ffff */
[----:B------:R-:W-:Y:S05]  /*b630*/  BRA `(.L_x_319) ;  /* 0xffffffa000287947 */ /* 0x000fea000383ffff */
.L_x_111:
[----:B------:R-:W-:-:S07]  /*b640*/  MOV R0, UR5 ;  /* 0x0000000500007c02 */ /* 0x000fce0008000f00 */
.L_x_320:
[----:B-1----:R1:W2:Y:S02]  /*b650*/  SYNCS.PHASECHK.TRANS64.TRYWAIT P0, [R0+URZ], R3 ;  /* 0x00000003000075a7 */ /* 0x0022a400080011ff */
[----:B--2---:R-:W-:Y:S05]  /*b660*/  @!P0 NANOSLEEP.SYNCS 0x989680 ;  /* 0x009896800000895d */ /* 0x004fea0003900000 */
[----:B------:R-:W2:Y:S02]  /*b670*/  @!P0 SYNCS.PHASECHK.TRANS64 P0, [R0+URZ], R3 ;  /* 0x00000003000085a7 */ /* 0x000ea400080010ff */
[----:B--2---:R-:W-:Y:S05]  /*b680*/  @!P0 BRA `(.L_x_320) ;  /* 0xfffffffc00f08947 */ /* 0x004fea000383ffff */
[----:B------:R-:W-:Y:S05]  /*b690*/  BRA `(.L_x_321) ;  /* 0xffffffa000347947 */ /* 0x000fea000383ffff */
.L_x_112:
[----:B------:R-:W-:-:S07]  /*b6a0*/  MOV R0, UR5 ;  /* 0x0000000500007c02 */ /* 0x000fce0008000f00 */
.L_x_322:
[----:B-1----:R1:W2:Y:S02]  /*b6b0*/  SYNCS.PHASECHK.TRANS64.TRYWAIT P0, [R0+URZ], R3 ;  /* 0x00000003000075a7 */ /* 0x0022a400080011ff */
[----:B--2---:R-:W-:Y:S05]  /*b6c0*/  @!P0 NANOSLEEP.SYNCS 0x989680 ;  /* 0x009896800000895d */ /* 0x004fea0003900000 */
[----:B------:R-:W2:Y:S02]  /*b6d0*/  @!P0 SYNCS.PHASECHK.TRANS64 P0, [R0+URZ], R3 ;  /* 0x00000003000085a7 */ /* 0x000ea400080010ff */
[----:B--2---:R-:W-:Y:S05]  /*b6e0*/  @!P0 BRA `(.L_x_322) ;  /* 0xfffffffc00f08947 */ /* 0x004fea000383ffff */
[----:B------:R-:W-:Y:S05]  /*b6f0*/  BRA `(.L_x_323) ;  /* 0xffffffa000407947 */ /* 0x000fea000383ffff */
.L_x_113:
[----:B------:R-:W-:-:S07]  /*b700*/  MOV R0, UR5 ;  /* 0x0000000500007c02 */ /* 0x000fce0008000f00 */
.L_x_324:
[----:B-1----:R1:W2:Y:S02]  /*b710*/  SYNCS.PHASECHK.TRANS64.TRYWAIT P0, [R0+URZ], R3 ;  /* 0x00000003000075a7 */ /* 0x0022a400080011ff */
[----:B--2---:R-:W-:Y:S05]  /*b720*/  @!P0 NANOSLEEP.SYNCS 0x989680 ;  /* 0x009896800000895d */ /* 0x004fea0003900000 */
[----:B------:R-:W2:Y:S02]  /*b730*/  @!P0 SYNCS.PHASECHK.TRANS64 P0, [R0+URZ], R3 ;  /* 0x00000003000085a7 */ /* 0x000ea400080010ff */
[----:B--2---:R-:W-:Y:S05]  /*b740*/  @!P0 BRA `(.L_x_324) ;  /* 0xfffffffc00f08947 */ /* 0x004fea000383ffff */
[----:B------:R-:W-:Y:S05]  /*b750*/  BRA `(.L_x_325) ;  /* 0xffffffa0004c7947 */ /* 0x000fea000383ffff */
.L_x_114:
[----:B------:R-:W-:-:S07]  /*b760*/  MOV R0, UR5 ;  /* 0x0000000500007c02 */ /* 0x000fce0008000f00 */
.L_x_326:
[----:B-1----:R1:W2:Y:S02]  /*b770*/  SYNCS.PHASECHK.TRANS64.TRYWAIT P0, [R0+URZ], R3 ;  /* 0x00000003000075a7 */ /* 0x0022a400080011ff */
[----:B--2---:R-:W-:Y:S05]  /*b780*/  @!P0 NANOSLEEP.SYNCS 0x989680 ;  /* 0x009896800000895d */ /* 0x004fea0003900000 */
[----:B------:R-:W2:Y:S02]  /*b790*/  @!P0 SYNCS.PHASECHK.TRANS64 P0, [R0+URZ], R3 ;  /* 0x00000003000085a7 */ /* 0x000ea400080010ff */
[----:B--2---:R-:W-:Y:S05]  /*b7a0*/  @!P0 BRA `(.L_x_326) ;  /* 0xfffffffc00f08947 */ /* 0x004fea000383ffff */
[----:B------:R-:W-:Y:S05]  /*b7b0*/  BRA `(.L_x_327) ;  /* 0xffffffa000587947 */ /* 0x000fea000383ffff */
.L_x_117:
[----:B-1----:R1:W2:Y:S02]  /*b7c0*/  SYNCS.PHASECHK.TRANS64.TRYWAIT P0, [R2+URZ+0x500], R4 ;  /* 0x00050004020075a7 */ /* 0x0022a400080011ff */
[----:B--2---:R-:W-:Y:S05]  /*b7d0*/  @!P0 NANOSLEEP.SYNCS 0x989680 ;  /* 0x009896800000895d */ /* 0x004fea0003900000 */
[----:B------:R-:W2:Y:S02]  /*b7e0*/  @!P0 SYNCS.PHASECHK.TRANS64 P0, [R2+URZ+0x500], R4 ;  /* 0x00050004020085a7 */ /* 0x000ea400080010ff */
[----:B--2---:R-:W-:Y:S05]  /*b7f0*/  @!P0 BRA `(.L_x_117) ;  /* 0xfffffffc00f08947 */ /* 0x004fea000383ffff */
[----:B------:R-:W-:Y:S05]  /*b800*/  BRA `(.L_x_328) ;  /* 0xffffffa000bc7947 */ /* 0x000fea000383ffff */
.L_x_118:
[----:B------:R-:W-:-:S07]  /*b810*/  MOV R2, UR4 ;  /* 0x0000000400027c02 */ /* 0x000fce0008000f00 */
.L_x_329:
[----:B-1----:R1:W2:Y:S02]  /*b820*/  SYNCS.PHASECHK.TRANS64.TRYWAIT P0, [R2+URZ+0x4b0], R5 ;  /* 0x0004b005020075a7 */ /* 0x0022a400080011ff */
[----:B--2---:R-:W-:Y:S05]  /*b830*/  @!P0 NANOSLEEP.SYNCS 0x989680 ;  /* 0x009896800000895d */ /* 0x004fea0003900000 */
[----:B------:R-:W2:Y:S02]  /*b840*/  @!P0 SYNCS.PHASECHK.TRANS64 P0, [R2+URZ+0x4b0], R5 ;  /* 0x0004b005020085a7 */ /* 0x000ea400080010ff */
[----:B--2---:R-:W-:Y:S05]  /*b850*/  @!P0 BRA `(.L_x_329) ;  /* 0xfffffffc00f08947 */ /* 0x004fea000383ffff */
[----:B------:R-:W-:Y:S05]  /*b860*/  BRA `(.L_x_330) ;  /* 0xffffffa000cc7947 */ /* 0x000fea000383ffff */
.L_x_119:
[----:B-1----:R1:W2:Y:S02]  /*b870*/  SYNCS.PHASECHK.TRANS64.TRYWAIT P1, [R2+URZ+0x4a0], R4 ;  /* 0x0004a004020075a7 */ /* 0x0022a400080211ff */
[----:B--2---:R-:W-:Y:S05]  /*b880*/  @!P1 NANOSLEEP.SYNCS 0x989680 ;  /* 0x009896800000995d */ /* 0x004fea0003900000 */
[----:B------:R-:W2:Y:S02]  /*b890*/  @!P1 SYNCS.PHASECHK.TRANS64 P1, [R2+URZ+0x4a0], R4 ;  /* 0x0004a004020095a7 */ /* 0x000ea400080210ff */
[----:B--2---:R-:W-:Y:S05]  /*b8a0*/  @!P1 BRA `(.L_x_119) ;  /* 0xfffffffc00f09947 */ /* 0x004fea000383ffff */
[----:B------:R-:W-:Y:S05]  /*b8b0*/  BRA `(.L_x_331) ;  /* 0xffffffa000fc7947 */ /* 0x000fea000383ffff */
.L_x_122:
[----:B------:R-:W-:-:S07]  /*b8c0*/  MOV R0, UR4 ;  /* 0x0000000400007c02 */ /* 0x000fce0008000f00 */
.L_x_332:
[----:B-1----:R1:W2:Y:S02]  /*b8d0*/  SYNCS.PHASECHK.TRANS64.TRYWAIT P0, [R0+URZ+0x4b0], R2 ;  /* 0x0004b002000075a7 */ /* 0x0022a400080011ff */
[----:B--2---:R-:W-:Y:S05]  /*b8e0*/  @!P0 NANOSLEEP.SYNCS 0x989680 ;  /* 0x009896800000895d */ /* 0x004fea0003900000 */
[----:B------:R-:W2:Y:S02]  /*b8f0*/  @!P0 SYNCS.PHASECHK.TRANS64 P0, [R0+URZ+0x4b0], R2 ;  /* 0x0004b002000085a7 */ /* 0x000ea400080010ff */
[----:B--2---:R-:W-:Y:S05]  /*b900*/  @!P0 BRA `(.L_x_332) ;  /* 0xfffffffc00f08947 */ /* 0x004fea000383ffff */
[----:B------:R-:W-:Y:S05]  /*b910*/  BRA `(.L_x_121) ;  /* 0xffffffa400507947 */ /* 0x000fea000383ffff */
.L_x_131:
[----:B-1----:R-:W-:-:S04]  /*b920*/  MOV R5, UR5 ;  /* 0x0000000500057c02 */ /* 0x002fc80008000f00 */
[----:B------:R1:W2:Y:S03]  /*b930*/  SYNCS.PHASECHK.TRANS64.TRYWAIT P0, [R5+URZ+0x8], R6 ;  /* 0x00000806050075a7 */ /* 0x0002a600080011ff */
[----:B--2---:R-:W-:Y:S05]  /*b940*/  @!P0 NANOSLEEP.SYNCS 0x989680 ;  /* 0x009896800000895d */ /* 0x004fea0003900000 */
[----:B------:R-:W2:Y:S02]  /*b950*/  @!P0 SYNCS.PHASECHK.TRANS64 P0, [R5+URZ+0x8], R6 ;  /* 0x00000806050085a7 */ /* 0x000ea400080010ff */
[----:B--2---:R-:W-:Y:S05]  /*b960*/  @!P0 BRA `(.L_x_131) ;  /* 0xfffffffc00ec8947 */ /* 0x004fea000383ffff */
[----:B------:R-:W-:Y:S05]  /*b970*/  BRA `(.L_x_130) ;  /* 0xffffffa800087947 */ /* 0x000fea000383ffff */
.L_x_133:
[----:B------:R-:W-:Y:S01]  /*b980*/  BSSY B0, `(.L_x_333) ;  /* 0x0000006000007945 */ /* 0x000fe20003800000 */
[----:B------:R-:W-:-:S07]  /*b990*/  MOV R15, 0xffffffff ;  /* 0xffffffff000f7802 */ /* 0x000fce0000000f00 */
[----:B-1---5:R-:W-:Y:S05]  /*b9a0*/  WARPSYNC.COLLECTIVE R15, `(.L_x_334) ;  /* 0x000000000f0c7348 */ /* 0x022fea0003c00000 */
[----:B------:R-:W-:Y:S02]  /*b9b0*/  ELECT P6, UR79, PT ;  /* 0x00000000004f782f */ /* 0x000fe400038c0000 */
[----:B------:R-:W-:Y:S01]  /*b9c0*/  MOV R14, UR79 ;  /* 0x0000004f000e7c02 */ /* 0x000fe20008000f00 */
[----:B-1---5:R-:W-:Y:S10]  /*b9d0*/  ENDCOLLECTIVE ;  /* 0x000000000000791b */ /* 0x022ff40003800000 */
.L_x_334:
[----:B------:R-:W-:Y:S05]  /*b9e0*/  BSYNC B0 ;  /* 0x0000000000007941 */ /* 0x000fea0003800000 */
.L_x_333:
[----:B------:R-:W-:Y:S01]  /*b9f0*/  PLOP3.LUT P0, PT, P6, PT, PT, 0x80, 0x8 ;  /* 0x000000000008781c */ /* 0x000fe2000370f070 */
[----:B------:R-:W-:-:S12]  /*ba00*/  BRA `(.L_x_335) ;  /* 0xffffffa800347947 */ /* 0x000fd8000383ffff */
.L_x_135:
[----:B-1----:R-:W-:-:S04]  /*ba10*/  MOV R0, UR5 ;  /* 0x0000000500007c02 */ /* 0x002fc80008000f00 */
[----:B------:R1:W2:Y:S03]  /*ba20*/  SYNCS.PHASECHK.TRANS64.TRYWAIT P0, [R0+URZ+0x8], R4 ;  /* 0x00000804000075a7 */ /* 0x0002a600080011ff */
[----:B--2---:R-:W-:Y:S05]  /*ba30*/  @!P0 NANOSLEEP.SYNCS 0x989680 ;  /* 0x009896800000895d */ /* 0x004fea0003900000 */
[----:B------:R-:W2:Y:S02]  /*ba40*/  @!P0 SYNCS.PHASECHK.TRANS64 P0, [R0+URZ+0x8], R4 ;  /* 0x00000804000085a7 */ /* 0x000ea400080010ff */
[----:B--2---:R-:W-:Y:S05]  /*ba50*/  @!P0 BRA `(.L_x_135) ;  /* 0xfffffffc00ec8947 */ /* 0x004fea000383ffff */
[----:B------:R-:W-:Y:S05]  /*ba60*/  BRA `(.L_x_134) ;  /* 0xffffffa800387947 */ /* 0x000fea000383ffff */
.L_x_136:
[----:B-1----:R1:W2:Y:S02]  /*ba70*/  SYNCS.PHASECHK.TRANS64.TRYWAIT P0, [R0+URZ+0x4a0], R4 ;  /* 0x0004a004000075a7 */ /* 0x0022a400080011ff */
[----:B--2---:R-:W-:Y:S05]  /*ba80*/  @!P0 NANOSLEEP.SYNCS 0x989680 ;  /* 0x009896800000895d */ /* 0x004fea0003900000 */
[----:B------:R-:W2:Y:S02]  /*ba90*/  @!P0 SYNCS.PHASECHK.TRANS64 P0, [R0+URZ+0x4a0], R4 ;  /* 0x0004a004000085a7 */ /* 0x000ea400080010ff */
[----:B--2---:R-:W-:Y:S05]  /*baa0*/  @!P0 BRA `(.L_x_136) ;  /* 0xfffffffc00f08947 */ /* 0x004fea000383ffff */
[----:B------:R-:W-:Y:S05]  /*bab0*/  BRA `(.L_x_336) ;  /* 0xffffffac000c7947 */ /* 0x000fea000383ffff */
.L_x_138:
[----:B------:R-:W-:-:S07]  /*bac0*/  MOV R0, UR19 ;  /* 0x0000001300007c02 */ /* 0x000fce0008000f00 */
.L_x_337:
[----:B-1----:R1:W2:Y:S02]  /*bad0*/  SYNCS.PHASECHK.TRANS64.TRYWAIT P0, [R0+URZ+0x4e0], R4 ;  /* 0x0004e004000075a7 */ /* 0x0022a400080011ff */
[----:B--2---:R-:W-:Y:S05]  /*bae0*/  @!P0 NANOSLEEP.SYNCS 0x989680 ;  /* 0x009896800000895d */ /* 0x004fea0003900000 */
[----:B------:R-:W2:Y:S02]  /*baf0*/  @!P0 SYNCS.PHASECHK.TRANS64 P0, [R0+URZ+0x4e0], R4 ;  /* 0x0004e004000085a7 */ /* 0x000ea400080010ff */
[----:B--2---:R-:W-:Y:S05]  /*bb00*/  @!P0 BRA `(.L_x_337) ;  /* 0xfffffffc00f08947 */ /* 0x004fea000383ffff */
[----:B------:R-:W-:Y:S05]  /*bb10*/  BRA `(.L_x_338) ;  /* 0xffffffac00547947 */ /* 0x000fea000383ffff */
.L_x_141:
[----:B------:R-:W-:Y:S07]  /*bb20*/  MOV R0, UR6 ;  /* 0x0000000600007c02 */ /* 0x000fee0008000f00 */
.L_x_339:
[----:B-1----:R1:W2:Y:S02]  /*bb30*/  SYNCS.PHASECHK.TRANS64.TRYWAIT P0, [R0+URZ], R4 ;  /* 0x00000004000075a7 */ /* 0x0022a400080011ff */
[----:B--2---:R-:W-:Y:S05]  /*bb40*/  @!P0 NANOSLEEP.SYNCS 0x989680 ;  /* 0x009896800000895d */ /* 0x004fea0003900000 */
[----:B------:R-:W2:Y:S02]  /*bb50*/  @!P0 SYNCS.PHASECHK.TRANS64 P0, [R0+URZ], R4 ;  /* 0x00000004000085a7 */ /* 0x000ea400080010ff */
[----:B--2---:R-:W-:Y:S05]  /*bb60*/  @!P0 BRA `(.L_x_339) ;  /* 0xfffffffc00f08947 */ /* 0x004fea000383ffff */
[----:B------:R-:W-:Y:S05]  /*bb70*/  BRA `(.L_x_140) ;  /* 0xffffffac006c7947 */ /* 0x000fea000383ffff */
.L_x_145:
[----:B-1----:R-:W-:-:S07]  /*bb80*/  MOV R0, UR4 ;  /* 0x0000000400007c02 */ /* 0x002fce0008000f00 */
.L_x_340:
[----:B-1----:R1:W2:Y:S02]  /*bb90*/  SYNCS.PHASECHK.TRANS64.TRYWAIT P0, [R0+URZ], R2 ;  /* 0x00000002000075a7 */ /* 0x0022a400080011ff */
[----:B--2---:R-:W-:Y:S05]  /*bba0*/  @!P0 NANOSLEEP.SYNCS 0x989680 ;  /* 0x009896800000895d */ /* 0x004fea0003900000 */
[----:B------:R-:W2:Y:S02]  /*bbb0*/  @!P0 SYNCS.PHASECHK.TRANS64 P0, [R0+URZ], R2 ;  /* 0x00000002000085a7 */ /* 0x000ea400080010ff */
[----:B--2---:R-:W-:Y:S05]  /*bbc0*/  @!P0 BRA `(.L_x_340) ;  /* 0xfffffffc00f08947 */ /* 0x004fea000383ffff */
[----:B------:R-:W-:Y:S05]  /*bbd0*/  BRA `(.L_x_341) ;  /* 0xffffffb000247947 */ /* 0x000fea000383ffff */
.L_x_146:
[----:B------:R-:W-:-:S07]  /*bbe0*/  MOV R0, UR5 ;  /* 0x0000000500007c02 */ /* 0x000fce0008000f00 */
.L_x_342:
[----:B-1----:R1:W2:Y:S02]  /*bbf0*/  SYNCS.PHASECHK.TRANS64.TRYWAIT P0, [R0+URZ], R3 ;  /* 0x00000003000075a7 */ /* 0x0022a400080011ff */
[----:B--2---:R-:W-:Y:S05]  /*bc00*/  @!P0 NANOSLEEP.SYNCS 0x989680 ;  /* 0x009896800000895d */ /* 0x004fea0003900000 */
[----:B------:R-:W2:Y:S02]  /*bc10*/  @!P0 SYNCS.PHASECHK.TRANS64 P0, [R0+URZ], R3 ;  /* 0x00000003000085a7 */ /* 0x000ea400080010ff */
[----:B--2---:R-:W-:Y:S05]  /*bc20*/  @!P0 BRA `(.L_x_342) ;  /* 0xfffffffc00f08947 */ /* 0x004fea000383ffff */
[----:B------:R-:W-:Y:S05]  /*bc30*/  BRA `(.L_x_343) ;  /* 0xffffffb000307947 */ /* 0x000fea000383ffff */
.L_x_147:
[----:B------:R-:W-:-:S07]  /*bc40*/  MOV R0, UR5 ;  /* 0x0000000500007c02 */ /* 0x000fce0008000f00 */
.L_x_344:
[----:B-1----:R1:W2:Y:S02]  /*bc50*/  SYNCS.PHASECHK.TRANS64.TRYWAIT P0, [R0+URZ], R3 ;  /* 0x00000003000075a7 */ /* 0x0022a400080011ff */
[----:B--2---:R-:W-:Y:S05]  /*bc60*/  @!P0 NANOSLEEP.SYNCS 0x989680 ;  /* 0x009896800000895d */ /* 0x004fea0003900000 */
[----:B------:R-:W2:Y:S02]  /*bc70*/  @!P0 SYNCS.PHASECHK.TRANS64 P0, [R0+URZ], R3 ;  /* 0x00000003000085a7 */ /* 0x000ea400080010ff */
[----:B--2---:R-:W-:Y:S05]  /*bc80*/  @!P0 BRA `(.L_x_344) ;  /* 0xfffffffc00f08947 */ /* 0x004fea000383ffff */
[----:B------:R-:W-:Y:S05]  /*bc90*/  BRA `(.L_x_345) ;  /* 0xffffffb0003c7947 */ /* 0x000fea000383ffff */
.L_x_150:
[----:B------:R-:W-:-:S07]  /*bca0*/  MOV R0, UR13 ;  /* 0x0000000d00007c02 */ /* 0x000fce0008000f00 */
.L_x_346:
[----:B-1----:R1:W2:Y:S02]  /*bcb0*/  SYNCS.PHASECHK.TRANS64.TRYWAIT P1, [R0+URZ+0x520], R2 ;  /* 0x00052002000075a7 */ /* 0x0022a400080211ff */
[----:B--2---:R-:W-:Y:S05]  /*bcc0*/  @!P1 NANOSLEEP.SYNCS 0x989680 ;  /* 0x009896800000995d */ /* 0x004fea0003900000 */
[----:B------:R-:W2:Y:S02]  /*bcd0*/  @!P1 SYNCS.PHASECHK.TRANS64 P1, [R0+URZ+0x520], R2 ;  /* 0x00052002000095a7 */ /* 0x000ea400080210ff */
[----:B--2---:R-:W-:Y:S05]  /*bce0*/  @!P1 BRA `(.L_x_346) ;  /* 0xfffffffc00f09947 */ /* 0x004fea000383ffff */
[----:B------:R-:W-:Y:S05]  /*bcf0*/  BRA `(.L_x_347) ;  /* 0xffffffb000887947 */ /* 0x000fea000383ffff */
.L_x_155:
[----:B--2---:R2:W4:Y:S02]  /*bd00*/  SYNCS.PHASECHK.TRANS64.TRYWAIT P0, [R7+URZ+0x4a0], R0 ;  /* 0x0004a000070075a7 */ /* 0x00452400080011ff */
[----:B----4-:R-:W-:Y:S05]  /*bd10*/  @!P0 NANOSLEEP.SYNCS 0x989680 ;  /* 0x009896800000895d */ /* 0x010fea0003900000 */
[----:B------:R-:W4:Y:S02]  /*bd20*/  @!P0 SYNCS.PHASECHK.TRANS64 P0, [R7+URZ+0x4a0], R0 ;  /* 0x0004a000070085a7 */ /* 0x000f2400080010ff */
[----:B----4-:R-:W-:Y:S05]  /*bd30*/  @!P0 BRA `(.L_x_155) ;  /* 0xfffffffc00f08947 */ /* 0x010fea000383ffff */
[----:B------:R-:W-:Y:S05]  /*bd40*/  BRA `(.L_x_348) ;  /* 0xffffffb400a87947 */ /* 0x000fea000383ffff */
.L_x_158:
[----:B-1----:R-:W-:Y:S07]  /*bd50*/  MOV R0, UR17 ;  /* 0x0000001100007c02 */ /* 0x002fee0008000f00 */
.L_x_349:
[----:B-1----:R1:W2:Y:S02]  /*bd60*/  SYNCS.PHASECHK.TRANS64.TRYWAIT P2, [R0+URZ+0x498], R7 ;  /* 0x00049807000075a7 */ /* 0x0022a400080411ff */
[----:B--2---:R-:W-:Y:S05]  /*bd70*/  @!P2 NANOSLEEP.SYNCS 0x989680 ;  /* 0x009896800000a95d */ /* 0x004fea0003900000 */
[----:B------:R-:W2:Y:S02]  /*bd80*/  @!P2 SYNCS.PHASECHK.TRANS64 P2, [R0+URZ+0x498], R7 ;  /* 0x000498070000a5a7 */ /* 0x000ea400080410ff */
[----:B--2---:R-:W-:Y:S05]  /*bd90*/  @!P2 BRA `(.L_x_349) ;  /* 0xfffffffc00f0a947 */ /* 0x004fea000383ffff */
[----:B------:R-:W-:Y:S05]  /*bda0*/  BRA `(.L_x_157) ;  /* 0xffffffbc00087947 */ /* 0x000fea000383ffff */
.L_x_161:
[----:B-1----:R-:W-:Y:S07]  /*bdb0*/  MOV R0, UR17 ;  /* 0x0000001100007c02 */ /* 0x002fee0008000f00 */
.L_x_350:
[----:B-1----:R1:W2:Y:S02]  /*bdc0*/  SYNCS.PHASECHK.TRANS64.TRYWAIT P0, [R0+URZ+0x488], R6 ;  /* 0x00048806000075a7 */ /* 0x0022a400080011ff */
[----:B--2---:R-:W-:Y:S05]  /*bdd0*/  @!P0 NANOSLEEP.SYNCS 0x989680 ;  /* 0x009896800000895d */ /* 0x004fea0003900000 */
[----:B------:R-:W2:Y:S02]  /*bde0*/  @!P0 SYNCS.PHASECHK.TRANS64 P0, [R0+URZ+0x488], R6 ;  /* 0x00048806000085a7 */ /* 0x000ea400080010ff */
[----:B--2---:R-:W-:Y:S05]  /*bdf0*/  @!P0 BRA `(.L_x_350) ;  /* 0xfffffffc00f08947 */ /* 0x004fea000383ffff */
[----:B------:R-:W-:Y:S05]  /*be00*/  BRA `(.L_x_351) ;  /* 0xffffffbc00587947 */ /* 0x000fea000383ffff */
.L_x_164:
[----:B--2---:R2:W3:Y:S02]  /*be10*/  SYNCS.PHASECHK.TRANS64.TRYWAIT P0, [R3+URZ+0x4a0], R0 ;  /* 0x0004a000030075a7 */ /* 0x0044e400080011ff */
[----:B---3--:R-:W-:Y:S05]  /*be20*/  @!P0 NANOSLEEP.SYNCS 0x989680 ;  /* 0x009896800000895d */ /* 0x008fea0003900000 */
[----:B------:R-:W3:Y:S02]  /*be30*/  @!P0 SYNCS.PHASECHK.TRANS64 P0, [R3+URZ+0x4a0], R0 ;  /* 0x0004a000030085a7 */ /* 0x000ee400080010ff */
[----:B---3--:R-:W-:Y:S05]  /*be40*/  @!P0 BRA `(.L_x_164) ;  /* 0xfffffffc00f08947 */ /* 0x008fea000383ffff */
[----:B------:R-:W-:Y:S05]  /*be50*/  BRA `(.L_x_352) ;  /* 0xffffffc000b07947 */ /* 0x000fea000383ffff */
.L_x_175:
[----:B-1----:R-:W-:Y:S04]  /*be60*/  MOV R0, UR44 ;  /* 0x0000002c00007c02 */ /* 0x002fe80008000f00 */
[----:B------:R1:W2:Y:S03]  /*be70*/  SYNCS.PHASECHK.TRANS64.TRYWAIT P1, [R0+URZ+0x480], R3 ;  /* 0x00048003000075a7 */ /* 0x0002a600080211ff */
[----:B--2---:R-:W-:Y:S05]  /*be80*/  @!P1 NANOSLEEP.SYNCS 0x989680 ;  /* 0x009896800000995d */ /* 0x004fea0003900000 */
[----:B------:R-:W2:Y:S02]  /*be90*/  @!P1 SYNCS.PHASECHK.TRANS64 P1, [R0+URZ+0x480], R3 ;  /* 0x00048003000095a7 */ /* 0x000ea400080210ff */
[----:B--2---:R-:W-:Y:S05]  /*bea0*/  @!P1 BRA `(.L_x_175) ;  /* 0xfffffffc00ec9947 */ /* 0x004fea000383ffff */
[----:B------:R-:W-:Y:S05]  /*beb0*/  BRA `(.L_x_174) ;  /* 0xffffffcc00e87947 */ /* 0x000fea000383ffff */
.L_x_177:
[----:B-1----:R1:W2:Y:S02]  /*bec0*/  SYNCS.PHASECHK.TRANS64.TRYWAIT P1, [R82+URZ+0x4c0], R4 ;  /* 0x0004c004520075a7 */ /* 0x0022a400080211ff */
[----:B--2---:R-:W-:Y:S05]  /*bed0*/  @!P1 NANOSLEEP.SYNCS 0x989680 ;  /* 0x009896800000995d */ /* 0x004fea0003900000 */
[----:B------:R-:W2:Y:S02]  /*bee0*/  @!P1 SYNCS.PHASECHK.TRANS64 P1, [R82+URZ+0x4c0], R4 ;  /* 0x0004c004520095a7 */ /* 0x000ea400080210ff */
[----:B--2---:R-:W-:Y:S05]  /*bef0*/  @!P1 BRA `(.L_x_177) ;  /* 0xfffffffc00f09947 */ /* 0x004fea000383ffff */
[----:B------:R-:W-:Y:S05]  /*bf00*/  BRA `(.L_x_176) ;  /* 0xffffffd000287947 */ /* 0x000fea000383ffff */
        .weak           $__internal_0_$__cuda_sm10x_tcgen05_guardrail_trap_col_being_dealloced_not_returned_by_alloc
        .type           $__internal_0_$__cuda_sm10x_tcgen05_guardrail_trap_col_being_dealloced_not_returned_by_alloc,@function
        .size           $__internal_0_$__cuda_sm10x_tcgen05_guardrail_trap_col_being_dealloced_not_returned_by_alloc,($__internal_1_$__cuda_sm10x_tcgen05_guardrail_trap_phase_invalid_during_alloc - $__internal_0_$__cuda_sm10x_tcgen05_guardrail_trap_col_being_dealloced_not_returned_by_alloc)
$__internal_0_$__cuda_sm10x_tcgen05_guardrail_trap_col_being_dealloced_not_returned_by_alloc:
[----:B------:R-:W-:Y:S05]  /*bf10*/  BPT.TRAP 0x1 ;  /* 0x000000040000795c */ /* 0x000fea0000300000 */
[----:B------:R-:W-:-:S04]  /*bf20*/  HFMA2 R3, -RZ, RZ, 0, 0 ;  /* 0x00000000ff037431 */ /* 0x000fc800000001ff */
[----:B------:R-:W-:Y:S05]  /*bf30*/  RET.REL.NODEC R2 `(_ZN7cutlass13device_kernelINS_4gemm6kernel13GemmUniversalIN4cute5tupleIJiiiiEEENS1_10collective13CollectiveMmaINS1_35MainloopSm100TmaUmmaWarpSpecializedILi72ELi2ELi4ENS5_IJNS4_1CILi2EEESB_NSA_ILi1EEEEEEEENS5_IJNSA_ILi128EEENSA_ILi64EEENSA_ILi32EEEEEENS_12float_e4m3_tENS5_IJlSC_lEEESJ_SK_NS4_8TiledMMAINS4_8MMA_AtomIJNS4_10MMA_TraitsINS4_25SM100_MMA_F8F6F4_2x1SM_SSEJSJ_SJ_fSF_SG_NS4_17integral_constantINS4_4UMMA5MajorELSR_0EEESS_NSP_INSQ_7ScaleInELST_0EEESU_EEEEEENS4_6LayoutINS5_IJSC_SC_SC_EEENS5_IJNSA_ILi0EEESZ_SZ_EEEEENS5_IJNS4_10UnderscoreES12_S12_EEEEENS4_28SM100_TMA_2SM_LOAD_MULTICASTENS4_14ComposedLayoutINS4_7SwizzleILi1ELi4ELi3EEENS4_18smem_ptr_flag_bitsILi8EEENSX_INS5_IJNSA_ILi8EEESH_EEENS5_IJSH_SC_EEEEEEEvNS4_8identityENS4_18SM100_TMA_2SM_LOADES1F_vS1G_EENS_8epilogue10collective18CollectiveEpilogueINS1J_23Sm100TmaWarpSpecializedILi1ELi1ELi32ELb0ELb0EEEJNS5_IJSG_SG_SH_EEENS5_IJNSX_ISG_SC_EES1P_EEESJ_SK_SJ_SK_NS1J_6fusion15FusionCallbacksIS1N_NS1R_17LinearCombinationISJ_fSJ_fLNS_15FloatRoundStyleE2EEES1O_S1Q_JEEENS4_5SM1004TMEM4LOAD26SM100_TMEM_LOAD_32dp32b32xENS4_13SM90_TMA_LOADENS16_INS17_ILi2ELi4ELi3EEES1A_NSX_INS5_IJS1B_SG_EEENS5_IJSG_SC_EEEEEEENS4_39AutoVectorizingCopyWithAssumedAlignmentILi128EEENS4_14SM90_TMA_STOREES26_S28_S28_EEEvvEEEEvNT_6ParamsE) ;  /* 0xffffff4002307950 */ /* 0x000fea0003c3ffff */
        .weak           $__internal_1_$__cuda_sm10x_tcgen05_guardrail_trap_phase_invalid_during_alloc
        .type           $__internal_1_$__cuda_sm10x_tcgen05_guardrail_trap_phase_invalid_during_alloc,@function
        .size           $__internal_1_$__cuda_sm10x_tcgen05_guardrail_trap_phase_invalid_during_alloc,($__internal_2_$__cuda_sm10x_tcgen05_guardrail_trap_unallocated_columns_being_dealloced - $__internal_1_$__cuda_sm10x_tcgen05_guardrail_trap_phase_invalid_during_alloc)
$__internal_1_$__cuda_sm10x_tcgen05_guardrail_trap_phase_invalid_during_alloc:
[----:B------:R-:W-:Y:S05]  /*bf40*/  BPT.TRAP 0x1 ;  /* 0x000000040000795c */ /* 0x000fea0000300000 */
[----:B------:R-:W-:-:S04]  /*bf50*/  MOV R5, 0x0 ;  /* 0x0000000000057802 */ /* 0x000fc80000000f00 */
[----:B------:R-:W-:Y:S05]  /*bf60*/  RET.REL.NODEC R4 `(_ZN7cutlass13device_kernelINS_4gemm6kernel13GemmUniversalIN4cute5tupleIJiiiiEEENS1_10collective13CollectiveMmaINS1_35MainloopSm100TmaUmmaWarpSpecializedILi72ELi2ELi4ENS5_IJNS4_1CILi2EEESB_NSA_ILi1EEEEEEEENS5_IJNSA_ILi128EEENSA_ILi64EEENSA_ILi32EEEEEENS_12float_e4m3_tENS5_IJlSC_lEEESJ_SK_NS4_8TiledMMAINS4_8MMA_AtomIJNS4_10MMA_TraitsINS4_25SM100_MMA_F8F6F4_2x1SM_SSEJSJ_SJ_fSF_SG_NS4_17integral_constantINS4_4UMMA5MajorELSR_0EEESS_NSP_INSQ_7ScaleInELST_0EEESU_EEEEEENS4_6LayoutINS5_IJSC_SC_SC_EEENS5_IJNSA_ILi0EEESZ_SZ_EEEEENS5_IJNS4_10UnderscoreES12_S12_EEEEENS4_28SM100_TMA_2SM_LOAD_MULTICASTENS4_14ComposedLayoutINS4_7SwizzleILi1ELi4ELi3EEENS4_18smem_ptr_flag_bitsILi8EEENSX_INS5_IJNSA_ILi8EEESH_EEENS5_IJSH_SC_EEEEEEEvNS4_8identityENS4_18SM100_TMA_2SM_LOADES1F_vS1G_EENS_8epilogue10collective18CollectiveEpilogueINS1J_23Sm100TmaWarpSpecializedILi1ELi1ELi32ELb0ELb0EEEJNS5_IJSG_SG_SH_EEENS5_IJNSX_ISG_SC_EES1P_EEESJ_SK_SJ_SK_NS1J_6fusion15FusionCallbacksIS1N_NS1R_17LinearCombinationISJ_fSJ_fLNS_15FloatRoundStyleE2EEES1O_S1Q_JEEENS4_5SM1004TMEM4LOAD26SM100_TMEM_LOAD_32dp32b32xENS4_13SM90_TMA_LOADENS16_INS17_ILi2ELi4ELi3EEES1A_NSX_INS5_IJS1B_SG_EEENS5_IJSG_SC_EEEEEEENS4_39AutoVectorizingCopyWithAssumedAlignmentILi128EEENS4_14SM90_TMA_STOREES26_S28_S28_EEEvvEEEEvNT_6ParamsE) ;  /* 0xffffff4004247950 */ /* 0x000fea0003c3ffff */
        .weak           $__internal_2_$__cuda_sm10x_tcgen05_guardrail_trap_unallocated_columns_being_dealloced
        .type           $__internal_2_$__cuda_sm10x_tcgen05_guardrail_trap_unallocated_columns_being_dealloced,@function
        .size           $__internal_2_$__cuda_sm10x_tcgen05_guardrail_trap_unallocated_columns_being_dealloced,(.L_x_354 - $__internal_2_$__cuda_sm10x_tcgen05_guardrail_trap_unallocated_columns_being_dealloced)
$__internal_2_$__cuda_sm10x_tcgen05_guardrail_trap_unallocated_columns_being_dealloced:
[----:B------:R-:W-:Y:S05]  /*bf70*/  BPT.TRAP 0x1 ;  /* 0x000000040000795c */ /* 0x000fea0000300000 */
[----:B------:R-:W-:-:S04]  /*bf80*/  HFMA2 R3, -RZ, RZ, 0, 0 ;  /* 0x00000000ff037431 */ /* 0x000fc800000001ff */
[----:B------:R-:W-:Y:S05]  /*bf90*/  RET.REL.NODEC R2 `(_ZN7cutlass13device_kernelINS_4gemm6kernel13GemmUniversalIN4cute5tupleIJiiiiEEENS1_10collective13CollectiveMmaINS1_35MainloopSm100TmaUmmaWarpSpecializedILi72ELi2ELi4ENS5_IJNS4_1CILi2EEESB_NSA_ILi1EEEEEEEENS5_IJNSA_ILi128EEENSA_ILi64EEENSA_ILi32EEEEEENS_12float_e4m3_tENS5_IJlSC_lEEESJ_SK_NS4_8TiledMMAINS4_8MMA_AtomIJNS4_10MMA_TraitsINS4_25SM100_MMA_F8F6F4_2x1SM_SSEJSJ_SJ_fSF_SG_NS4_17integral_constantINS4_4UMMA5MajorELSR_0EEESS_NSP_INSQ_7ScaleInELST_0EEESU_EEEEEENS4_6LayoutINS5_IJSC_SC_SC_EEENS5_IJNSA_ILi0EEESZ_SZ_EEEEENS5_IJNS4_10UnderscoreES12_S12_EEEEENS4_28SM100_TMA_2SM_LOAD_MULTICASTENS4_14ComposedLayoutINS4_7SwizzleILi1ELi4ELi3EEENS4_18smem_ptr_flag_bitsILi8EEENSX_INS5_IJNSA_ILi8EEESH_EEENS5_IJSH_SC_EEEEEEEvNS4_8identityENS4_18SM100_TMA_2SM_LOADES1F_vS1G_EENS_8epilogue10collective18CollectiveEpilogueINS1J_23Sm100TmaWarpSpecializedILi1ELi1ELi32ELb0ELb0EEEJNS5_IJSG_SG_SH_EEENS5_IJNSX_ISG_SC_EES1P_EEESJ_SK_SJ_SK_NS1J_6fusion15FusionCallbacksIS1N_NS1R_17LinearCombinationISJ_fSJ_fLNS_15FloatRoundStyleE2EEES1O_S1Q_JEEENS4_5SM1004TMEM4LOAD26SM100_TMEM_LOAD_32dp32b32xENS4_13SM90_TMA_LOADENS16_INS17_ILi2ELi4ELi3EEES1A_NSX_INS5_IJS1B_SG_EEENS5_IJSG_SC_EEEEEEENS4_39AutoVectorizingCopyWithAssumedAlignmentILi128EEENS4_14SM90_TMA_STOREES26_S28_S28_EEEvvEEEEvNT_6ParamsE) ;  /* 0xffffff4002187950 */ /* 0x000fea0003c3ffff */
.L_x_353:
[----:B------:R-:W-:-:S00]  /*bfa0*/  BRA `(.L_x_353) ;  /* 0xfffffffc00fc7947 */ /* 0x000fc0000383ffff */
[----:B------:R-:W-:-:S00]  /*bfb0*/  NOP ;  /* 0x0000000000007918 */ /* 0x000fc00000000000 */
        /* <DEDUP_REMOVED lines=12> */
.L_x_354:


//--------------------- .nv.global.init           --------------------------
	.section	.nv.global.init,"aw",@progbits
.nv.global.init:
	.type		$str$27,@object
	.size		$str$27,($str$28 - $str$27)
$str$27:
        /*0000*/ 	.byte	0x28, 0x61, 0x64, 0x64, 0x72, 0x65, 0x73, 0x73, 0x20, 0x26, 0x20, 0x6d, 0x61, 0x73, 0x6b, 0x29
        /*0010*/ 	.byte	0x20, 0x3d, 0x3d, 0x20, 0x30, 0x00
	.type		$str$28,@object
	.size		$str$28,($str$26 - $str$28)
$str$28:
        /*0016*/ 	.byte	0x2f, 0x74, 0x6d, 0x70, 0x2f, 0x63, 0x75, 0x74, 0x6c, 0x61, 0x73, 0x73, 0x5f, 0x73, 0x77, 0x65
        /*0026*/ 	.byte	0x65, 0x70, 0x5f, 0x73, 0x72, 0x63, 0x2f, 0x69, 0x6e, 0x63, 0x6c, 0x75, 0x64, 0x65, 0x2f, 0x63
        /*0036*/ 	.byte	0x75, 0x74, 0x65, 0x2f, 0x70, 0x6f, 0x69, 0x6e, 0x74, 0x65, 0x72, 0x5f, 0x66, 0x6c, 0x61, 0x67
        /*0046*/ 	.byte	0x67, 0x65, 0x64, 0x2e, 0x68, 0x70, 0x70, 0x00
	.type		$str$26,@object
	.size		$str$26,($str$25 - $str$26)
$str$26:
        /*004e*/ 	.byte	0x2f, 0x74, 0x6d, 0x70, 0x2f, 0x63, 0x75, 0x74, 0x6c, 0x61, 0x73, 0x73, 0x5f, 0x73, 0x77, 0x65
        /*005e*/ 	.byte	0x65, 0x70, 0x5f, 0x73, 0x72, 0x63, 0x2f, 0x69, 0x6e, 0x63, 0x6c, 0x75, 0x64, 0x65, 0x2f, 0x63
        /*006e*/ 	.byte	0x75, 0x74, 0x65, 0x2f, 0x61, 0x74, 0x6f, 0x6d, 0x2f, 0x63, 0x6f, 0x70, 0x79, 0x5f, 0x74, 0x72
        /*007e*/ 	.byte	0x61, 0x69, 0x74, 0x73, 0x5f, 0x73, 0x6d, 0x31, 0x30, 0x30, 0x2e, 0x68, 0x70, 0x70, 0x00
	.type		$str$25,@object
	.size		$str$25,(__unnamed_1 - $str$25)
$str$25:
        /*008d*/ 	.byte	0x28, 0x28, 0x75, 0x69, 0x6e, 0x74, 0x33, 0x32, 0x5f, 0x74, 0x28, 0x74, 0x68, 0x72, 0x65, 0x61
        /*009d*/ 	.byte	0x64, 0x49, 0x64, 0x78, 0x2e, 0x78, 0x29, 0x20, 0x2f, 0x20, 0x33, 0x32, 0x29, 0x20, 0x25, 0x20
        /*00ad*/ 	.byte	0x34, 0x29, 0x20, 0x3d, 0x3d, 0x20, 0x28, 0x28, 0x28, 0x74, 0x6d, 0x65, 0x6d, 0x5f, 0x61, 0x64
        /*00bd*/ 	.byte	0x64, 0x72, 0x20, 0x3e, 0x3e, 0x20, 0x31, 0x36, 0x29, 0x20, 0x2f, 0x20, 0x33, 0x32, 0x29, 0x20
        /*00cd*/ 	.byte	0x25, 0x20, 0x34, 0x29, 0x00
	.type		__unnamed_1,@object
	.size		__unnamed_1,(__unnamed_2 - __unnamed_1)
__unnamed_1:
        /*00d2*/ 	.byte	0x61, 0x75, 0x74, 0x6f, 0x20, 0x63, 0x75, 0x74, 0x65, 0x3a, 0x3a, 0x61, 0x73, 0x5f, 0x70, 0x6f
        /* <DEDUP_REMOVED lines=24> */
        /*0262*/ 	.byte	0x3c, 0x34, 0x30, 0x39, 0x36, 0x3e, 0x3e, 0x3e, 0x3e, 0x5d, 0x00
	.type		__unnamed_2,@object
	.size		__unnamed_2,(.L_2 - __unnamed_2)
__unnamed_2:
        /* <DEDUP_REMOVED lines=40> */
        /*04ed*/ 	.byte	0x74, 0x65, 0x3a, 0x3a, 0x43, 0x3c, 0x30, 0x3e, 0x3e, 0x3e, 0x3e, 0x5d, 0x00
.L_2:


//--------------------- .nv.shared._ZN7cutlass13device_kernelINS_4gemm6kernel13GemmUniversalIN4cute5tupleIJiiiiEEENS1_10collective13CollectiveMmaINS1_35MainloopSm100TmaUmmaWarpSpecializedILi72ELi2ELi4ENS5_IJNS4_1CILi2EEESB_NSA_ILi1EEEEEEEENS5_IJNSA_ILi128EEENSA_ILi64EEENSA_ILi32EEEEEENS_12float_e4m3_tENS5_IJlSC_lEEESJ_SK_NS4_8TiledMMAINS4_8MMA_AtomIJNS4_10MMA_TraitsINS4_25SM100_MMA_F8F6F4_2x1SM_SSEJSJ_SJ_fSF_SG_NS4_17integral_constantINS4_4UMMA5MajorELSR_0EEESS_NSP_INSQ_7ScaleInELST_0EEESU_EEEEEENS4_6LayoutINS5_IJSC_SC_SC_EEENS5_IJNSA_ILi0EEESZ_SZ_EEEEENS5_IJNS4_10UnderscoreES12_S12_EEEEENS4_28SM100_TMA_2SM_LOAD_MULTICASTENS4_14ComposedLayoutINS4_7SwizzleILi1ELi4ELi3EEENS4_18smem_ptr_flag_bitsILi8EEENSX_INS5_IJNSA_ILi8EEESH_EEENS5_IJSH_SC_EEEEEEEvNS4_8identityENS4_18SM100_TMA_2SM_LOADES1F_vS1G_EENS_8epilogue10collective18CollectiveEpilogueINS1J_23Sm100TmaWarpSpecializedILi1ELi1ELi32ELb0ELb0EEEJNS5_IJSG_SG_SH_EEENS5_IJNSX_ISG_SC_EES1P_EEESJ_SK_SJ_SK_NS1J_6fusion15FusionCallbacksIS1N_NS1R_17LinearCombinationISJ_fSJ_fLNS_15FloatRoundStyleE2EEES1O_S1Q_JEEENS4_5SM1004TMEM4LOAD26SM100_TMEM_LOAD_32dp32b32xENS4_13SM90_TMA_LOADENS16_INS17_ILi2ELi4ELi3EEES1A_NSX_INS5_IJS1B_SG_EEENS5_IJSG_SC_EEEEEEENS4_39AutoVectorizingCopyWithAssumedAlignmentILi128EEENS4_14SM90_TMA_STOREES26_S28_S28_EEEvvEEEEvNT_6ParamsE --------------------------
	.section	.nv.shared._ZN7cutlass13device_kernelINS_4gemm6kernel13GemmUniversalIN4cute5tupleIJiiiiEEENS1_10collective13CollectiveMmaINS1_35MainloopSm100TmaUmmaWarpSpecializedILi72ELi2ELi4ENS5_IJNS4_1CILi2EEESB_NSA_ILi1EEEEEEEENS5_IJNSA_ILi128EEENSA_ILi64EEENSA_ILi32EEEEEENS_12float_e4m3_tENS5_IJlSC_lEEESJ_SK_NS4_8TiledMMAINS4_8MMA_AtomIJNS4_10MMA_TraitsINS4_25SM100_MMA_F8F6F4_2x1SM_SSEJSJ_SJ_fSF_SG_NS4_17integral_constantINS4_4UMMA5MajorELSR_0EEESS_NSP_INSQ_7ScaleInELST_0EEESU_EEEEEENS4_6LayoutINS5_IJSC_SC_SC_EEENS5_IJNSA_ILi0EEESZ_SZ_EEEEENS5_IJNS4_10UnderscoreES12_S12_EEEEENS4_28SM100_TMA_2SM_LOAD_MULTICASTENS4_14ComposedLayoutINS4_7SwizzleILi1ELi4ELi3EEENS4_18smem_ptr_flag_bitsILi8EEENSX_INS5_IJNSA_ILi8EEESH_EEENS5_IJSH_SC_EEEEEEEvNS4_8identityENS4_18SM100_TMA_2SM_LOADES1F_vS1G_EENS_8epilogue10collective18CollectiveEpilogueINS1J_23Sm100TmaWarpSpecializedILi1ELi1ELi32ELb0ELb0EEEJNS5_IJSG_SG_SH_EEENS5_IJNSX_ISG_SC_EES1P_EEESJ_SK_SJ_SK_NS1J_6fusion15FusionCallbacksIS1N_NS1R_17LinearCombinationISJ_fSJ_fLNS_15FloatRoundStyleE2EEES1O_S1Q_JEEENS4_5SM1004TMEM4LOAD26SM100_TMEM_LOAD_32dp32b32xENS4_13SM90_TMA_LOADENS16_INS17_ILi2ELi4ELi3EEES1A_NSX_INS5_IJS1B_SG_EEENS5_IJSG_SC_EEEEEEENS4_39AutoVectorizingCopyWithAssumedAlignmentILi128EEENS4_14SM90_TMA_STOREES26_S28_S28_EEEvvEEEEvNT_6ParamsE,"aw",@nobits
	.sectionflags	@""
	.align	16
	.zero		1024


//--------------------- .nv.shared.reserved.0     --------------------------
	.section	.nv.shared.reserved.0,"aw",@nobits
	.weak		__nv_reservedSMEM_offset_0_alias
	.size		__nv_reservedSMEM_offset_0_alias, 0, 64
	.other		__nv_reservedSMEM_offset_0_alias,@"STO_CUDA_RESERVED_SHARED STV_DEFAULT"
__nv_reservedSMEM_offset_0_alias:
	.zero		0
.nv.shared.reserved.0:
	.zero		64
	.weak		__nv_reservedSMEM_tcgen05_partition
	.type		__nv_reservedSMEM_tcgen05_partition,@object
	.size		__nv_reservedSMEM_tcgen05_partition,(.L_0 - __nv_reservedSMEM_tcgen05_partition)
__nv_reservedSMEM_tcgen05_partition:
	.zero		32
.L_0:


//--------------------- .nv.global                --------------------------
	.section	.nv.global,"aw",@nobits
.nv.global:
	.type		_ZN40_INTERNAL_c2150cdd_4_k_cu_97f3fc39_325124cute1_E,@object
	.size		_ZN40_INTERNAL_c2150cdd_4_k_cu_97f3fc39_325124cute1_E,(_ZN40_INTERNAL_c2150cdd_4_k_cu_97f3fc39_325124cuda3std3__45__cpo6cbeginE - _ZN40_INTERNAL_c2150cdd_4_k_cu_97f3fc39_325124cute1_E)
_ZN40_INTERNAL_c2150cdd_4_k_cu_97f3fc39_325124cute1_E:
	.zero		1
	.type		_ZN40_INTERNAL_c2150cdd_4_k_cu_97f3fc39_325124cuda3std3__45__cpo6cbeginE,@object
	.size		_ZN40_INTERNAL_c2150cdd_4_k_cu_97f3fc39_325124cuda3std3__45__cpo6cbeginE,(_ZN40_INTERNAL_c2150cdd_4_k_cu_97f3fc39_325124cuda3std3__48in_placeE - _ZN40_INTERNAL_c2150cdd_4_k_cu_97f3fc39_325124cuda3std3__45__cpo6cbeginE)
_ZN40_INTERNAL_c2150cdd_4_k_cu_97f3fc39_325124cuda3std3__45__cpo6cbeginE:
	.zero		1
	.type		_ZN40_INTERNAL_c2150cdd_4_k_cu_97f3fc39_325124cuda3std3__48in_placeE,@object
	.size		_ZN40_INTERNAL_c2150cdd_4_k_cu_97f3fc39_325124cuda3std3__48in_placeE,(_ZN40_INTERNAL_c2150cdd_4_k_cu_97f3fc39_325124cuda3std6ranges3__45__cpo9iter_moveE - _ZN40_INTERNAL_c2150cdd_4_k_cu_97f3fc39_325124cuda3std3__48in_placeE)
_ZN40_INTERNAL_c2150cdd_4_k_cu_97f3fc39_325124cuda3std3__48in_placeE:
	.zero		1
	.type		_ZN40_INTERNAL_c2150cdd_4_k_cu_97f3fc39_325124cuda3std6ranges3__45__cpo9iter_moveE,@object
	.size		_ZN40_INTERNAL_c2150cdd_4_k_cu_97f3fc39_325124cuda3std6ranges3__45__cpo9iter_moveE,(_ZN40_INTERNAL_c2150cdd_4_k_cu_97f3fc39_325124cuda3std3__45__cpo5beginE - _ZN40_INTERNAL_c2150cdd_4_k_cu_97f3fc39_325124cuda3std6ranges3__45__cpo9iter_moveE)
_ZN40_INTERNAL_c2150cdd_4_k_cu_97f3fc39_325124cuda3std6ranges3__45__cpo9iter_moveE:
	.zero		1
	.type		_ZN40_INTERNAL_c2150cdd_4_k_cu_97f3fc39_325124cuda3std3__45__cpo5beginE,@object
	.size		_ZN40_INTERNAL_c2150cdd_4_k_cu_97f3fc39_325124cuda3std3__45__cpo5beginE,(_ZN40_INTERNAL_c2150cdd_4_k_cu_97f3fc39_325124cuda3std3__442_GLOBAL__N__c2150cdd_4_k_cu_97f3fc39_325126ignoreE - _ZN40_INTERNAL_c2150cdd_4_k_cu_97f3fc39_325124cuda3std3__45__cpo5beginE)
_ZN40_INTERNAL_c2150cdd_4_k_cu_97f3fc39_325124cuda3std3__45__cpo5beginE:
	.zero		1
	.type		_ZN40_INTERNAL_c2150cdd_4_k_cu_97f3fc39_325124cuda3std3__442_GLOBAL__N__c2150cdd_4_k_cu_97f3fc39_325126ignoreE,@object
	.size		_ZN40_INTERNAL_c2150cdd_4_k_cu_97f3fc39_325124cuda3std3__442_GLOBAL__N__c2150cdd_4_k_cu_97f3fc39_325126ignoreE,(_ZN40_INTERNAL_c2150cdd_4_k_cu_97f3fc39_325124cute7productE - _ZN40_INTERNAL_c2150cdd_4_k_cu_97f3fc39_325124cuda3std3__442_GLOBAL__N__c2150cdd_4_k_cu_97f3fc39_325126ignoreE)
_ZN40_INTERNAL_c2150cdd_4_k_cu_97f3fc39_325124cuda3std3__442_GLOBAL__N__c2150cdd_4_k_cu_97f3fc39_325126ignoreE:
	.zero		1
	.type		_ZN40_INTERNAL_c2150cdd_4_k_cu_97f3fc39_325124cute7productE,@object
	.size		_ZN40_INTERNAL_c2150cdd_4_k_cu_97f3fc39_325124cute7productE,(_ZN40_INTERNAL_c2150cdd_4_k_cu_97f3fc39_325124cuda3std3__45__cpo3endE - _ZN40_INTERNAL_c2150cdd_4_k_cu_97f3fc39_325124cute7productE)
_ZN40_INTERNAL_c2150cdd_4_k_cu_97f3fc39_325124cute7productE:
	.zero		1
	.type		_ZN40_INTERNAL_c2150cdd_4_k_cu_97f3fc39_325124cuda3std3__45__cpo3endE,@object
	.size		_ZN40_INTERNAL_c2150cdd_4_k_cu_97f3fc39_325124cuda3std3__45__cpo3endE,(_ZN40_INTERNAL_c2150cdd_4_k_cu_97f3fc39_325124cuda3std3__419piecewise_constructE - _ZN40_INTERNAL_c2150cdd_4_k_cu_97f3fc39_325124cuda3std3__45__cpo3endE)
_ZN40_INTERNAL_c2150cdd_4_k_cu_97f3fc39_325124cuda3std3__45__cpo3endE:
	.zero		1
	.type		_ZN40_INTERNAL_c2150cdd_4_k_cu_97f3fc39_325124cuda3std3__419piecewise_constructE,@object
	.size		_ZN40_INTERNAL_c2150cdd_4_k_cu_97f3fc39_325124cuda3std3__419piecewise_constructE,(_ZN40_INTERNAL_c2150cdd_4_k_cu_97f3fc39_325124cuda3std3__45__cpo4cendE - _ZN40_INTERNAL_c2150cdd_4_k_cu_97f3fc39_325124cuda3std3__419piecewise_constructE)
_ZN40_INTERNAL_c2150cdd_4_k_cu_97f3fc39_325124cuda3std3__419piecewise_constructE:
	.zero		1
	.type		_ZN40_INTERNAL_c2150cdd_4_k_cu_97f3fc39_325124cuda3std3__45__cpo4cendE,@object
	.size		_ZN40_INTERNAL_c2150cdd_4_k_cu_97f3fc39_325124cuda3std3__45__cpo4cendE,(_ZN40_INTERNAL_c2150cdd_4_k_cu_97f3fc39_325124cuda3std6ranges3__45__cpo4swapE - _ZN40_INTERNAL_c2150cdd_4_k_cu_97f3fc39_325124cuda3std3__45__cpo4cendE)
_ZN40_INTERNAL_c2150cdd_4_k_cu_97f3fc39_325124cuda3std3__45__cpo4cendE:
	.zero		1
	.type		_ZN40_INTERNAL_c2150cdd_4_k_cu_97f3fc39_325124cuda3std6ranges3__45__cpo4swapE,@object
	.size		_ZN40_INTERNAL_c2150cdd_4_k_cu_97f3fc39_325124cuda3std6ranges3__45__cpo4swapE,(.L_10 - _ZN40_INTERNAL_c2150cdd_4_k_cu_97f3fc39_325124cuda3std6ranges3__45__cpo4swapE)
_ZN40_INTERNAL_c2150cdd_4_k_cu_97f3fc39_325124cuda3std6ranges3__45__cpo4swapE:
	.zero		1
.L_10:


//--------------------- .nv.constant0._ZN7cutlass13device_kernelINS_4gemm6kernel13GemmUniversalIN4cute5tupleIJiiiiEEENS1_10collective13CollectiveMmaINS1_35MainloopSm100TmaUmmaWarpSpecializedILi72ELi2ELi4ENS5_IJNS4_1CILi2EEESB_NSA_ILi1EEEEEEEENS5_IJNSA_ILi128EEENSA_ILi64EEENSA_ILi32EEEEEENS_12float_e4m3_tENS5_IJlSC_lEEESJ_SK_NS4_8TiledMMAINS4_8MMA_AtomIJNS4_10MMA_TraitsINS4_25SM100_MMA_F8F6F4_2x1SM_SSEJSJ_SJ_fSF_SG_NS4_17integral_constantINS4_4UMMA5MajorELSR_0EEESS_NSP_INSQ_7ScaleInELST_0EEESU_EEEEEENS4_6LayoutINS5_IJSC_SC_SC_EEENS5_IJNSA_ILi0EEESZ_SZ_EEEEENS5_IJNS4_10UnderscoreES12_S12_EEEEENS4_28SM100_TMA_2SM_LOAD_MULTICASTENS4_14ComposedLayoutINS4_7SwizzleILi1ELi4ELi3EEENS4_18smem_ptr_flag_bitsILi8EEENSX_INS5_IJNSA_ILi8EEESH_EEENS5_IJSH_SC_EEEEEEEvNS4_8identityENS4_18SM100_TMA_2SM_LOADES1F_vS1G_EENS_8epilogue10collective18CollectiveEpilogueINS1J_23Sm100TmaWarpSpecializedILi1ELi1ELi32ELb0ELb0EEEJNS5_IJSG_SG_SH_EEENS5_IJNSX_ISG_SC_EES1P_EEESJ_SK_SJ_SK_NS1J_6fusion15FusionCallbacksIS1N_NS1R_17LinearCombinationISJ_fSJ_fLNS_15FloatRoundStyleE2EEES1O_S1Q_JEEENS4_5SM1004TMEM4LOAD26SM100_TMEM_LOAD_32dp32b32xENS4_13SM90_TMA_LOADENS16_INS17_ILi2ELi4ELi3EEES1A_NSX_INS5_IJS1B_SG_EEENS5_IJSG_SC_EEEEEEENS4_39AutoVectorizingCopyWithAssumedAlignmentILi128EEENS4_14SM90_TMA_STOREES26_S28_S28_EEEvvEEEEvNT_6ParamsE --------------------------
	.section	.nv.constant0._ZN7cutlass13device_kernelINS_4gemm6kernel13GemmUniversalIN4cute5tupleIJiiiiEEENS1_10collective13CollectiveMmaINS1_35MainloopSm100TmaUmmaWarpSpecializedILi72ELi2ELi4ENS5_IJNS4_1CILi2EEESB_NSA_ILi1EEEEEEEENS5_IJNSA_ILi128EEENSA_ILi64EEENSA_ILi32EEEEEENS_12float_e4m3_tENS5_IJlSC_lEEESJ_SK_NS4_8TiledMMAINS4_8MMA_AtomIJNS4_10MMA_TraitsINS4_25SM100_MMA_F8F6F4_2x1SM_SSEJSJ_SJ_fSF_SG_NS4_17integral_constantINS4_4UMMA5MajorELSR_0EEESS_NSP_INSQ_7ScaleInELST_0EEESU_EEEEEENS4_6LayoutINS5_IJSC_SC_SC_EEENS5_IJNSA_ILi0EEESZ_SZ_EEEEENS5_IJNS4_10UnderscoreES12_S12_EEEEENS4_28SM100_TMA_2SM_LOAD_MULTICASTENS4_14ComposedLayoutINS4_7SwizzleILi1ELi4ELi3EEENS4_18smem_ptr_flag_bitsILi8EEENSX_INS5_IJNSA_ILi8EEESH_EEENS5_IJSH_SC_EEEEEEEvNS4_8identityENS4_18SM100_TMA_2SM_LOADES1F_vS1G_EENS_8epilogue10collective18CollectiveEpilogueINS1J_23Sm100TmaWarpSpecializedILi1ELi1ELi32ELb0ELb0EEEJNS5_IJSG_SG_SH_EEENS5_IJNSX_ISG_SC_EES1P_EEESJ_SK_SJ_SK_NS1J_6fusion15FusionCallbacksIS1N_NS1R_17LinearCombinationISJ_fSJ_fLNS_15FloatRoundStyleE2EEES1O_S1Q_JEEENS4_5SM1004TMEM4LOAD26SM100_TMEM_LOAD_32dp32b32xENS4_13SM90_TMA_LOADENS16_INS17_ILi2ELi4ELi3EEES1A_NSX_INS5_IJS1B_SG_EEENS5_IJSG_SC_EEEEEEENS4_39AutoVectorizingCopyWithAssumedAlignmentILi128EEENS4_14SM90_TMA_STOREES26_S28_S28_EEEvvEEEEvNT_6ParamsE,"a",@progbits
	.sectionflags	@""
	.align	4
.nv.constant0._ZN7cutlass13device_kernelINS_4gemm6kernel13GemmUniversalIN4cute5tupleIJiiiiEEENS1_10collective13CollectiveMmaINS1_35MainloopSm100TmaUmmaWarpSpecializedILi72ELi2ELi4ENS5_IJNS4_1CILi2EEESB_NSA_ILi1EEEEEEEENS5_IJNSA_ILi128EEENSA_ILi64EEENSA_ILi32EEEEEENS_12float_e4m3_tENS5_IJlSC_lEEESJ_SK_NS4_8TiledMMAINS4_8MMA_AtomIJNS4_10MMA_TraitsINS4_25SM100_MMA_F8F6F4_2x1SM_SSEJSJ_SJ_fSF_SG_NS4_17integral_constantINS4_4UMMA5MajorELSR_0EEESS_NSP_INSQ_7ScaleInELST_0EEESU_EEEEEENS4_6LayoutINS5_IJSC_SC_SC_EEENS5_IJNSA_ILi0EEESZ_SZ_EEEEENS5_IJNS4_10UnderscoreES12_S12_EEEEENS4_28SM100_TMA_2SM_LOAD_MULTICASTENS4_14ComposedLayoutINS4_7SwizzleILi1ELi4ELi3EEENS4_18smem_ptr_flag_bitsILi8EEENSX_INS5_IJNSA_ILi8EEESH_EEENS5_IJSH_SC_EEEEEEEvNS4_8identityENS4_18SM100_TMA_2SM_LOADES1F_vS1G_EENS_8epilogue10collective18CollectiveEpilogueINS1J_23Sm100TmaWarpSpecializedILi1ELi1ELi32ELb0ELb0EEEJNS5_IJSG_SG_SH_EEENS5_IJNSX_ISG_SC_EES1P_EEESJ_SK_SJ_SK_NS1J_6fusion15FusionCallbacksIS1N_NS1R_17LinearCombinationISJ_fSJ_fLNS_15FloatRoundStyleE2EEES1O_S1Q_JEEENS4_5SM1004TMEM4LOAD26SM100_TMEM_LOAD_32dp32b32xENS4_13SM90_TMA_LOADENS16_INS17_ILi2ELi4ELi3EEES1A_NSX_INS5_IJS1B_SG_EEENS5_IJSG_SC_EEEEEEENS4_39AutoVectorizingCopyWithAssumedAlignmentILi128EEENS4_14SM90_TMA_STOREES26_S28_S28_EEEvvEEEEvNT_6ParamsE:
	.zero		2944


//--------------------- SYMBOLS --------------------------

	.type		.nv.reservedSmem.offset0,@object
	.size		.nv.reservedSmem.offset0,0x4
	.type		.nv.reservedSmem.cap,@object
	.size		.nv.reservedSmem.cap,0x4
	.type		__assertfail,@function
